def matmul_kernel(
    a_ptr,
    b_ptr,
    c_ptr,
    M,
    N,
    K,
    stride_am,
    stride_ak,
    stride_bk,
    stride_bn,
    stride_cm,
    stride_cn,
    BLOCK_M: tl.constexpr,
    BLOCK_N: tl.constexpr,
    BLOCK_K: tl.constexpr,
    GROUP_M: tl.constexpr,
):
    pid = tl.program_id(axis=0)
    num_pid_m = tl.cdiv(M, BLOCK_M)
    num_pid_n = tl.cdiv(N, BLOCK_N)
    num_pid_in_group = GROUP_M * num_pid_n
    group_id = pid // num_pid_in_group
    first_pid_m = group_id * GROUP_M
    group_size_m = min(num_pid_m - first_pid_m, GROUP_M)
    pid_m = first_pid_m + ((pid % num_pid_in_group) % group_size_m)
    pid_n = (pid % num_pid_in_group) // group_size_m

    offs_am = (pid_m * BLOCK_M + tl.arange(0, BLOCK_M)) % M
    offs_bn = (pid_n * BLOCK_N + tl.arange(0, BLOCK_N)) % N
    offs_k = tl.arange(0, BLOCK_K)
    a_ptrs = a_ptr + offs_am[:, None] * stride_am + offs_k[None, :] * stride_ak
    b_ptrs = b_ptr + offs_k[:, None] * stride_bk + offs_bn[None, :] * stride_bn

    acc = tl.zeros((BLOCK_M, BLOCK_N), dtype=tl.float32)
    for kk in range(0, tl.cdiv(K, BLOCK_K)):
        a = tl.load(a_ptrs, mask=offs_k[None, :] < K - kk * BLOCK_K, other=0.0)
        b = tl.load(b_ptrs, mask=offs_k[:, None] < K - kk * BLOCK_K, other=0.0)
        acc = tl.dot(a, b, acc)
        a_ptrs += BLOCK_K * stride_ak
        b_ptrs += BLOCK_K * stride_bk

    c = acc.to(c_ptr.dtype.element_ty)
    offs_cm = pid_m * BLOCK_M + tl.arange(0, BLOCK_M)
    offs_cn = pid_n * BLOCK_N + tl.arange(0, BLOCK_N)
    c_ptrs = c_ptr + offs_cm[:, None] * stride_cm + offs_cn[None, :] * stride_cn
    mask = (offs_cm[:, None] < M) & (offs_cn[None, :] < N)
    tl.store(c_ptrs, c, mask=mask)

# config = {"BLOCK_K": 128, "BLOCK_M": 512, "BLOCK_N": 64, "GROUP_M": 8, "arch": "sm_90", "dtype": "fp16", "num_ctas": 1, "num_stages": 3, "num_warps": 2}
# arch = sm_90


// ===== COMPILED SASS (sm_90a) =====

	.target	sm_90a

	.elftype	@"ET_EXEC"


//--------------------- .note.nv.tkinfo           --------------------------
	.section	.note.nv.tkinfo,"",@"SHT_NOTE"
	.sectionflags	@"SHF_NOTE_NV_TKINFO"
	.tkinfo
        /*0018*/ 	.word	0x00000002
        /*0030*/ 	.string	""
        /*0030*/ 	.string	"ptxas"
        /*0030*/ 	.string	"Cuda compilation tools, release 13.0, V13.0.88"
        /*0030*/ 	.string	"Build cuda_13.0.r13.0/compiler.36424714_0"
        /*0030*/ 	.string	"-v  -suppress-debug-info  -lineinfo  -arch sm_90a "



//--------------------- .note.nv.cuinfo           --------------------------
	.section	.note.nv.cuinfo,"",@"SHT_NOTE"
	.sectionflags	@"SHF_NOTE_NV_CUINFO"
        /*0018*/ 	.short	0x0002
        /*001a*/ 	.short	0x005a
        /*001c*/ 	.short	0x0082
	.zero		2


//--------------------- .nv.info                  --------------------------
	.section	.nv.info,"",@"SHT_CUDA_INFO"
	.align	4


	//----- nvinfo : EIATTR_REGCOUNT
	.align		4
        /*0000*/ 	.byte	0x04, 0x2f
        /*0002*/ 	.short	(.L_1 - .L_0)
	.align		4
.L_0:
        /*0004*/ 	.word	index@(matmul_kernel)
        /*0008*/ 	.word	0x00000020


	//----- nvinfo : EIATTR_FRAME_SIZE
	.align		4
.L_1:
        /*000c*/ 	.byte	0x04, 0x11
        /*000e*/ 	.short	(.L_3 - .L_2)
	.align		4
.L_2:
        /*0010*/ 	.word	index@(matmul_kernel)
        /*0014*/ 	.word	0x00007dc0


	//----- nvinfo : EIATTR_MIN_STACK_SIZE
	.align		4
.L_3:
        /*0018*/ 	.byte	0x04, 0x12
        /*001a*/ 	.short	(.L_5 - .L_4)
	.align		4
.L_4:
        /*001c*/ 	.word	index@(matmul_kernel)
        /*0020*/ 	.word	0x00007dc0
.L_5:


//--------------------- .nv.compat                --------------------------
	.section	.nv.compat,"",@"SHT_CUDA_COMPAT_INFO"
	.align	4
        /*0000*/ 	.byte	0x02, 0x09, 0x01, 0x00, 0x02, 0x02, 0x01, 0x00, 0x02, 0x05, 0x05, 0x00, 0x03, 0x07, 0x01, 0x01
        /*0010*/ 	.byte	0x02, 0x03, 0x00, 0x00, 0x02, 0x06, 0x01, 0x00, 0x04, 0x0b, 0x08, 0x00, 0x00, 0x00, 0x00, 0x00
        /*0020*/ 	.byte	0x00, 0x00, 0x00, 0x00


//--------------------- .nv.info.matmul_kernel    --------------------------
	.section	.nv.info.matmul_kernel,"",@"SHT_CUDA_INFO"
	.sectionflags	@""
	.align	4


	//----- nvinfo : EIATTR_CUDA_API_VERSION
	.align		4
        /*0000*/ 	.byte	0x04, 0x37
        /*0002*/ 	.short	(.L_7 - .L_6)
.L_6:
        /*0004*/ 	.word	0x00000082


	//----- nvinfo : EIATTR_KPARAM_INFO
	.align		4
.L_7:
        /*0008*/ 	.byte	0x04, 0x17
        /*000a*/ 	.short	(.L_9 - .L_8)
.L_8:
        /*000c*/ 	.word	0x00000000
        /*0010*/ 	.short	0x000d
        /*0012*/ 	.short	0x0048
        /*0014*/ 	.byte	0x00, 0xf4, 0x21, 0x00


	//----- nvinfo : EIATTR_KPARAM_INFO
	.align		4
.L_9:
        /*0018*/ 	.byte	0x04, 0x17
        /*001a*/ 	.short	(.L_11 - .L_10)
.L_10:
        /*001c*/ 	.word	0x00000000
        /*0020*/ 	.short	0x000c
        /*0022*/ 	.short	0x0040
        /*0024*/ 	.byte	0x00, 0xf4, 0x21, 0x00


	//----- nvinfo : EIATTR_KPARAM_INFO
	.align		4
.L_11:
        /*0028*/ 	.byte	0x04, 0x17
        /*002a*/ 	.short	(.L_13 - .L_12)
.L_12:
        /*002c*/ 	.word	0x00000000
        /*0030*/ 	.short	0x000b
        /*0032*/ 	.short	0x0038
        /*0034*/ 	.byte	0x00, 0xf0, 0x11, 0x00


	//----- nvinfo : EIATTR_KPARAM_INFO
	.align		4
.L_13:
        /*0038*/ 	.byte	0x04, 0x17
        /*003a*/ 	.short	(.L_15 - .L_14)
.L_14:
        /*003c*/ 	.word	0x00000000
        /*0040*/ 	.short	0x000a
        /*0042*/ 	.short	0x0034
        /*0044*/ 	.byte	0x00, 0xf0, 0x11, 0x00


	//----- nvinfo : EIATTR_KPARAM_INFO
	.align		4
.L_15:
        /*0048*/ 	.byte	0x04, 0x17
        /*004a*/ 	.short	(.L_17 - .L_16)
.L_16:
        /*004c*/ 	.word	0x00000000
        /*0050*/ 	.short	0x0009
        /*0052*/ 	.short	0x0030
        /*0054*/ 	.byte	0x00, 0xf0, 0x11, 0x00


	//----- nvinfo : EIATTR_KPARAM_INFO
	.align		4
.L_17:
        /*0058*/ 	.byte	0x04, 0x17
        /*005a*/ 	.short	(.L_19 - .L_18)
.L_18:
        /*005c*/ 	.word	0x00000000
        /*0060*/ 	.short	0x0008
        /*0062*/ 	.short	0x002c
        /*0064*/ 	.byte	0x00, 0xf0, 0x11, 0x00


	//----- nvinfo : EIATTR_KPARAM_INFO
	.align		4
.L_19:
        /*0068*/ 	.byte	0x04, 0x17
        /*006a*/ 	.short	(.L_21 - .L_20)
.L_20:
        /*006c*/ 	.word	0x00000000
        /*0070*/ 	.short	0x0007
        /*0072*/ 	.short	0x0028
        /*0074*/ 	.byte	0x00, 0xf0, 0x11, 0x00


	//----- nvinfo : EIATTR_KPARAM_INFO
	.align		4
.L_21:
        /*0078*/ 	.byte	0x04, 0x17
        /*007a*/ 	.short	(.L_23 - .L_22)
.L_22:
        /*007c*/ 	.word	0x00000000
        /*0080*/ 	.short	0x0006
        /*0082*/ 	.short	0x0024
        /*0084*/ 	.byte	0x00, 0xf0, 0x11, 0x00


	//----- nvinfo : EIATTR_KPARAM_INFO
	.align		4
.L_23:
        /*0088*/ 	.byte	0x04, 0x17
        /*008a*/ 	.short	(.L_25 - .L_24)
.L_24:
        /*008c*/ 	.word	0x00000000
        /*0090*/ 	.short	0x0005
        /*0092*/ 	.short	0x0020
        /*0094*/ 	.byte	0x00, 0xf0, 0x11, 0x00


	//----- nvinfo : EIATTR_KPARAM_INFO
	.align		4
.L_25:
        /*0098*/ 	.byte	0x04, 0x17
        /*009a*/ 	.short	(.L_27 - .L_26)
.L_26:
        /*009c*/ 	.word	0x00000000
        /*00a0*/ 	.short	0x0004
        /*00a2*/ 	.short	0x001c
        /*00a4*/ 	.byte	0x00, 0xf0, 0x11, 0x00


	//----- nvinfo : EIATTR_KPARAM_INFO
	.align		4
.L_27:
        /*00a8*/ 	.byte	0x04, 0x17
        /*00aa*/ 	.short	(.L_29 - .L_28)
.L_28:
        /*00ac*/ 	.word	0x00000000
        /*00b0*/ 	.short	0x0003
        /*00b2*/ 	.short	0x0018
        /*00b4*/ 	.byte	0x00, 0xf0, 0x11, 0x00


	//----- nvinfo : EIATTR_KPARAM_INFO
	.align		4
.L_29:
        /*00b8*/ 	.byte	0x04, 0x17
        /*00ba*/ 	.short	(.L_31 - .L_30)
.L_30:
        /*00bc*/ 	.word	0x00000000
        /*00c0*/ 	.short	0x0002
        /*00c2*/ 	.short	0x0010
        /*00c4*/ 	.byte	0x00, 0xf4, 0x21, 0x00


	//----- nvinfo : EIATTR_KPARAM_INFO
	.align		4
.L_31:
        /*00c8*/ 	.byte	0x04, 0x17
        /*00ca*/ 	.short	(.L_33 - .L_32)
.L_32:
        /*00cc*/ 	.word	0x00000000
        /*00d0*/ 	.short	0x0001
        /*00d2*/ 	.short	0x0008
        /*00d4*/ 	.byte	0x00, 0xf4, 0x21, 0x00


	//----- nvinfo : EIATTR_KPARAM_INFO
	.align		4
.L_33:
        /*00d8*/ 	.byte	0x04, 0x17
        /*00da*/ 	.short	(.L_35 - .L_34)
.L_34:
        /*00dc*/ 	.word	0x00000000
        /*00e0*/ 	.short	0x0000
        /*00e2*/ 	.short	0x0000
        /*00e4*/ 	.byte	0x00, 0xf4, 0x21, 0x00


	//----- nvinfo : EIATTR_SPARSE_MMA_MASK
	.align		4
.L_35:
        /*00e8*/ 	.byte	0x03, 0x50
        /*00ea*/ 	.short	0x0000


	//----- nvinfo : EIATTR_MAXREG_COUNT
	.align		4
        /*00ec*/ 	.byte	0x03, 0x1b
        /*00ee*/ 	.short	0x00ff


	//----- nvinfo : EIATTR_NUM_BARRIERS
	.align		4
        /*00f0*/ 	.byte	0x02, 0x4c
        /*00f2*/ 	.byte	0x01
	.zero		1


	//----- nvinfo : EIATTR_ANNOTATIONS
	.align		4
        /*00f4*/ 	.byte	0x04, 0x55
        /*00f6*/ 	.short	(.L_37 - .L_36)


	//   ....[0]....
.L_36:
        /*00f8*/ 	.word	0x00000001
        /*00fc*/ 	.byte	0x20, 0x01, 0x00, 0x00, 0x01, 0x00, 0x00, 0x00, 0x50, 0x01, 0x00, 0x00, 0x01, 0x00, 0x00, 0x00
        /* <DEDUP_REMOVED lines=2152> */
        /*878c*/ 	.byte	0xf0, 0xb4, 0x01, 0x00, 0x01, 0x00, 0x00, 0x00, 0x00, 0xb5, 0x01, 0x00


	//----- nvinfo : EIATTR_MERCURY_ISA_VERSION
	.align		4
.L_37:
        /*8798*/ 	.byte	0x03, 0x5f
        /*879a*/ 	.short	0x0101


	//----- nvinfo : EIATTR_EXIT_INSTR_OFFSETS
	.align		4
        /*879c*/ 	.byte	0x04, 0x1c
        /*879e*/ 	.short	(.L_39 - .L_38)


	//   ....[0]....
.L_38:
        /*87a0*/ 	.word	0x000b8a70


	//   ....[1]....
        /*87a4*/ 	.word	0x000b8aa0


	//----- nvinfo : EIATTR_REQNTID
	.align		4
.L_39:
        /*87a8*/ 	.byte	0x04, 0x10
        /*87aa*/ 	.short	(.L_41 - .L_40)
.L_40:
        /*87ac*/ 	.word	0x00000040
        /*87b0*/ 	.word	0x00000001
        /*87b4*/ 	.word	0x00000001


	//----- nvinfo : EIATTR_CBANK_PARAM_SIZE
	.align		4
.L_41:
        /*87b8*/ 	.byte	0x03, 0x19
        /*87ba*/ 	.short	0x0050


	//----- nvinfo : EIATTR_PARAM_CBANK
	.align		4
        /*87bc*/ 	.byte	0x04, 0x0a
        /*87be*/ 	.short	(.L_43 - .L_42)
	.align		4
.L_42:
        /*87c0*/ 	.word	index@(.nv.constant0.matmul_kernel)
        /*87c4*/ 	.short	0x0210
        /*87c6*/ 	.short	0x0050


	//----- nvinfo : EIATTR_SW_WAR
	.align		4
.L_43:
        /*87c8*/ 	.byte	0x04, 0x36
        /*87ca*/ 	.short	(.L_45 - .L_44)
.L_44:
        /*87cc*/ 	.word	0x00000008
.L_45:


//--------------------- .nv.callgraph             --------------------------
	.section	.nv.callgraph,"",@"SHT_CUDA_CALLGRAPH"
	.align	4
	.sectionentsize	8
	.align		4
        /*0000*/ 	.word	0x00000000
	.align		4
        /*0004*/ 	.word	0xffffffff
	.align		4
        /*0008*/ 	.word	0x00000000
	.align		4
        /*000c*/ 	.word	0xfffffffe
	.align		4
        /*0010*/ 	.word	0x00000000
	.align		4
        /*0014*/ 	.word	0xfffffffd
	.align		4
        /*0018*/ 	.word	0x00000000
	.align		4
        /*001c*/ 	.word	0xfffffffc


//--------------------- .text.matmul_kernel       --------------------------
	.section	.text.matmul_kernel,"ax",@progbits
	.align	128
        .global         matmul_kernel
        .type           matmul_kernel,@function
        .size           matmul_kernel,(.L_x_3 - matmul_kernel)
        .other          matmul_kernel,@"STO_CUDA_ENTRY STV_DEFAULT"
matmul_kernel:
.text.matmul_kernel:
[----:B------:R-:W0:Y:S08]  /*0000*/  LDC R1, c[0x0][0x28] ;  /* 0x00000a00ff017b82 */ /* 0x000e300000000800 */
[----:B------:R-:W1:Y:S01]  /*0010*/  LDC.64 R2, c[0x0][0x228] ;  /* 0x00008a00ff027b82 */ /* 0x000e620000000a00 */
[----:B0-----:R-:W-:Y:S01]  /*0020*/  VIADD R1, R1, 0xffff8240 ;  /* 0xffff824001017836 */ /* 0x001fe20000000000 */
[----:B------:R-:W0:Y:S01]  /*0030*/  S2R R28, SR_TID.X ;  /* 0x00000000001c7919 */ /* 0x000e220000002100 */
[----:B------:R-:W-:Y:S01]  /*0040*/  ULDC UR4, c[0x0][0x230] ;  /* 0x00008c0000047ab9 */ /* 0x000fe20000000800 */
[----:B------:R-:W-:Y:S01]  /*0050*/  UMOV UR5, 0x400 ;  /* 0x0000040000057882 */ /* 0x000fe20000000000 */
[----:B------:R-:W-:Y:S01]  /*0060*/  UIADD3 UR4, UR4, 0x7f, URZ ;  /* 0x0000007f04047890 */ /* 0x000fe2000fffe03f */
[----:B------:R-:W-:-:S02]  /*0070*/  CS2R R12, SRZ ;  /* 0x00000000000c7805 */ /* 0x000fc4000001ff00 */
[----:B------:R-:W-:Y:S01]  /*0080*/  CS2R R14, SRZ ;  /* 0x00000000000e7805 */ /* 0x000fe2000001ff00 */
[----:B------:R-:W2:Y:S01]  /*0090*/  S2UR UR6, SR_CgaCtaId ;  /* 0x00000000000679c3 */ /* 0x000ea20000008800 */
[----:B------:R-:W-:Y:S01]  /*00a0*/  UISETP.GE.AND UP0, UPT, UR4, 0x80, UPT ;  /* 0x000000800400788c */ /* 0x000fe2000bf06270 */
[----:B------:R-:W-:Y:S02]  /*00b0*/  CS2R R16, SRZ ;  /* 0x0000000000107805 */ /* 0x000fe4000001ff00 */
[----:B------:R-:W-:Y:S02]  /*00c0*/  CS2R R18, SRZ ;  /* 0x0000000000127805 */ /* 0x000fe4000001ff00 */
[----:B------:R-:W-:Y:S02]  /*00d0*/  CS2R R20, SRZ ;  /* 0x0000000000147805 */ /* 0x000fe4000001ff00 */
[----:B------:R-:W-:Y:S02]  /*00e0*/  CS2R R22, SRZ ;  /* 0x0000000000167805 */ /* 0x000fe4000001ff00 */
[----:B------:R-:W-:-:S02]  /*00f0*/  CS2R R24, SRZ ;  /* 0x0000000000187805 */ /* 0x000fc4000001ff00 */
[----:B------:R-:W-:Y:S01]  /*0100*/  CS2R R26, SRZ ;  /* 0x00000000001a7805 */ /* 0x000fe2000001ff00 */
[----:B-1----:R-:W-:Y:S01]  /*0110*/  IMAD.MOV.U32 R0, RZ, RZ, R3 ;  /* 0x000000ffff007224 */ /* 0x002fe200078e0003 */
[----:B------:R1:W-:Y:S01]  /*0120*/  STL.64 [R1+0x3a0], R2 ;  /* 0x0003a00201007387 */ /* 0x0003e20000100a00 */
[----:B------:R-:W-:Y:S02]  /*0130*/  IMAD.MOV.U32 R11, RZ, RZ, R2 ;  /* 0x000000ffff0b7224 */ /* 0x000fe400078e0002 */
[----:B------:R-:W-:Y:S01]  /*0140*/  VIADD R0, R0, 0x3f ;  /* 0x0000003f00007836 */ /* 0x000fe20000000000 */
[----:B------:R-:W-:Y:S01]  /*0150*/  STL [R1], RZ ;  /* 0x000000ff01007387 */ /* 0x000fe20000100800 */
[----:B------:R-:W-:Y:S01]  /*0160*/  ULDC.64 UR10, c[0x0][0x208] ;  /* 0x00008200000a7ab9 */ /* 0x000fe20000000a00 */
[----:B--2---:R-:W-:Y:S02]  /*0170*/  ULEA UR5, UR6, UR5, 0x18 ;  /* 0x0000000506057291 */ /* 0x004fe4000f8ec03f */
[----:B------:R-:W-:Y:S01]  /*0180*/  STL [R1+0x4], RZ ;  /* 0x000004ff01007387 */ /* 0x000fe20000100800 */
[----:B-1----:R-:W-:-:S03]  /*0190*/  SHF.R.S32.HI R3, RZ, 0x1f, R0 ;  /* 0x0000001fff037819 */ /* 0x002fc60000011400 */
[----:B------:R-:W-:Y:S01]  /*01a0*/  STL [R1+0x8], RZ ;  /* 0x000008ff01007387 */ /* 0x000fe20000100800 */
[----:B------:R-:W-:-:S03]  /*01b0*/  LEA.HI R3, R3, R0, RZ, 0x6 ;  /* 0x0000000003037211 */ /* 0x000fc600078f30ff */
[----:B------:R-:W-:Y:S01]  /*01c0*/  STL [R1+0xc], RZ ;  /* 0x00000cff01007387 */ /* 0x000fe20000100800 */
[----:B------:R-:W-:-:S03]  /*01d0*/  SHF.R.S32.HI R0, RZ, 0x6, R3 ;  /* 0x00000006ff007819 */ /* 0x000fc60000011403 */
[----:B------:R-:W-:Y:S02]  /*01e0*/  STL [R1+0x390], RZ ;  /* 0x000390ff01007387 */ /* 0x000fe40000100800 */
[----:B------:R-:W-:Y:S01]  /*01f0*/  IMAD.SHL.U32 R0, R0, 0x8, RZ ;  /* 0x0000000800007824 */ /* 0x000fe200078e00ff */
[----:B------:R-:W1:Y:S04]  /*0200*/  S2R R3, SR_CTAID.X ;  /* 0x0000000000037919 */ /* 0x000e680000002500 */
[-C--:B------:R-:W-:Y:S01]  /*0210*/  IABS R7, R0.reuse ;  /* 0x0000000000077213 */ /* 0x080fe20000000000 */
[----:B------:R-:W-:Y:S01]  /*0220*/  STL [R1+0x394], RZ ;  /* 0x000394ff01007387 */ /* 0x000fe20000100800 */
[----:B------:R-:W-:Y:S02]  /*0230*/  IABS R10, R0 ;  /* 0x00000000000a7213 */ /* 0x000fe40000000000 */
[----:B------:R-:W2:Y:S01]  /*0240*/  I2F.RP R2, R7 ;  /* 0x0000000700027306 */ /* 0x000ea20000209400 */
[----:B------:R-:W-:Y:S04]  /*0250*/  STL [R1+0x398], RZ ;  /* 0x000398ff01007387 */ /* 0x000fe80000100800 */
[----:B------:R-:W-:Y:S04]  /*0260*/  STL [R1+0x39c], RZ ;  /* 0x00039cff01007387 */ /* 0x000fe80000100800 */
[----:B------:R-:W-:Y:S04]  /*0270*/  STL [R1+0x380], RZ ;  /* 0x000380ff01007387 */ /* 0x000fe80000100800 */
[----:B------:R-:W-:Y:S01]  /*0280*/  STL [R1+0x384], RZ ;  /* 0x000384ff01007387 */ /* 0x000fe20000100800 */
[----:B--2---:R-:W2:Y:S03]  /*0290*/  MUFU.RCP R2, R2 ;  /* 0x0000000200027308 */ /* 0x004ea60000001000 */
[----:B------:R-:W-:Y:S04]  /*02a0*/  STL [R1+0x388], RZ ;  /* 0x000388ff01007387 */ /* 0x000fe80000100800 */
[----:B------:R-:W-:Y:S01]  /*02b0*/  STL [R1+0x38c], RZ ;  /* 0x00038cff01007387 */ /* 0x000fe20000100800 */
[----:B-1----:R-:W-:-:S03]  /*02c0*/  IABS R8, R3 ;  /* 0x0000000300087213 */ /* 0x002fc60000000000 */
[----:B------:R-:W-:Y:S04]  /*02d0*/  STL [R1+0x370], RZ ;  /* 0x000370ff01007387 */ /* 0x000fe80000100800 */
[----:B------:R-:W-:Y:S01]  /*02e0*/  STL [R1+0x374], RZ ;  /* 0x000374ff01007387 */ /* 0x000fe20000100800 */
[----:B--2---:R-:W-:-:S03]  /*02f0*/  VIADD R4, R2, 0xffffffe ;  /* 0x0ffffffe02047836 */ /* 0x004fc60000000000 */
[----:B------:R-:W-:Y:S01]  /*0300*/  STL [R1+0x378], RZ ;  /* 0x000378ff01007387 */ /* 0x000fe20000100800 */
[----:B------:R-:W-:Y:S01]  /*0310*/  IMAD.MOV R2, RZ, RZ, -R10 ;  /* 0x000000ffff027224 */ /* 0x000fe200078e0a0a */
[----:B------:R1:W2:Y:S02]  /*0320*/  F2I.FTZ.U32.TRUNC.NTZ R5, R4 ;  /* 0x0000000400057305 */ /* 0x0002a4000021f000 */
[----:B------:R-:W-:Y:S04]  /*0330*/  STL [R1+0x37c], RZ ;  /* 0x00037cff01007387 */ /* 0x000fe80000100800 */
[----:B------:R-:W-:Y:S04]  /*0340*/  STL [R1+0x360], RZ ;  /* 0x000360ff01007387 */ /* 0x000fe80000100800 */
[----:B------:R-:W-:Y:S01]  /*0350*/  STL [R1+0x364], RZ ;  /* 0x000364ff01007387 */ /* 0x000fe20000100800 */
[----:B-1----:R-:W-:-:S03]  /*0360*/  IMAD.MOV.U32 R4, RZ, RZ, RZ ;  /* 0x000000ffff047224 */ /* 0x002fc600078e00ff */
[----:B------:R-:W-:Y:S01]  /*0370*/  STL [R1+0x368], RZ ;  /* 0x000368ff01007387 */ /* 0x000fe20000100800 */
[----:B--2---:R-:W-:-:S03]  /*0380*/  IMAD.MOV R6, RZ, RZ, -R5 ;  /* 0x000000ffff067224 */ /* 0x004fc600078e0a05 */
[----:B------:R-:W-:Y:S01]  /*0390*/  STL [R1+0x36c], RZ ;  /* 0x00036cff01007387 */ /* 0x000fe20000100800 */
[----:B------:R-:W-:-:S03]  /*03a0*/  IMAD R9, R6, R7, RZ ;  /* 0x0000000706097224 */ /* 0x000fc600078e02ff */
[----:B------:R-:W-:Y:S01]  /*03b0*/  STL [R1+0x350], RZ ;  /* 0x000350ff01007387 */ /* 0x000fe20000100800 */
[----:B------:R-:W-:Y:S02]  /*03c0*/  IMAD.MOV.U32 R6, RZ, RZ, R8 ;  /* 0x000000ffff067224 */ /* 0x000fe400078e0008 */
[----:B------:R-:W-:Y:S01]  /*03d0*/  IMAD.HI.U32 R5, R5, R9, R4 ;  /* 0x0000000905057227 */ /* 0x000fe200078e0004 */
[----:B------:R-:W-:Y:S04]  /*03e0*/  STL [R1+0x354], RZ ;  /* 0x000354ff01007387 */ /* 0x000fe80000100800 */
[----:B------:R-:W-:Y:S01]  /*03f0*/  STL [R1+0x358], RZ ;  /* 0x000358ff01007387 */ /* 0x000fe20000100800 */
[----:B------:R-:W-:-:S03]  /*0400*/  IMAD.HI.U32 R5, R5, R6, RZ ;  /* 0x0000000605057227 */ /* 0x000fc600078e00ff */
[----:B------:R-:W-:Y:S01]  /*0410*/  STL [R1+0x35c], RZ ;  /* 0x00035cff01007387 */ /* 0x000fe20000100800 */
[----:B------:R-:W-:-:S03]  /*0420*/  IMAD R2, R5, R2, R6 ;  /* 0x0000000205027224 */ /* 0x000fc600078e0206 */
[----:B------:R-:W-:Y:S02]  /*0430*/  STL [R1+0x340], RZ ;  /* 0x000340ff01007387 */ /* 0x000fe40000100800 */
[----:B------:R-:W-:Y:S02]  /*0440*/  ISETP.GT.U32.AND P1, PT, R7, R2, PT ;  /* 0x000000020700720c */ /* 0x000fe40003f24070 */
[----:B------:R-:W-:Y:S04]  /*0450*/  STL [R1+0x344], RZ ;  /* 0x000344ff01007387 */ /* 0x000fe80000100800 */
[----:B------:R-:W-:Y:S04]  /*0460*/  STL [R1+0x348], RZ ;  /* 0x000348ff01007387 */ /* 0x000fe80000100800 */
[----:B------:R-:W-:Y:S03]  /*0470*/  STL [R1+0x34c], RZ ;  /* 0x00034cff01007387 */ /* 0x000fe60000100800 */
[----:B------:R-:W-:Y:S01]  /*0480*/  @!P1 IMAD.IADD R2, R2, 0x1, -R7 ;  /* 0x0000000102029824 */ /* 0x000fe200078e0a07 */
[----:B------:R-:W-:Y:S01]  /*0490*/  STL [R1+0x330], RZ ;  /* 0x000330ff01007387 */ /* 0x000fe20000100800 */
[----:B------:R-:W-:Y:S01]  /*04a0*/  @!P1 VIADD R5, R5, 0x1 ;  /* 0x0000000105059836 */ /* 0x000fe20000000000 */
[----:B------:R-:W-:-:S02]  /*04b0*/  ISETP.NE.AND P1, PT, R0, RZ, PT ;  /* 0x000000ff0000720c */ /* 0x000fc40003f25270 */
[----:B------:R-:W-:Y:S01]  /*04c0*/  STL [R1+0x334], RZ ;  /* 0x000334ff01007387 */ /* 0x000fe20000100800 */
[----:B------:R-:W-:Y:S02]  /*04d0*/  ISETP.GE.U32.AND P0, PT, R2, R7, PT ;  /* 0x000000070200720c */ /* 0x000fe40003f06070 */
[----:B------:R-:W-:Y:S01]  /*04e0*/  LOP3.LUT R2, R3, R0, RZ, 0x3c, !PT ;  /* 0x0000000003027212 */ /* 0x000fe200078e3cff */
[----:B------:R-:W-:Y:S03]  /*04f0*/  STL [R1+0x338], RZ ;  /* 0x000338ff01007387 */ /* 0x000fe60000100800 */
[----:B------:R-:W-:Y:S01]  /*0500*/  ISETP.GE.AND P2, PT, R2, RZ, PT ;  /* 0x000000ff0200720c */ /* 0x000fe20003f46270 */
[----:B------:R-:W-:Y:S01]  /*0510*/  STL [R1+0x33c], RZ ;  /* 0x00033cff01007387 */ /* 0x000fe20000100800 */
[----:B------:R-:W-:-:S03]  /*0520*/  VIADD R2, R11, 0x1ff ;  /* 0x000001ff0b027836 */ /* 0x000fc60000000000 */
[----:B------:R-:W-:Y:S02]  /*0530*/  STL [R1+0x320], RZ ;  /* 0x000320ff01007387 */ /* 0x000fe40000100800 */
[----:B------:R-:W-:Y:S02]  /*0540*/  @P0 VIADD R5, R5, 0x1 ;  /* 0x0000000105050836 */ /* 0x000fe40000000000 */
[----:B------:R-:W-:Y:S02]  /*0550*/  STL [R1+0x324], RZ ;  /* 0x000324ff01007387 */ /* 0x000fe40000100800 */
[----:B------:R-:W-:Y:S01]  /*0560*/  IMAD.MOV.U32 R4, RZ, RZ, R5 ;  /* 0x000000ffff047224 */ /* 0x000fe200078e0005 */
[----:B------:R-:W-:Y:S01]  /*0570*/  SHF.R.S32.HI R5, RZ, 0x1f, R2 ;  /* 0x0000001fff057819 */ /* 0x000fe20000011402 */
[----:B------:R-:W-:Y:S02]  /*0580*/  STL [R1+0x328], RZ ;  /* 0x000328ff01007387 */ /* 0x000fe40000100800 */
[----:B------:R-:W-:Y:S01]  /*0590*/  @!P2 IMAD.MOV R4, RZ, RZ, -R4 ;  /* 0x000000ffff04a224 */ /* 0x000fe200078e0a04 */
[----:B------:R-:W-:Y:S01]  /*05a0*/  @!P1 LOP3.LUT R4, RZ, R0, RZ, 0x33, !PT ;  /* 0x00000000ff049212 */ /* 0x000fe200078e33ff */
[----:B------:R-:W-:Y:S01]  /*05b0*/  STL [R1+0x32c], RZ ;  /* 0x00032cff01007387 */ /* 0x000fe20000100800 */
[----:B------:R-:W-:-:S03]  /*05c0*/  LEA.HI R5, R5, R2, RZ, 0x9 ;  /* 0x0000000205057211 */ /* 0x000fc600078f48ff */
[----:B------:R-:W-:Y:S01]  /*05d0*/  STL [R1+0x310], RZ ;  /* 0x000310ff01007387 */ /* 0x000fe20000100800 */
[----:B------:R-:W-:Y:S02]  /*05e0*/  IMAD.SHL.U32 R2, R4, 0x8, RZ ;  /* 0x0000000804027824 */ /* 0x000fe400078e00ff */
[----:B------:R-:W-:Y:S01]  /*05f0*/  IMAD.MOV R4, RZ, RZ, -R4 ;  /* 0x000000ffff047224 */ /* 0x000fe200078e0a04 */
[----:B------:R-:W-:Y:S02]  /*0600*/  STL [R1+0x314], RZ ;  /* 0x000314ff01007387 */ /* 0x000fe40000100800 */
[----:B------:R-:W-:Y:S01]  /*0610*/  LEA.HI.SX32 R5, R5, -R2, 0x17 ;  /* 0x8000000205057211 */ /* 0x000fe200078fbaff */
[----:B------:R-:W-:Y:S01]  /*0620*/  IMAD R11, R0, R4, R3 ;  /* 0x00000004000b7224 */ /* 0x000fe200078e0203 */
[----:B------:R-:W-:Y:S01]  /*0630*/  STL [R1+0x318], RZ ;  /* 0x000318ff01007387 */ /* 0x000fe20000100800 */
[----:B------:R-:W-:Y:S01]  /*0640*/  IMAD.MOV.U32 R4, RZ, RZ, RZ ;  /* 0x000000ffff047224 */ /* 0x000fe200078e00ff */
[----:B------:R-:W-:-:S02]  /*0650*/  VIMNMX R6, R5, 0x8, PT ;  /* 0x0000000805067848 */ /* 0x000fc40003fe0100 */
[----:B------:R-:W-:Y:S02]  /*0660*/  STL [R1+0x31c], RZ ;  /* 0x00031cff01007387 */ /* 0x000fe40000100800 */
[-C--:B------:R-:W-:Y:S02]  /*0670*/  IABS R8, R6.reuse ;  /* 0x0000000600087213 */ /* 0x080fe40000000000 */
[----:B------:R-:W-:Y:S01]  /*0680*/  STL [R1+0x300], RZ ;  /* 0x000300ff01007387 */ /* 0x000fe20000100800 */
[----:B------:R-:W-:Y:S01]  /*0690*/  IABS R0, R6 ;  /* 0x0000000600007213 */ /* 0x000fe20000000000 */
[----:B------:R-:W1:Y:S02]  /*06a0*/  I2F.RP R7, R8 ;  /* 0x0000000800077306 */ /* 0x000e640000209400 */
[----:B------:R-:W-:Y:S04]  /*06b0*/  STL [R1+0x304], RZ ;  /* 0x000304ff01007387 */ /* 0x000fe80000100800 */
[----:B------:R-:W-:Y:S04]  /*06c0*/  STL [R1+0x308], RZ ;  /* 0x000308ff01007387 */ /* 0x000fe80000100800 */
[----:B------:R-:W-:Y:S04]  /*06d0*/  STL [R1+0x30c], RZ ;  /* 0x00030cff01007387 */ /* 0x000fe80000100800 */
[----:B------:R-:W-:Y:S01]  /*06e0*/  STL [R1+0x2f0], RZ ;  /* 0x0002f0ff01007387 */ /* 0x000fe20000100800 */
[----:B-1----:R-:W1:Y:S03]  /*06f0*/  MUFU.RCP R7, R7 ;  /* 0x0000000700077308 */ /* 0x002e660000001000 */
[----:B------:R-:W-:Y:S04]  /*0700*/  STL [R1+0x2f4], RZ ;  /* 0x0002f4ff01007387 */ /* 0x000fe80000100800 */
[----:B------:R-:W-:Y:S04]  /*0710*/  STL [R1+0x2f8], RZ ;  /* 0x0002f8ff01007387 */ /* 0x000fe80000100800 */
[----:B------:R-:W-:Y:S04]  /*0720*/  STL [R1+0x2fc], RZ ;  /* 0x0002fcff01007387 */ /* 0x000fe80000100800 */
[----:B------:R-:W-:Y:S01]  /*0730*/  STL [R1+0x2e0], RZ ;  /* 0x0002e0ff01007387 */ /* 0x000fe20000100800 */
[----:B-1----:R-:W-:-:S03]  /*0740*/  VIADD R5, R7, 0xffffffe ;  /* 0x0ffffffe07057836 */ /* 0x002fc60000000000 */
[----:B------:R-:W-:Y:S04]  /*0750*/  STL [R1+0x2e4], RZ ;  /* 0x0002e4ff01007387 */ /* 0x000fe80000100800 */
[----:B------:R-:W-:Y:S01]  /*0760*/  STL [R1+0x2e8], RZ ;  /* 0x0002e8ff01007387 */ /* 0x000fe20000100800 */
[----:B------:R-:W1:Y:S03]  /*0770*/  F2I.FTZ.U32.TRUNC.NTZ R5, R5 ;  /* 0x0000000500057305 */ /* 0x000e66000021f000 */
[----:B------:R-:W-:Y:S04]  /*0780*/  STL [R1+0x2ec], RZ ;  /* 0x0002ecff01007387 */ /* 0x000fe80000100800 */
[----:B------:R-:W-:Y:S04]  /*0790*/  STL [R1+0x2d0], RZ ;  /* 0x0002d0ff01007387 */ /* 0x000fe80000100800 */
[----:B------:R-:W-:Y:S04]  /*07a0*/  STL [R1+0x2d4], RZ ;  /* 0x0002d4ff01007387 */ /* 0x000fe80000100800 */
[----:B------:R-:W-:Y:S01]  /*07b0*/  STL [R1+0x2d8], RZ ;  /* 0x0002d8ff01007387 */ /* 0x000fe20000100800 */
[----:B-1----:R-:W-:-:S03]  /*07c0*/  IMAD.MOV R9, RZ, RZ, -R5 ;  /* 0x000000ffff097224 */ /* 0x002fc600078e0a05 */
[----:B------:R-:W-:Y:S01]  /*07d0*/  STL [R1+0x2dc], RZ ;  /* 0x0002dcff01007387 */ /* 0x000fe20000100800 */
[----:B------:R-:W-:Y:S01]  /*07e0*/  IMAD.MOV.U32 R3, RZ, RZ, R9 ;  /* 0x000000ffff037224 */ /* 0x000fe200078e0009 */
[----:B------:R-:W-:Y:S02]  /*07f0*/  IABS R9, R11 ;  /* 0x0000000b00097213 */ /* 0x000fe40000000000 */
[----:B------:R-:W-:Y:S01]  /*0800*/  STL [R1+0x2c0], RZ ;  /* 0x0002c0ff01007387 */ /* 0x000fe20000100800 */
[----:B------:R-:W-:-:S03]  /*0810*/  IMAD R3, R3, R8, RZ ;  /* 0x0000000803037224 */ /* 0x000fc600078e02ff */
[----:B------:R-:W-:Y:S01]  /*0820*/  STL [R1+0x2c4], RZ ;  /* 0x0002c4ff01007387 */ /* 0x000fe20000100800 */
[----:B------:R-:W-:-:S03]  /*0830*/  IMAD.HI.U32 R4, R5, R3, R4 ;  /* 0x0000000305047227 */ /* 0x000fc600078e0004 */
[----:B------:R-:W-:Y:S01]  /*0840*/  STL [R1+0x2c8], RZ ;  /* 0x0002c8ff01007387 */ /* 0x000fe20000100800 */
[----:B------:R-:W-:Y:S02]  /*0850*/  IMAD.MOV R3, RZ, RZ, -R0 ;  /* 0x000000ffff037224 */ /* 0x000fe400078e0a00 */
[----:B------:R-:W-:Y:S01]  /*0860*/  IMAD.HI.U32 R0, R4, R9, RZ ;  /* 0x0000000904007227 */ /* 0x000fe200078e00ff */
[----:B------:R-:W-:Y:S01]  /*0870*/  STL [R1+0x2cc], RZ ;  /* 0x0002ccff01007387 */ /* 0x000fe20000100800 */
[----:B------:R-:W-:Y:S02]  /*0880*/  CS2R R4, SRZ ;  /* 0x0000000000047805 */ /* 0x000fe4000001ff00 */
[----:B------:R-:W-:Y:S01]  /*0890*/  IMAD R3, R0, R3, R9 ;  /* 0x0000000300037224 */ /* 0x000fe200078e0209 */
[----:B------:R-:W-:Y:S04]  /*08a0*/  STL [R1+0x2b0], RZ ;  /* 0x0002b0ff01007387 */ /* 0x000fe80000100800 */
[----:B------:R-:W-:Y:S01]  /*08b0*/  STL [R1+0x2b4], RZ ;  /* 0x0002b4ff01007387 */ /* 0x000fe20000100800 */
[----:B------:R-:W-:-:S03]  /*08c0*/  ISETP.GT.U32.AND P1, PT, R8, R3, PT ;  /* 0x000000030800720c */ /* 0x000fc60003f24070 */
[----:B------:R-:W-:Y:S04]  /*08d0*/  STL [R1+0x2b8], RZ ;  /* 0x0002b8ff01007387 */ /* 0x000fe80000100800 */
[----:B------:R-:W-:Y:S04]  /*08e0*/  STL [R1+0x2bc], RZ ;  /* 0x0002bcff01007387 */ /* 0x000fe80000100800 */
[----:B------:R-:W-:Y:S02]  /*08f0*/  STL [R1+0x2a0], RZ ;  /* 0x0002a0ff01007387 */ /* 0x000fe40000100800 */
[----:B------:R-:W-:-:S02]  /*0900*/  @!P1 IMAD.IADD R3, R3, 0x1, -R8 ;  /* 0x0000000103039824 */ /* 0x000fc400078e0a08 */
[----:B------:R-:W-:Y:S01]  /*0910*/  STL [R1+0x2a4], RZ ;  /* 0x0002a4ff01007387 */ /* 0x000fe20000100800 */
[----:B------:R-:W-:Y:S01]  /*0920*/  @!P1 VIADD R0, R0, 0x1 ;  /* 0x0000000100009836 */ /* 0x000fe20000000000 */
[----:B------:R-:W-:Y:S02]  /*0930*/  ISETP.NE.AND P1, PT, R6, RZ, PT ;  /* 0x000000ff0600720c */ /* 0x000fe40003f25270 */
[----:B------:R-:W-:Y:S01]  /*0940*/  STL [R1+0x2a8], RZ ;  /* 0x0002a8ff01007387 */ /* 0x000fe20000100800 */
[----:B------:R-:W-:Y:S02]  /*0950*/  ISETP.GE.U32.AND P0, PT, R3, R8, PT ;  /* 0x000000080300720c */ /* 0x000fe40003f06070 */
[----:B------:R-:W-:Y:S02]  /*0960*/  CS2R R8, SRZ ;  /* 0x0000000000087805 */ /* 0x000fe4000001ff00 */
[----:B------:R-:W-:Y:S01]  /*0970*/  LOP3.LUT R3, R11, R6, RZ, 0x3c, !PT ;  /* 0x000000060b037212 */ /* 0x000fe200078e3cff */
[----:B------:R-:W-:Y:S03]  /*0980*/  STL [R1+0x2ac], RZ ;  /* 0x0002acff01007387 */ /* 0x000fe60000100800 */
[----:B------:R-:W-:Y:S01]  /*0990*/  ISETP.GE.AND P2, PT, R3, RZ, PT ;  /* 0x000000ff0300720c */ /* 0x000fe20003f46270 */
[----:B------:R-:W-:Y:S04]  /*09a0*/  STL [R1+0x290], RZ ;  /* 0x000290ff01007387 */ /* 0x000fe80000100800 */
[----:B------:R-:W-:Y:S01]  /*09b0*/  STL [R1+0x294], RZ ;  /* 0x000294ff01007387 */ /* 0x000fe20000100800 */
[----:B------:R-:W-:Y:S01]  /*09c0*/  @P0 VIADD R0, R0, 0x1 ;  /* 0x0000000100000836 */ /* 0x000fe20000000000 */
[----:B------:R-:W-:-:S02]  /*09d0*/  PLOP3.LUT P0, PT, PT, PT, UP0, 0x80, 0x0 ;  /* 0x000000000000781c */ /* 0x000fc40003f0f008 */
[----:B------:R-:W-:Y:S04]  /*09e0*/  STL [R1+0x298], RZ ;  /* 0x000298ff01007387 */ /* 0x000fe80000100800 */
[----:B------:R-:W-:Y:S01]  /*09f0*/  STL [R1+0x29c], RZ ;  /* 0x00029cff01007387 */ /* 0x000fe20000100800 */
[----:B------:R-:W-:Y:S01]  /*0a00*/  @!P2 IMAD.MOV R0, RZ, RZ, -R0 ;  /* 0x000000ffff00a224 */ /* 0x000fe200078e0a00 */
[----:B------:R-:W-:Y:S02]  /*0a10*/  @!P1 LOP3.LUT R0, RZ, R6, RZ, 0x33, !PT ;  /* 0x00000006ff009212 */ /* 0x000fe400078e33ff */
[----:B------:R-:W-:Y:S03]  /*0a20*/  STL [R1+0x280], RZ ;  /* 0x000280ff01007387 */ /* 0x000fe60000100800 */
[----:B------:R-:W-:Y:S01]  /*0a30*/  IMAD.MOV R3, RZ, RZ, -R0 ;  /* 0x000000ffff037224 */ /* 0x000fe200078e0a00 */
[----:B------:R-:W-:Y:S03]  /*0a40*/  STL [R1+0x284], RZ ;  /* 0x000284ff01007387 */ /* 0x000fe60000100800 */
[----:B------:R-:W-:Y:S01]  /*0a50*/  IMAD R3, R6, R3, R11 ;  /* 0x0000000306037224 */ /* 0x000fe200078e020b */
[----:B------:R-:W-:Y:S01]  /*0a60*/  STL [R1+0x288], RZ ;  /* 0x000288ff01007387 */ /* 0x000fe20000100800 */
[----:B------:R-:W-:-:S02]  /*0a70*/  CS2R R6, SRZ ;  /* 0x0000000000067805 */ /* 0x000fc4000001ff00 */
[----:B------:R-:W-:Y:S01]  /*0a80*/  CS2R R10, SRZ ;  /* 0x00000000000a7805 */ /* 0x000fe2000001ff00 */
[----:B------:R-:W-:Y:S01]  /*0a90*/  IMAD.IADD R2, R2, 0x1, R3 ;  /* 0x0000000102027824 */ /* 0x000fe200078e0203 */
[----:B------:R-:W-:Y:S01]  /*0aa0*/  STL [R1+0x28c], RZ ;  /* 0x00028cff01007387 */ /* 0x000fe20000100800 */
[----:B0-----:R-:W-:-:S03]  /*0ab0*/  LOP3.LUT R3, R28, 0x3f, RZ, 0xc0, !PT ;  /* 0x0000003f1c037812 */ /* 0x001fc600078ec0ff */
[----:B------:R-:W-:Y:S04]  /*0ac0*/  STL [R1+0x270], RZ ;  /* 0x000270ff01007387 */ /* 0x000fe80000100800 */
        /* <DEDUP_REMOVED lines=155> */
[----:B------:R0:W-:Y:S02]  /*1480*/  STL [R1+0x3bf0], R4 ;  /* 0x003bf00401007387 */ /* 0x0001e40000100800 */
[----:B0-----:R-:W-:-:S04]  /*1490*/  IMAD.SHL.U32 R4, R0, 0x40, RZ ;  /* 0x0000004000047824 */ /* 0x001fc800078e00ff */
[C---:B------:R-:W-:Y:S01]  /*14a0*/  VIADD R29, R4.reuse, 0x1 ;  /* 0x00000001041d7836 */ /* 0x040fe20000000000 */
[----:B------:R-:W-:Y:S01]  /*14b0*/  STL [R1+0x1714], R4 ;  /* 0x0017140401007387 */ /* 0x000fe20000100800 */
[----:B------:R-:W-:-:S03]  /*14c0*/  VIADD R0, R4, 0x2 ;  /* 0x0000000204007836 */ /* 0x000fc60000000000 */
[----:B------:R0:W-:Y:S04]  /*14d0*/  STL [R1+0x490], R29 ;  /* 0x0004901d01007387 */ /* 0x0001e80000100800 */
[----:B------:R1:W-:Y:S01]  /*14e0*/  STL [R1+0x48c], R0 ;  /* 0x00048c0001007387 */ /* 0x0003e20000100800 */
[C---:B0-----:R-:W-:Y:S02]  /*14f0*/  VIADD R29, R4.reuse, 0x3 ;  /* 0x00000003041d7836 */ /* 0x041fe40000000000 */
[----:B-1----:R-:W-:-:S03]  /*1500*/  VIADD R0, R4, 0x4 ;  /* 0x0000000404007836 */ /* 0x002fc60000000000 */
        /* <DEDUP_REMOVED lines=78> */
[----:B0-----:R-:W-:Y:S02]  /*19f0*/  VIADD R29, R4, 0x2b ;  /* 0x0000002b041d7836 */ /* 0x001fe40000000000 */
[----:B-1----:R-:W-:-:S03]  /*1a00*/  IMAD.SHL.U32 R0, R2, 0x200, RZ ;  /* 0x0000020002007824 */ /* 0x002fc600078e00ff */
[----:B------:R0:W-:Y:S01]  /*1a10*/  STL [R1+0x3e8], R29 ;  /* 0x0003e81d01007387 */ /* 0x0001e20000100800 */
[C---:B------:R-:W-:Y:S02]  /*1a20*/  VIADD R2, R4.reuse, 0x2d ;  /* 0x0000002d04027836 */ /* 0x040fe40000000000 */
[----:B0-----:R-:W-:-:S05]  /*1a30*/  VIADD R29, R4, 0x2c ;  /* 0x0000002c041d7836 */ /* 0x001fca0000000000 */
[----:B------:R0:W-:Y:S04]  /*1a40*/  STL [R1+0x3e4], R29 ;  /* 0x0003e41d01007387 */ /* 0x0001e80000100800 */
[----:B------:R1:W-:Y:S01]  /*1a50*/  STL [R1+0x3e0], R2 ;  /* 0x0003e00201007387 */ /* 0x0003e20000100800 */
[----:B0-----:R-:W-:Y:S01]  /*1a60*/  VIADD R29, R4, 0x2e ;  /* 0x0000002e041d7836 */ /* 0x001fe20000000000 */
[----:B-1----:R-:W-:-:S04]  /*1a70*/  LOP3.LUT R2, R0, 0x3f, R28, 0xf8, !PT ;  /* 0x0000003f00027812 */ /* 0x002fc800078ef81c */
[----:B------:R0:W-:Y:S01]  /*1a80*/  STL [R1+0x3dc], R29 ;  /* 0x0003dc1d01007387 */ /* 0x0001e20000100800 */
[----:B------:R-:W-:Y:S01]  /*1a90*/  LOP3.LUT R28, R0, 0x40, R3, 0xfe, !PT ;  /* 0x00000040001c7812 */ /* 0x000fe200078efe03 */
[C---:B------:R-:W-:Y:S02]  /*1aa0*/  VIADD R3, R4.reuse, 0x2f ;  /* 0x0000002f04037836 */ /* 0x040fe40000000000 */
[C---:B------:R-:W-:Y:S02]  /*1ab0*/  VIADD R0, R4.reuse, 0x30 ;  /* 0x0000003004007836 */ /* 0x040fe40000000000 */
[----:B------:R1:W-:Y:S04]  /*1ac0*/  STL [R1+0x1f64], R28 ;  /* 0x001f641c01007387 */ /* 0x0003e80000100800 */
[----:B------:R-:W-:Y:S01]  /*1ad0*/  STL [R1+0x1808], R2 ;  /* 0x0018080201007387 */ /* 0x000fe20000100800 */
[----:B0-----:R-:W-:-:S03]  /*1ae0*/  VIADD R29, R4, 0x3c ;  /* 0x0000003c041d7836 */ /* 0x001fc60000000000 */
[----:B------:R0:W-:Y:S01]  /*1af0*/  STL [R1+0x3d8], R3 ;  /* 0x0003d80301007387 */ /* 0x0001e20000100800 */
[----:B-1----:R-:W-:-:S03]  /*1b00*/  VIADD R28, R4, 0x33 ;  /* 0x00000033041c7836 */ /* 0x002fc60000000000 */
[----:B------:R1:W-:Y:S01]  /*1b10*/  STL [R1+0x3d4], R0 ;  /* 0x0003d40001007387 */ /* 0x0003e20000100800 */
[C---:B0-----:R-:W-:Y:S02]  /*1b20*/  VIADD R3, R4.reuse, 0x31 ;  /* 0x0000003104037836 */ /* 0x041fe40000000000 */
[----:B-1----:R-:W-:-:S03]  /*1b30*/  VIADD R0, R4, 0x32 ;  /* 0x0000003204007836 */ /* 0x002fc60000000000 */
[----:B------:R0:W-:Y:S04]  /*1b40*/  STL [R1+0x3d0], R3 ;  /* 0x0003d00301007387 */ /* 0x0001e80000100800 */
[----:B------:R1:W-:Y:S04]  /*1b50*/  STL [R1+0x3cc], R0 ;  /* 0x0003cc0001007387 */ /* 0x0003e80000100800 */
[----:B------:R2:W-:Y:S01]  /*1b60*/  STL [R1+0x3c8], R28 ;  /* 0x0003c81c01007387 */ /* 0x0005e20000100800 */
[C---:B0-----:R-:W-:Y:S02]  /*1b70*/  VIADD R3, R4.reuse, 0x34 ;  /* 0x0000003404037836 */ /* 0x041fe40000000000 */
[----:B-1----:R-:W-:-:S03]  /*1b80*/  VIADD R0, R4, 0x35 ;  /* 0x0000003504007836 */ /* 0x002fc60000000000 */
[----:B------:R0:W-:Y:S01]  /*1b90*/  STL [R1+0x3c4], R3 ;  /* 0x0003c40301007387 */ /* 0x0001e20000100800 */
[----:B--2---:R-:W-:-:S03]  /*1ba0*/  VIADD R28, R4, 0x36 ;  /* 0x00000036041c7836 */ /* 0x004fc60000000000 */
        /* <DEDUP_REMOVED lines=12> */
[----:B------:R1:W-:Y:S01]  /*1c70*/  STL [R1+0x3a8], R0 ;  /* 0x0003a80001007387 */ /* 0x0003e20000100800 */
[C---:B0-----:R-:W-:Y:S02]  /*1c80*/  VIADD R3, R4.reuse, 0x3e ;  /* 0x0000003e04037836 */ /* 0x041fe40000000000 */
[----:B-1----:R-:W-:Y:S01]  /*1c90*/  VIADD R0, R4, 0x3f ;  /* 0x0000003f04007836 */ /* 0x002fe20000000000 */
[----:B------:R-:W-:-:S05]  /*1ca0*/  LOP3.LUT R4, R2, 0x80, RZ, 0xfc, !PT ;  /* 0x0000008002047812 */ /* 0x000fca00078efcff */
[----:B------:R0:W-:Y:S02]  /*1cb0*/  STL [R1+0x2924], R4 ;  /* 0x0029240401007387 */ /* 0x0001e40000100800 */
[----:B0-----:R-:W-:-:S05]  /*1cc0*/  LOP3.LUT R4, R2, 0xc0, RZ, 0xfc, !PT ;  /* 0x000000c002047812 */ /* 0x001fca00078efcff */
[----:B------:R0:W-:Y:S02]  /*1cd0*/  STL [R1+0x2970], R4 ;  /* 0x0029700401007387 */ /* 0x0001e40000100800 */
[----:B0-----:R-:W-:-:S05]  /*1ce0*/  LOP3.LUT R4, R2, 0x100, RZ, 0xfc, !PT ;  /* 0x0000010002047812 */ /* 0x001fca00078efcff */
[----:B------:R0:W-:Y:S02]  /*1cf0*/  STL [R1+0x2a0c], R4 ;  /* 0x002a0c0401007387 */ /* 0x0001e40000100800 */
[----:B0-----:R-:W-:-:S05]  /*1d00*/  LOP3.LUT R4, R2, 0x140, RZ, 0xfc, !PT ;  /* 0x0000014002047812 */ /* 0x001fca00078efcff */
[----:B------:R0:W-:Y:S02]  /*1d10*/  STL [R1+0x2a44], R4 ;  /* 0x002a440401007387 */ /* 0x0001e40000100800 */
[C---:B0-----:R-:W-:Y:S02]  /*1d20*/  LOP3.LUT R4, R2.reuse, 0x180, RZ, 0xfc, !PT ;  /* 0x0000018002047812 */ /* 0x041fe400078efcff */
[----:B------:R-:W-:-:S03]  /*1d30*/  LOP3.LUT R2, R2, 0x1c0, RZ, 0xfc, !PT ;  /* 0x000001c002027812 */ /* 0x000fc600078efcff */
[----:B------:R0:W-:Y:S04]  /*1d40*/  STL [R1+0x2a3c], R4 ;  /* 0x002a3c0401007387 */ /* 0x0001e80000100800 */
[----:B0-----:R0:W5:Y:S04]  /*1d50*/  LDL.LU R4, [R1+0x3bf0] ;  /* 0x003bf00001047983 */ /* 0x0011680000300800 */
[----:B------:R0:W-:Y:S01]  /*1d60*/  STL [R1+0x2a34], R2 ;  /* 0x002a340201007387 */ /* 0x0001e20000100800 */
[----:B------:R-:W-:Y:S05]  /*1d70*/  @!P0 BRA `(.L_x_0) ;  /* 0x00000a5400c08947 */ /* 0x000fea0003800000 */
[----:B0-----:R-:W2:Y:S01]  /*1d80*/  LDL R2, [R1+0x3a4] ;  /* 0x0003a40001027983 */ /* 0x001ea20000100800 */
[----:B------:R-:W-:Y:S01]  /*1d90*/  ULDC UR7, c[0x0][0x23c] ;  /* 0x00008f0000077ab9 */ /* 0x000fe20000000800 */
[----:B------:R-:W-:Y:S01]  /*1da0*/  ULDC.64 UR8, c[0x0][0x218] ;  /* 0x0000860000087ab9 */ /* 0x000fe20000000a00 */
[----:B------:R-:W-:Y:S01]  /*1db0*/  ULDC UR6, c[0x0][0x240] ;  /* 0x0000900000067ab9 */ /* 0x000fe20000000800 */
[----:B------:R-:W3:Y:S01]  /*1dc0*/  LDL R19, [R1+0x1808] ;  /* 0x0018080001137983 */ /* 0x000ee20000100800 */
[----:B------:R-:W-:-:S03]  /*1dd0*/  ULDC.64 UR12, c[0x0][0x210] ;  /* 0x00008400000c7ab9 */ /* 0x000fc60000000a00 */
[----:B------:R-:W4:Y:S04]  /*1de0*/  LDL R20, [R1+0x1f64] ;  /* 0x001f640001147983 */ /* 0x000f280000100800 */
[----:B------:R-:W4:Y:S04]  /*1df0*/  LDL R21, [R1+0x2924] ;  /* 0x0029240001157983 */ /* 0x000f280000100800 */
[----:B------:R-:W3:Y:S04]  /*1e00*/  LDL.LU R26, [R1+0x3a0] ;  /* 0x0003a000011a7983 */ /* 0x000ee80000300800 */
[----:B------:R-:W4:Y:S04]  /*1e10*/  LDL R23, [R1+0x2a44] ;  /* 0x002a440001177983 */ /* 0x000f280000100800 */
[----:B------:R-:W4:Y:S04]  /*1e20*/  LDL R27, [R1+0x2970] ;  /* 0x00297000011b7983 */ /* 0x000f280000100800 */
[----:B------:R-:W4:Y:S04]  /*1e30*/  LDL R22, [R1+0x2a0c] ;  /* 0x002a0c0001167983 */ /* 0x000f280000100800 */
[----:B------:R-:W4:Y:S04]  /*1e40*/  LDL R24, [R1+0x2a3c] ;  /* 0x002a3c0001187983 */ /* 0x000f280000100800 */
[----:B------:R-:W4:Y:S01]  /*1e50*/  LDL R25, [R1+0x2a34] ;  /* 0x002a340001197983 */ /* 0x000f220000100800 */
[----:B--2--5:R-:W-:-:S02]  /*1e60*/  IABS R4, R2 ;  /* 0x0000000200047213 */ /* 0x024fc40000000000 */
[----:B---3--:R-:W-:-:S04]  /*1e70*/  IABS R5, R26 ;  /* 0x0000001a00057213 */ /* 0x008fc80000000000 */
[----:B------:R-:W0:Y:S08]  /*1e80*/  I2F.RP R6, R5 ;  /* 0x0000000500067306 */ /* 0x000e300000209400 */
[----:B------:R-:W1:Y:S08]  /*1e90*/  I2F.RP R2, R4 ;  /* 0x0000000400027306 */ /* 0x000e700000209400 */
[----:B0-----:R-:W0:Y:S08]  /*1ea0*/  MUFU.RCP R6, R6 ;  /* 0x0000000600067308 */ /* 0x001e300000001000 */
[----:B-1----:R-:W1:Y:S01]  /*1eb0*/  MUFU.RCP R2, R2 ;  /* 0x0000000200027308 */ /* 0x002e620000001000 */
[----:B0-----:R-:W-:-:S07]  /*1ec0*/  VIADD R6, R6, 0xffffffe ;  /* 0x0ffffffe06067836 */ /* 0x001fce0000000000 */
[----:B------:R0:W2:Y:S01]  /*1ed0*/  F2I.FTZ.U32.TRUNC.NTZ R7, R6 ;  /* 0x0000000600077305 */ /* 0x0000a2000021f000 */
[----:B-1----:R-:W-:-:S07]  /*1ee0*/  VIADD R2, R2, 0xffffffe ;  /* 0x0ffffffe02027836 */ /* 0x002fce0000000000 */
[----:B------:R2:W1:Y:S01]  /*1ef0*/  F2I.FTZ.U32.TRUNC.NTZ R9, R2 ;  /* 0x0000000200097305 */ /* 0x000462000021f000 */
[----:B0-----:R-:W-:Y:S02]  /*1f00*/  IMAD.MOV.U32 R6, RZ, RZ, RZ ;  /* 0x000000ffff067224 */ /* 0x001fe400078e00ff */
[----:B--2---:R-:W-:-:S04]  /*1f10*/  IMAD.MOV R2, RZ, RZ, -R7 ;  /* 0x000000ffff027224 */ /* 0x004fc800078e0a07 */
[----:B------:R-:W-:Y:S01]  /*1f20*/  IMAD R8, R2, R5, RZ ;  /* 0x0000000502087224 */ /* 0x000fe200078e02ff */
[----:B------:R-:W-:-:S03]  /*1f30*/  IABS R2, R19 ;  /* 0x0000001300027213 */ /* 0x000fc60000000000 */
[----:B------:R-:W-:-:S04]  /*1f40*/  IMAD.HI.U32 R6, R7, R8, R6 ;  /* 0x0000000807067227 */ /* 0x000fc800078e0006 */
[----:B-1----:R-:W-:Y:S02]  /*1f50*/  IMAD.MOV R8, RZ, RZ, -R9 ;  /* 0x000000ffff087224 */ /* 0x002fe400078e0a09 */
[----:B------:R-:W-:Y:S02]  /*1f60*/  IMAD.MOV.U32 R7, RZ, RZ, R2 ;  /* 0x000000ffff077224 */ /* 0x000fe400078e0002 */
[----:B------:R-:W-:Y:S01]  /*1f70*/  IMAD.MOV.U32 R2, RZ, RZ, R8 ;  /* 0x000000ffff027224 */ /* 0x000fe200078e0008 */
[----:B----4-:R-:W-:Y:S01]  /*1f80*/  IABS R10, R20 ;  /* 0x00000014000a7213 */ /* 0x010fe20000000000 */
[----:B------:R-:W-:Y:S01]  /*1f90*/  IMAD.MOV.U32 R8, RZ, RZ, RZ ;  /* 0x000000ffff087224 */ /* 0x000fe200078e00ff */
[----:B------:R-:W-:Y:S01]  /*1fa0*/  IABS R12, R21 ;  /* 0x00000015000c7213 */ /* 0x000fe20000000000 */
[----:B------:R-:W-:Y:S02]  /*1fb0*/  IMAD R2, R2, R4, RZ ;  /* 0x0000000402027224 */ /* 0x000fe400078e02ff */
[----:B------:R-:W-:-:S04]  /*1fc0*/  IMAD.HI.U32 R13, R6, R10, RZ ;  /* 0x0000000a060d7227 */ /* 0x000fc800078e00ff */
[----:B------:R-:W-:-:S04]  /*1fd0*/  IMAD.HI.U32 R2, R9, R2, R8 ;  /* 0x0000000209027227 */ /* 0x000fc800078e0008 */
[----:B------:R-:W-:-:S04]  /*1fe0*/  IMAD.HI.U32 R9, R6, R12, RZ ;  /* 0x0000000c06097227 */ /* 0x000fc800078e00ff */
[----:B------:R-:W-:Y:S01]  /*1ff0*/  IMAD.HI.U32 R11, R6, R7, RZ ;  /* 0x00000007060b7227 */ /* 0x000fe200078e00ff */
[----:B------:R-:W-:-:S03]  /*2000*/  IABS R14, R27 ;  /* 0x0000001b000e7213 */ /* 0x000fc60000000000 */
[----:B------:R-:W-:Y:S01]  /*2010*/  IMAD.MOV R8, RZ, RZ, -R13 ;  /* 0x000000ffff087224 */ /* 0x000fe200078e0a0d */
[----:B------:R-:W-:Y:S01]  /*2020*/  IABS R13, R23 ;  /* 0x00000017000d7213 */ /* 0x000fe20000000000 */
[----:B------:R-:W-:Y:S02]  /*2030*/  IMAD.MOV R9, RZ, RZ, -R9 ;  /* 0x000000ffff097224 */ /* 0x000fe400078e0a09 */
[----:B------:R-:W-:Y:S02]  /*2040*/  IMAD.MOV R11, RZ, RZ, -R11 ;  /* 0x000000ffff0b7224 */ /* 0x000fe400078e0a0b */
[C---:B------:R-:W-:Y:S02]  /*2050*/  IMAD R9, R5.reuse, R9, R12 ;  /* 0x0000000905097224 */ /* 0x040fe400078e020c */
[C---:B------:R-:W-:Y:S01]  /*2060*/  IMAD R7, R5.reuse, R11, R7 ;  /* 0x0000000b05077224 */ /* 0x040fe200078e0207 */
[----:B------:R-:W-:Y:S01]  /*2070*/  IABS R11, R22 ;  /* 0x00000016000b7213 */ /* 0x000fe20000000000 */
[----:B------:R-:W-:Y:S01]  /*2080*/  IMAD.MOV.U32 R12, RZ, RZ, R13 ;  /* 0x000000ffff0c7224 */ /* 0x000fe200078e000d */
[----:B------:R-:W-:Y:S01]  /*2090*/  IABS R13, R24 ;  /* 0x00000018000d7213 */ /* 0x000fe20000000000 */
[C---:B------:R-:W-:Y:S01]  /*20a0*/  IMAD R8, R5.reuse, R8, R10 ;  /* 0x0000000805087224 */ /* 0x040fe200078e020a */
[----:B------:R-:W-:Y:S01]  /*20b0*/  IABS R16, R25 ;  /* 0x0000001900107213 */ /* 0x000fe20000000000 */
[----:B------:R-:W-:Y:S01]  /*20c0*/  IMAD.MOV.U32 R10, RZ, RZ, R14 ;  /* 0x000000ffff0a7224 */ /* 0x000fe200078e000e */
[----:B------:R-:W-:Y:S01]  /*20d0*/  ISETP.GT.U32.AND P0, PT, R5, R7, PT ;  /* 0x000000070500720c */ /* 0x000fe20003f04070 */
[----:B------:R-:W-:-:S04]  /*20e0*/  IMAD.HI.U32 R15, R6, R11, RZ ;  /* 0x0000000b060f7227 */ /* 0x000fc800078e00ff */
[----:B------:R-:W-:-:S04]  /*20f0*/  IMAD.HI.U32 R14, R6, R10, RZ ;  /* 0x0000000a060e7227 */ /* 0x000fc800078e00ff */
[----:B------:R-:W-:-:S04]  /*2100*/  IMAD.HI.U32 R17, R6, R12, RZ ;  /* 0x0000000c06117227 */ /* 0x000fc800078e00ff */
[----:B------:R-:W-:-:S04]  /*2110*/  IMAD.HI.U32 R18, R6, R13, RZ ;  /* 0x0000000d06127227 */ /* 0x000fc800078e00ff */
[----:B------:R-:W-:-:S04]  /*2120*/  IMAD.HI.U32 R6, R6, R16, RZ ;  /* 0x0000001006067227 */ /* 0x000fc800078e00ff */
[----:B------:R-:W-:Y:S02]  /*2130*/  IMAD.MOV R6, RZ, RZ, -R6 ;  /* 0x000000ffff067224 */ /* 0x000fe400078e0a06 */
[----:B------:R-:W-:Y:S02]  /*2140*/  IMAD.MOV R14, RZ, RZ, -R14 ;  /* 0x000000ffff0e7224 */ /* 0x000fe400078e0a0e */
[C---:B------:R-:W-:Y:S02]  /*2150*/  IMAD R6, R5.reuse, R6, R16 ;  /* 0x0000000605067224 */ /* 0x040fe400078e0210 */
[----:B------:R-:W-:Y:S02]  /*2160*/  IMAD R10, R5, R14, R10 ;  /* 0x0000000e050a7224 */ /* 0x000fe400078e020a */
[----:B------:R-:W-:Y:S01]  /*2170*/  @!P0 IMAD.IADD R7, R7, 0x1, -R5 ;  /* 0x0000000107078824 */ /* 0x000fe200078e0a05 */
[C---:B------:R-:W-:Y:S02]  /*2180*/  ISETP.GT.U32.AND P0, PT, R5.reuse, R6, PT ;  /* 0x000000060500720c */ /* 0x040fe40003f04070 */
[----:B------:R-:W-:-:S11]  /*2190*/  ISETP.GT.U32.AND P6, PT, R5, R10, PT ;  /* 0x0000000a0500720c */ /* 0x000fd60003fc4070 */
[--C-:B------:R-:W-:Y:S02]  /*21a0*/  @!P0 IMAD.IADD R6, R6, 0x1, -R5.reuse ;  /* 0x0000000106068824 */ /* 0x100fe400078e0a05 */
[----:B------:R-:W-:-:S03]  /*21b0*/  @!P6 IMAD.IADD R10, R10, 0x1, -R5 ;  /* 0x000000010a0ae824 */ /* 0x000fc600078e0a05 */
[----:B------:R-:W-:-:S13]  /*21c0*/  ISETP.GT.U32.AND P6, PT, R5, R6, PT ;  /* 0x000000060500720c */ /* 0x000fda0003fc4070 */
[----:B------:R-:W-:Y:S01]  /*21d0*/  @!P6 IMAD.IADD R6, R6, 0x1, -R5 ;  /* 0x000000010606e824 */ /* 0x000fe200078e0a05 */
[----:B------:R-:W-:Y:S02]  /*21e0*/  ISETP.GE.AND P6, PT, R27, RZ, PT ;  /* 0x000000ff1b00720c */ /* 0x000fe40003fc6270 */
[----:B------:R-:W2:Y:S01]  /*21f0*/  LDL.LU R27, [R1+0x3a8] ;  /* 0x0003a800011b7983 */ /* 0x000ea20000300800 */
[----:B------:R-:W-:Y:S02]  /*2200*/  IMAD.MOV R18, RZ, RZ, -R18 ;  /* 0x000000ffff127224 */ /* 0x000fe400078e0a12 */
[----:B------:R-:W-:Y:S02]  /*2210*/  IMAD.MOV R15, RZ, RZ, -R15 ;  /* 0x000000ffff0f7224 */ /* 0x000fe400078e0a0f */
[C---:B------:R-:W-:Y:S01]  /*2220*/  IMAD R13, R5.reuse, R18, R13 ;  /* 0x00000012050d7224 */ /* 0x040fe200078e020d */
[C---:B------:R-:W-:Y:S01]  /*2230*/  ISETP.GT.U32.AND P1, PT, R5.reuse, R9, PT ;  /* 0x000000090500720c */ /* 0x040fe20003f24070 */
[----:B------:R-:W-:-:S03]  /*2240*/  IMAD R11, R5, R15, R11 ;  /* 0x0000000f050b7224 */ /* 0x000fc600078e020b */
[C---:B------:R-:W-:Y:S02]  /*2250*/  ISETP.GT.U32.AND P3, PT, R5.reuse, R13, PT ;  /* 0x0000000d0500720c */ /* 0x040fe40003f64070 */
[C---:B------:R-:W-:Y:S02]  /*2260*/  ISETP.GT.U32.AND P2, PT, R5.reuse, R11, PT ;  /* 0x0000000b0500720c */ /* 0x040fe40003f44070 */
[----:B------:R-:W-:-:S05]  /*2270*/  ISETP.GT.U32.AND P5, PT, R5, R8, PT ;  /* 0x000000080500720c */ /* 0x000fca0003fa4070 */
[----:B------:R-:W-:-:S04]  /*2280*/  @!P1 IMAD.IADD R9, R9, 0x1, -R5 ;  /* 0x0000000109099824 */ /* 0x000fc800078e0a05 */
[--C-:B------:R-:W-:Y:S01]  /*2290*/  @!P3 IMAD.IADD R13, R13, 0x1, -R5.reuse ;  /* 0x000000010d0db824 */ /* 0x100fe200078e0a05 */
[----:B------:R-:W-:Y:S01]  /*22a0*/  ISETP.GT.U32.AND P3, PT, R5, R10, PT ;  /* 0x0000000a0500720c */ /* 0x000fe20003f64070 */
[----:B------:R-:W-:Y:S01]  /*22b0*/  @!P2 IMAD.IADD R11, R11, 0x1, -R5 ;  /* 0x000000010b0ba824 */ /* 0x000fe200078e0a05 */
[C---:B------:R-:W-:Y:S01]  /*22c0*/  ISETP.GT.U32.AND P2, PT, R5.reuse, R9, PT ;  /* 0x000000090500720c */ /* 0x040fe20003f44070 */
[----:B------:R-:W-:Y:S02]  /*22d0*/  IMAD.MOV R17, RZ, RZ, -R17 ;  /* 0x000000ffff117224 */ /* 0x000fe400078e0a11 */
[----:B------:R-:W-:Y:S02]  /*22e0*/  @!P5 IMAD.IADD R8, R8, 0x1, -R5 ;  /* 0x000000010808d824 */ /* 0x000fe400078e0a05 */
[C---:B------:R-:W-:Y:S01]  /*22f0*/  IMAD R12, R5.reuse, R17, R12 ;  /* 0x00000011050c7224 */ /* 0x040fe200078e020c */
[----:B------:R-:W-:-:S05]  /*2300*/  ISETP.GT.U32.AND P5, PT, R5, R7, PT ;  /* 0x000000070500720c */ /* 0x000fca0003fa4070 */
[--C-:B------:R-:W-:Y:S01]  /*2310*/  @!P3 IMAD.IADD R10, R10, 0x1, -R5.reuse ;  /* 0x000000010a0ab824 */ /* 0x100fe200078e0a05 */
[----:B------:R-:W-:Y:S01]  /*2320*/  ISETP.GT.U32.AND P4, PT, R5, R12, PT ;  /* 0x0000000c0500720c */ /* 0x000fe20003f84070 */
[--C-:B------:R-:W-:Y:S02]  /*2330*/  @!P2 IMAD.IADD R9, R9, 0x1, -R5.reuse ;  /* 0x000000010909a824 */ /* 0x100fe400078e0a05 */
[----:B------:R-:W-:Y:S01]  /*2340*/  @!P6 IMAD.MOV R10, RZ, RZ, -R10 ;  /* 0x000000ffff0ae224 */ /* 0x000fe200078e0a0a */
[----:B------:R-:W-:Y:S02]  /*2350*/  ISETP.GE.AND P6, PT, R24, RZ, PT ;  /* 0x000000ff1800720c */ /* 0x000fe40003fc6270 */
[----:B------:R-:W-:Y:S01]  /*2360*/  ISETP.GE.AND P2, PT, R19, RZ, PT ;  /* 0x000000ff1300720c */ /* 0x000fe20003f46270 */
[----:B------:R-:W3:Y:S01]  /*2370*/  LDL.LU R24, [R1+0x3ac] ;  /* 0x0003ac0001187983 */ /* 0x000ee20000300800 */
[----:B------:R-:W-:Y:S01]  /*2380*/  @!P5 IMAD.IADD R7, R7, 0x1, -R5 ;  /* 0x000000010707d824 */ /* 0x000fe200078e0a05 */
[----:B------:R-:W-:-:S02]  /*2390*/  ISETP.GT.U32.AND P5, PT, R5, R13, PT ;  /* 0x0000000d0500720c */ /* 0x000fc40003fa4070 */
[C---:B------:R-:W-:Y:S02]  /*23a0*/  ISETP.GT.U32.AND P0, PT, R5.reuse, R11, PT ;  /* 0x0000000b0500720c */ /* 0x040fe40003f04070 */
[----:B------:R-:W-:Y:S01]  /*23b0*/  @!P4 IMAD.IADD R12, R12, 0x1, -R5 ;  /* 0x000000010c0cc824 */ /* 0x000fe200078e0a05 */
[----:B------:R-:W-:-:S04]  /*23c0*/  ISETP.GT.U32.AND P1, PT, R5, R8, PT ;  /* 0x000000080500720c */ /* 0x000fc80003f24070 */
[----:B------:R-:W-:Y:S01]  /*23d0*/  ISETP.GT.U32.AND P4, PT, R5, R12, PT ;  /* 0x0000000c0500720c */ /* 0x000fe20003f84070 */
[----:B------:R-:W-:Y:S01]  /*23e0*/  @!P2 IMAD.MOV R7, RZ, RZ, -R7 ;  /* 0x000000ffff07a224 */ /* 0x000fe200078e0a07 */
[----:B------:R-:W-:Y:S02]  /*23f0*/  ISETP.GE.AND P2, PT, R22, RZ, PT ;  /* 0x000000ff1600720c */ /* 0x000fe40003f46270 */
[--C-:B------:R-:W-:Y:S01]  /*2400*/  @!P5 IMAD.IADD R13, R13, 0x1, -R5.reuse ;  /* 0x000000010d0dd824 */ /* 0x100fe200078e0a05 */
[----:B------:R-:W-:Y:S01]  /*2410*/  ISETP.GE.AND P5, PT, R20, RZ, PT ;  /* 0x000000ff1400720c */ /* 0x000fe20003fa6270 */
[--C-:B------:R-:W-:Y:S01]  /*2420*/  @!P0 IMAD.IADD R11, R11, 0x1, -R5.reuse ;  /* 0x000000010b0b8824 */ /* 0x100fe200078e0a05 */
[----:B------:R-:W-:Y:S02]  /*2430*/  IABS R14, R0 ;  /* 0x00000000000e7213 */ /* 0x000fe40000000000 */
[----:B------:R-:W-:-:S04]  /*2440*/  @!P1 IMAD.IADD R8, R8, 0x1, -R5 ;  /* 0x0000000108089824 */ /* 0x000fc800078e0a05 */
[----:B------:R-:W-:Y:S01]  /*2450*/  @!P4 IMAD.IADD R12, R12, 0x1, -R5 ;  /* 0x000000010c0cc824 */ /* 0x000fe200078e0a05 */
[----:B------:R-:W-:Y:S01]  /*2460*/  ISETP.GE.AND P4, PT, R21, RZ, PT ;  /* 0x000000ff1500720c */ /* 0x000fe20003f86270 */
[----:B------:R-:W-:Y:S01]  /*2470*/  @!P2 IMAD.MOV R11, RZ, RZ, -R11 ;  /* 0x000000ffff0ba224 */ /* 0x000fe200078e0a0b */
[----:B------:R-:W-:Y:S01]  /*2480*/  ISETP.GE.AND P2, PT, R25, RZ, PT ;  /* 0x000000ff1900720c */ /* 0x000fe20003f46270 */
[----:B------:R-:W-:Y:S01]  /*2490*/  IMAD.HI.U32 R15, R2, R14, RZ ;  /* 0x0000000e020f7227 */ /* 0x000fe200078e00ff */
[----:B------:R-:W4:Y:S01]  /*24a0*/  LDL.LU R25, [R1+0x3b0] ;  /* 0x0003b00001197983 */ /* 0x000f220000300800 */
[----:B------:R-:W-:Y:S02]  /*24b0*/  ISETP.GE.AND P1, PT, R0, RZ, PT ;  /* 0x000000ff0000720c */ /* 0x000fe40003f26270 */
[----:B------:R-:W-:Y:S01]  /*24c0*/  IMAD.MOV R15, RZ, RZ, -R15 ;  /* 0x000000ffff0f7224 */ /* 0x000fe200078e0a0f */
[----:B------:R-:W-:Y:S01]  /*24d0*/  IABS R0, R3 ;  /* 0x0000000300007213 */ /* 0x000fe20000000000 */
[----:B------:R-:W-:Y:S01]  /*24e0*/  @!P5 IMAD.MOV R8, RZ, RZ, -R8 ;  /* 0x000000ffff08d224 */ /* 0x000fe200078e0a08 */
[----:B------:R-:W-:Y:S01]  /*24f0*/  ISETP.GE.AND P5, PT, R23, RZ, PT ;  /* 0x000000ff1700720c */ /* 0x000fe20003fa6270 */
[----:B------:R-:W-:-:S02]  /*2500*/  IMAD R14, R4, R15, R14 ;  /* 0x0000000f040e7224 */ /* 0x000fc400078e020e */
[----:B------:R-:W-:-:S04]  /*2510*/  IMAD.HI.U32 R15, R2, R0, RZ ;  /* 0x00000000020f7227 */ /* 0x000fc800078e00ff */
[----:B------:R-:W-:Y:S01]  /*2520*/  @!P4 IMAD.MOV R9, RZ, RZ, -R9 ;  /* 0x000000ffff09c224 */ /* 0x000fe200078e0a09 */
[----:B------:R-:W-:Y:S01]  /*2530*/  ISETP.GT.U32.AND P4, PT, R4, R14, PT ;  /* 0x0000000e0400720c */ /* 0x000fe20003f84070 */
[----:B------:R-:W-:-:S04]  /*2540*/  IMAD.MOV R15, RZ, RZ, -R15 ;  /* 0x000000ffff0f7224 */ /* 0x000fc800078e0a0f */
[----:B------:R-:W-:Y:S01]  /*2550*/  IMAD R0, R4, R15, R0 ;  /* 0x0000000f04007224 */ /* 0x000fe200078e0200 */
[----:B------:R-:W-:Y:S01]  /*2560*/  LOP3.LUT R15, RZ, R26, RZ, 0x33, !PT ;  /* 0x0000001aff0f7212 */ /* 0x000fe200078e33ff */
[----:B------:R-:W-:Y:S01]  /*2570*/  @!P5 IMAD.MOV R12, RZ, RZ, -R12 ;  /* 0x000000ffff0cd224 */ /* 0x000fe200078e0a0c */
[----:B------:R-:W-:Y:S01]  /*2580*/  ISETP.NE.AND P5, PT, R26, RZ, PT ;  /* 0x000000ff1a00720c */ /* 0x000fe20003fa5270 */
[----:B------:R-:W-:-:S03]  /*2590*/  IMAD.MOV.U32 R16, RZ, RZ, R13 ;  /* 0x000000ffff107224 */ /* 0x000fc600078e000d */
[C---:B------:R-:W-:Y:S01]  /*25a0*/  SEL R7, R15.reuse, R7, !P5 ;  /* 0x000000070f077207 */ /* 0x040fe20006800000 */
[----:B------:R-:W-:Y:S01]  /*25b0*/  @!P4 IMAD.IADD R14, R14, 0x1, -R4 ;  /* 0x000000010e0ec824 */ /* 0x000fe200078e0a04 */
[C---:B------:R-:W-:Y:S01]  /*25c0*/  SEL R17, R15.reuse, R8, !P5 ;  /* 0x000000080f117207 */ /* 0x040fe20006800000 */
[----:B------:R-:W-:Y:S01]  /*25d0*/  @!P6 IMAD.MOV R16, RZ, RZ, -R16 ;  /* 0x000000ffff10e224 */ /* 0x000fe200078e0a10 */
[C---:B------:R-:W-:Y:S01]  /*25e0*/  SEL R8, R15.reuse, R9, !P5 ;  /* 0x000000090f087207 */ /* 0x040fe20006800000 */
[----:B------:R0:W-:Y:S01]  /*25f0*/  STL [R1+0x4b0], R7 ;  /* 0x0004b00701007387 */ /* 0x0001e20000100800 */
[----:B------:R-:W-:Y:S01]  /*2600*/  ISETP.GT.U32.AND P6, PT, R4, R14, PT ;  /* 0x0000000e0400720c */ /* 0x000fe20003fc4070 */
[----:B------:R-:W-:Y:S01]  /*2610*/  @!P2 IMAD.MOV R6, RZ, RZ, -R6 ;  /* 0x000000ffff06a224 */ /* 0x000fe200078e0a06 */
[C---:B------:R-:W-:Y:S01]  /*2620*/  SEL R9, R15.reuse, R11, !P5 ;  /* 0x0000000b0f097207 */ /* 0x040fe20006800000 */
[----:B------:R-:W-:Y:S01]  /*2630*/  STL [R1+0x4ac], R17 ;  /* 0x0004ac1101007387 */ /* 0x000fe20000100800 */
[----:B0-----:R-:W-:-:S03]  /*2640*/  SEL R7, R15, R10, !P5 ;  /* 0x0000000a0f077207 */ /* 0x001fc60006800000 */
[----:B------:R0:W-:Y:S01]  /*2650*/  STL [R1+0x4a8], R8 ;  /* 0x0004a80801007387 */ /* 0x0001e20000100800 */
[----:B------:R-:W-:-:S03]  /*2660*/  SEL R6, R15, R6, !P5 ;  /* 0x000000060f067207 */ /* 0x000fc60006800000 */
[----:B------:R1:W-:Y:S01]  /*2670*/  STL [R1+0x4a4], R7 ;  /* 0x0004a40701007387 */ /* 0x0003e20000100800 */
[----:B0-----:R-:W-:-:S03]  /*2680*/  SEL R8, R15, R12, !P5 ;  /* 0x0000000c0f087207 */ /* 0x001fc60006800000 */
[----:B------:R-:W-:Y:S01]  /*2690*/  STL [R1+0x4a0], R9 ;  /* 0x0004a00901007387 */ /* 0x000fe20000100800 */
[----:B-1----:R-:W-:-:S03]  /*26a0*/  SEL R7, R15, R16, !P5 ;  /* 0x000000100f077207 */ /* 0x002fc60006800000 */
[----:B------:R-:W-:Y:S01]  /*26b0*/  STL [R1+0x49c], R8 ;  /* 0x00049c0801007387 */ /* 0x000fe20000100800 */
[----:B------:R-:W-:-:S03]  /*26c0*/  @!P6 IMAD.IADD R14, R14, 0x1, -R4 ;  /* 0x000000010e0ee824 */ /* 0x000fc600078e0a04 */
[----:B------:R3:W-:Y:S04]  /*26d0*/  STL [R1+0x498], R7 ;  /* 0x0004980701007387 */ /* 0x0007e80000100800 */
[----:B------:R0:W-:Y:S04]  /*26e0*/  STL [R1+0x494], R6 ;  /* 0x0004940601007387 */ /* 0x0001e80000100800 */
[----:B------:R-:W4:Y:S01]  /*26f0*/  LDL.LU R26, [R1+0x3b4] ;  /* 0x0003b400011a7983 */ /* 0x000f220000300800 */
[----:B--2---:R-:W-:Y:S02]  /*2700*/  IABS R13, R27 ;  /* 0x0000001b000d7213 */ /* 0x004fe40000000000 */
[----:B------:R-:W-:-:S02]  /*2710*/  ISETP.GE.AND P6, PT, R27, RZ, PT ;  /* 0x000000ff1b00720c */ /* 0x000fc40003fc6270 */
[----:B------:R-:W2:Y:S01]  /*2720*/  LDL.LU R27, [R1+0x3b8] ;  /* 0x0003b800011b7983 */ /* 0x000ea20000300800 */
[----:B------:R-:W-:Y:S02]  /*2730*/  ISETP.GT.U32.AND P4, PT, R4, R0, PT ;  /* 0x000000000400720c */ /* 0x000fe40003f84070 */
[----:B------:R-:W-:Y:S01]  /*2740*/  ISETP.GE.AND P3, PT, R3, RZ, PT ;  /* 0x000000ff0300720c */ /* 0x000fe20003f66270 */
[----:B------:R-:W2:Y:S01]  /*2750*/  LDL.LU R21, [R1+0x3bc] ;  /* 0x0003bc0001157983 */ /* 0x000ea20000300800 */
[----:B------:R-:W-:-:S03]  /*2760*/  IABS R3, R28 ;  /* 0x0000001c00037213 */ /* 0x000fc60000000000 */
[----:B------:R-:W2:Y:S06]  /*2770*/  LDL.LU R23, [R1+0x3c0] ;  /* 0x0003c00001177983 */ /* 0x000eac0000300800 */
[----:B------:R-:W-:-:S05]  /*2780*/  @!P4 IMAD.IADD R0, R0, 0x1, -R4 ;  /* 0x000000010000c824 */ /* 0x000fca00078e0a04 */
[----:B------:R-:W-:Y:S01]  /*2790*/  ISETP.GT.U32.AND P5, PT, R4, R0, PT ;  /* 0x000000000400720c */ /* 0x000fe20003fa4070 */
[----:B------:R-:W-:-:S04]  /*27a0*/  IMAD.HI.U32 R5, R2, R3, RZ ;  /* 0x0000000302057227 */ /* 0x000fc800078e00ff */
[----:B------:R-:W-:-:S04]  /*27b0*/  IMAD.MOV R5, RZ, RZ, -R5 ;  /* 0x000000ffff057224 */ /* 0x000fc800078e0a05 */
[----:B------:R-:W-:-:S04]  /*27c0*/  IMAD R3, R4, R5, R3 ;  /* 0x0000000504037224 */ /* 0x000fc800078e0203 */
[----:B------:R-:W-:Y:S02]  /*27d0*/  @!P5 IMAD.IADD R0, R0, 0x1, -R4 ;  /* 0x000000010000d824 */ /* 0x000fe400078e0a04 */
[----:B------:R-:W-:Y:S01]  /*27e0*/  IMAD.MOV.U32 R12, RZ, RZ, R14 ;  /* 0x000000ffff0c7224 */ /* 0x000fe200078e000e */
[----:B------:R-:W-:Y:S01]  /*27f0*/  ISETP.GT.U32.AND P2, PT, R4, R3, PT ;  /* 0x000000030400720c */ /* 0x000fe20003f44070 */
[----:B------:R-:W-:Y:S02]  /*2800*/  IMAD.MOV.U32 R11, RZ, RZ, R0 ;  /* 0x000000ffff0b7224 */ /* 0x000fe400078e0000 */
[----:B------:R-:W-:Y:S02]  /*2810*/  @!P1 IMAD.MOV R12, RZ, RZ, -R12 ;  /* 0x000000ffff0c9224 */ /* 0x000fe400078e0a0c */
[----:B------:R-:W-:Y:S01]  /*2820*/  @!P3 IMAD.MOV R11, RZ, RZ, -R11 ;  /* 0x000000ffff0bb224 */ /* 0x000fe200078e0a0b */
[----:B------:R-:W-:Y:S02]  /*2830*/  IABS R5, R29 ;  /* 0x0000001d00057213 */ /* 0x000fe40000000000 */
[----:B------:R-:W-:Y:S01]  /*2840*/  STL [R1+0x14], R12 ;  /* 0x0000140c01007387 */ /* 0x000fe20000100800 */
[----:B---3--:R-:W-:-:S02]  /*2850*/  IABS R7, R24 ;  /* 0x0000001800077213 */ /* 0x008fc40000000000 */
[----:B------:R-:W-:Y:S01]  /*2860*/  ISETP.GE.AND P1, PT, R24, RZ, PT ;  /* 0x000000ff1800720c */ /* 0x000fe20003f26270 */
[----:B------:R2:W-:Y:S04]  /*2870*/  STL [R1+0x10], R11 ;  /* 0x0000100b01007387 */ /* 0x0005e80000100800 */
[----:B------:R-:W3:Y:S01]  /*2880*/  LDL.LU R24, [R1+0x3c4] ;  /* 0x0003c40001187983 */ /* 0x000ee20000300800 */
[----:B0-----:R-:W-:-:S04]  /*2890*/  IMAD.HI.U32 R6, R2, R5, RZ ;  /* 0x0000000502067227 */ /* 0x001fc800078e00ff */
[----:B------:R-:W-:Y:S02]  /*28a0*/  @!P2 IMAD.IADD R3, R3, 0x1, -R4 ;  /* 0x000000010303a824 */ /* 0x000fe400078e0a04 */
[----:B------:R-:W-:-:S03]  /*28b0*/  IMAD.HI.U32 R9, R2, R13, RZ ;  /* 0x0000000d02097227 */ /* 0x000fc600078e00ff */
[----:B------:R-:W-:Y:S01]  /*28c0*/  ISETP.GT.U32.AND P2, PT, R4, R3, PT ;  /* 0x000000030400720c */ /* 0x000fe20003f44070 */
[----:B------:R-:W-:Y:S02]  /*28d0*/  IMAD.MOV R6, RZ, RZ, -R6 ;  /* 0x000000ffff067224 */ /* 0x000fe400078e0a06 */
[----:B------:R-:W-:Y:S01]  /*28e0*/  IMAD.MOV R9, RZ, RZ, -R9 ;  /* 0x000000ffff097224 */ /* 0x000fe200078e0a09 */
[----:B------:R-:W-:Y:S01]  /*28f0*/  ISETP.GE.AND P0, PT, R28, RZ, PT ;  /* 0x000000ff1c00720c */ /* 0x000fe20003f06270 */
[C---:B------:R-:W-:Y:S02]  /*2900*/  IMAD R6, R4.reuse, R6, R5 ;  /* 0x0000000604067224 */ /* 0x040fe400078e0205 */
[----:B------:R-:W-:Y:S02]  /*2910*/  IMAD R5, R4, R9, R13 ;  /* 0x0000000904057224 */ /* 0x000fe400078e020d */
[----:B------:R-:W-:-:S04]  /*2920*/  IMAD.HI.U32 R9, R2, R7, RZ ;  /* 0x0000000702097227 */ /* 0x000fc800078e00ff */
[----:B------:R-:W-:Y:S02]  /*2930*/  IMAD.MOV R9, RZ, RZ, -R9 ;  /* 0x000000ffff097224 */ /* 0x000fe400078e0a09 */
[----:B------:R-:W-:Y:S02]  /*2940*/  @!P2 IMAD.IADD R3, R3, 0x1, -R4 ;  /* 0x000000010303a824 */ /* 0x000fe400078e0a04 */
[C---:B------:R-:W-:Y:S01]  /*2950*/  IMAD R0, R4.reuse, R9, R7 ;  /* 0x0000000904007224 */ /* 0x040fe200078e0207 */
[C---:B------:R-:W-:Y:S01]  /*2960*/  ISETP.GT.U32.AND P5, PT, R4.reuse, R6, PT ;  /* 0x000000060400720c */ /* 0x040fe20003fa4070 */
[----:B------:R-:W-:Y:S01]  /*2970*/  @!P0 IMAD.MOV R3, RZ, RZ, -R3 ;  /* 0x000000ffff038224 */ /* 0x000fe200078e0a03 */
[----:B----4-:R-:W-:Y:S02]  /*2980*/  IABS R8, R25 ;  /* 0x0000001900087213 */ /* 0x010fe40000000000 */
[----:B------:R-:W-:Y:S02]  /*2990*/  ISETP.GT.U32.AND P0, PT, R4, R0, PT ;  /* 0x000000000400720c */ /* 0x000fe40003f04070 */
[----:B------:R-:W-:-:S02]  /*29a0*/  ISETP.GE.AND P2, PT, R25, RZ, PT ;  /* 0x000000ff1900720c */ /* 0x000fc40003f46270 */
[----:B------:R-:W4:Y:S01]  /*29b0*/  LDL.LU R25, [R1+0x3c8] ;  /* 0x0003c80001197983 */ /* 0x000f220000300800 */
[----:B------:R-:W-:Y:S02]  /*29c0*/  ISETP.GT.U32.AND P3, PT, R4, R5, PT ;  /* 0x000000050400720c */ /* 0x000fe40003f64070 */
[----:B------:R-:W-:Y:S01]  /*29d0*/  ISETP.GE.AND P4, PT, R29, RZ, PT ;  /* 0x000000ff1d00720c */ /* 0x000fe20003f86270 */
[----:B------:R-:W4:Y:S01]  /*29e0*/  LDL.LU R22, [R1+0x3cc] ;  /* 0x0003cc0001167983 */ /* 0x000f220000300800 */
[----:B------:R-:W-:-:S04]  /*29f0*/  @!P5 IMAD.IADD R6, R6, 0x1, -R4 ;  /* 0x000000010606d824 */ /* 0x000fc800078e0a04 */
[----:B------:R-:W-:Y:S01]  /*2a00*/  @!P0 IMAD.IADD R0, R0, 0x1, -R4 ;  /* 0x0000000100008824 */ /* 0x000fe200078e0a04 */
[----:B------:R-:W-:-:S04]  /*2a10*/  ISETP.GT.U32.AND P5, PT, R4, R6, PT ;  /* 0x000000060400720c */ /* 0x000fc80003fa4070 */
[----:B------:R-:W-:Y:S01]  /*2a20*/  @!P3 IMAD.IADD R5, R5, 0x1, -R4 ;  /* 0x000000010505b824 */ /* 0x000fe200078e0a04 */
[----:B------:R-:W-:-:S04]  /*2a30*/  ISETP.GT.U32.AND P0, PT, R4, R0, PT ;  /* 0x000000000400720c */ /* 0x000fc80003f04070 */
[----:B------:R-:W-:-:S04]  /*2a40*/  ISETP.GT.U32.AND P3, PT, R4, R5, PT ;  /* 0x000000050400720c */ /* 0x000fc80003f64070 */
[----:B------:R-:W-:-:S05]  /*2a50*/  @!P5 IMAD.IADD R6, R6, 0x1, -R4 ;  /* 0x000000010606d824 */ /* 0x000fca00078e0a04 */
[----:B------:R-:W-:Y:S02]  /*2a60*/  @!P0 IMAD.IADD R0, R0, 0x1, -R4 ;  /* 0x0000000100008824 */ /* 0x000fe400078e0a04 */
[----:B------:R-:W-:Y:S02]  /*2a70*/  IMAD.MOV.U32 R14, RZ, RZ, R6 ;  /* 0x000000ffff0e7224 */ /* 0x000fe400078e0006 */
[----:B------:R-:W-:Y:S02]  /*2a80*/  IMAD.MOV.U32 R6, RZ, RZ, R0 ;  /* 0x000000ffff067224 */ /* 0x000fe400078e0000 */
[----:B------:R-:W-:Y:S02]  /*2a90*/  @!P3 IMAD.IADD R5, R5, 0x1, -R4 ;  /* 0x000000010505b824 */ /* 0x000fe400078e0a04 */
[----:B------:R-:W-:Y:S02]  /*2aa0*/  @!P4 IMAD.MOV R14, RZ, RZ, -R14 ;  /* 0x000000ffff0ec224 */ /* 0x000fe400078e0a0e */
[----:B------:R-:W-:-:S02]  /*2ab0*/  @!P1 IMAD.MOV R6, RZ, RZ, -R6 ;  /* 0x000000ffff069224 */ /* 0x000fc400078e0a06 */
[----:B------:R-:W-:Y:S01]  /*2ac0*/  @!P6 IMAD.MOV R5, RZ, RZ, -R5 ;  /* 0x000000ffff05e224 */ /* 0x000fe200078e0a05 */
[----:B------:R0:W-:Y:S04]  /*2ad0*/  STL [R1+0xc], R3 ;  /* 0x00000c0301007387 */ /* 0x0001e80000100800 */
[----:B------:R-:W-:Y:S04]  /*2ae0*/  STL [R1+0x4], R14 ;  /* 0x0000040e01007387 */ /* 0x000fe80000100800 */
[----:B------:R-:W-:Y:S01]  /*2af0*/  STL [R1+0x3df0], R6 ;  /* 0x003df00601007387 */ /* 0x000fe20000100800 */
[----:B------:R-:W-:-:S03]  /*2b00*/  IABS R9, R26 ;  /* 0x0000001a00097213 */ /* 0x000fc60000000000 */
[----:B------:R1:W-:Y:S01]  /*2b10*/  STL [R1], R5 ;  /* 0x0000000501007387 */ /* 0x0003e20000100800 */
[----:B------:R-:W-:-:S03]  /*2b20*/  ISETP.GE.AND P3, PT, R26, RZ, PT ;  /* 0x000000ff1a00720c */ /* 0x000fc60003f66270 */
[----:B------:R-:W4:Y:S01]  /*2b30*/  LDL.LU R26, [R1+0x3d0] ;  /* 0x0003d000011a7983 */ /* 0x000f220000300800 */
[----:B--2---:R-:W-:Y:S02]  /*2b40*/  IABS R11, R27 ;  /* 0x0000001b000b7213 */ /* 0x004fe40000000000 */
[----:B------:R-:W-:Y:S02]  /*2b50*/  ISETP.GE.AND P1, PT, R27, RZ, PT ;  /* 0x000000ff1b00720c */ /* 0x000fe40003f26270 */
[----:B------:R-:W2:Y:S01]  /*2b60*/  LDL.LU R27, [R1+0x3d4] ;  /* 0x0003d400011b7983 */ /* 0x000ea20000300800 */
[----:B------:R-:W-:-:S04]  /*2b70*/  IMAD.HI.U32 R10, R2, R8, RZ ;  /* 0x00000008020a7227 */ /* 0x000fc800078e00ff */
[----:B------:R-:W-:-:S04]  /*2b80*/  IMAD.MOV R10, RZ, RZ, -R10 ;  /* 0x000000ffff0a7224 */ /* 0x000fc800078e0a0a */
[----:B------:R-:W-:-:S05]  /*2b90*/  IMAD R8, R4, R10, R8 ;  /* 0x0000000a04087224 */ /* 0x000fca00078e0208 */
[----:B------:R-:W-:Y:S01]  /*2ba0*/  ISETP.GT.U32.AND P5, PT, R4, R8, PT ;  /* 0x000000080400720c */ /* 0x000fe20003fa4070 */
[----:B------:R-:W-:-:S04]  /*2bb0*/  IMAD.HI.U32 R12, R2, R9, RZ ;  /* 0x00000009020c7227 */ /* 0x000fc800078e00ff */
[----:B------:R-:W-:-:S04]  /*2bc0*/  IMAD.HI.U32 R7, R2, R11, RZ ;  /* 0x0000000b02077227 */ /* 0x000fc800078e00ff */
[----:B------:R-:W-:Y:S01]  /*2bd0*/  IMAD.MOV R12, RZ, RZ, -R12 ;  /* 0x000000ffff0c7224 */ /* 0x000fe200078e0a0c */
[----:B------:R-:W-:Y:S01]  /*2be0*/  IABS R15, R23 ;  /* 0x00000017000f7213 */ /* 0x000fe20000000000 */
[----:B------:R-:W-:Y:S02]  /*2bf0*/  IMAD.MOV R7, RZ, RZ, -R7 ;  /* 0x000000ffff077224 */ /* 0x000fe400078e0a07 */
[----:B------:R-:W-:Y:S02]  /*2c00*/  @!P5 IMAD.IADD R8, R8, 0x1, -R4 ;  /* 0x000000010808d824 */ /* 0x000fe400078e0a04 */
[C---:B------:R-:W-:Y:S01]  /*2c10*/  IMAD R9, R4.reuse, R12, R9 ;  /* 0x0000000c04097224 */ /* 0x040fe200078e0209 */
[----:B------:R-:W-:Y:S01]  /*2c20*/  IABS R13, R21 ;  /* 0x00000015000d7213 */ /* 0x000fe20000000000 */
[C---:B------:R-:W-:Y:S01]  /*2c30*/  IMAD R11, R4.reuse, R7, R11 ;  /* 0x00000007040b7224 */ /* 0x040fe200078e020b */
[----:B------:R-:W-:Y:S01]  /*2c40*/  ISETP.GT.U32.AND P5, PT, R4, R8, PT ;  /* 0x000000080400720c */ /* 0x000fe20003fa4070 */
[----:B0-----:R-:W-:Y:S01]  /*2c50*/  IMAD.HI.U32 R3, R2, R15, RZ ;  /* 0x0000000f02037227 */ /* 0x001fe200078e00ff */
[----:B------:R-:W-:-:S02]  /*2c60*/  ISETP.GT.U32.AND P0, PT, R4, R9, PT ;  /* 0x000000090400720c */ /* 0x000fc40003f04070 */
[----:B------:R-:W-:Y:S01]  /*2c70*/  ISETP.GT.U32.AND P4, PT, R4, R11, PT ;  /* 0x0000000b0400720c */ /* 0x000fe20003f84070 */
[----:B------:R-:W-:-:S04]  /*2c80*/  IMAD.HI.U32 R10, R2, R13, RZ ;  /* 0x0000000d020a7227 */ /* 0x000fc800078e00ff */
[----:B------:R-:W-:Y:S02]  /*2c90*/  IMAD.MOV R3, RZ, RZ, -R3 ;  /* 0x000000ffff037224 */ /* 0x000fe400078e0a03 */
[----:B------:R-:W-:Y:S02]  /*2ca0*/  IMAD.MOV R10, RZ, RZ, -R10 ;  /* 0x000000ffff0a7224 */ /* 0x000fe400078e0a0a */
[C---:B------:R-:W-:Y:S02]  /*2cb0*/  IMAD R15, R4.reuse, R3, R15 ;  /* 0x00000003040f7224 */ /* 0x040fe400078e020f */
[----:B------:R-:W-:Y:S02]  /*2cc0*/  IMAD R13, R4, R10, R13 ;  /* 0x0000000a040d7224 */ /* 0x000fe400078e020d */
[--C-:B------:R-:W-:Y:S01]  /*2cd0*/  @!P5 IMAD.IADD R8, R8, 0x1, -R4.reuse ;  /* 0x000000010808d824 */ /* 0x100fe200078e0a04 */
[C---:B------:R-:W-:Y:S01]  /*2ce0*/  ISETP.GT.U32.AND P5, PT, R4.reuse, R15, PT ;  /* 0x0000000f0400720c */ /* 0x040fe20003fa4070 */
[--C-:B------:R-:W-:Y:S01]  /*2cf0*/  @!P0 IMAD.IADD R9, R9, 0x1, -R4.reuse ;  /* 0x0000000109098824 */ /* 0x100fe200078e0a04 */
[----:B---3--:R-:W-:Y:S01]  /*2d00*/  IABS R3, R24 ;  /* 0x0000001800037213 */ /* 0x008fe20000000000 */
[----:B------:R-:W-:Y:S01]  /*2d10*/  @!P4 IMAD.IADD R11, R11, 0x1, -R4 ;  /* 0x000000010b0bc824 */ /* 0x000fe200078e0a04 */
[----:B------:R-:W-:-:S02]  /*2d20*/  ISETP.GT.U32.AND P6, PT, R4, R13, PT ;  /* 0x0000000d0400720c */ /* 0x000fc40003fc4070 */
[----:B------:R-:W-:Y:S01]  /*2d30*/  ISETP.GT.U32.AND P4, PT, R4, R9, PT ;  /* 0x000000090400720c */ /* 0x000fe20003f84070 */
[----:B------:R-:W-:-:S04]  /*2d40*/  IMAD.HI.U32 R7, R2, R3, RZ ;  /* 0x0000000302077227 */ /* 0x000fc800078e00ff */
[----:B------:R-:W-:Y:S02]  /*2d50*/  IMAD.MOV R10, RZ, RZ, -R7 ;  /* 0x000000ffff0a7224 */ /* 0x000fe400078e0a07 */
[--C-:B------:R-:W-:Y:S02]  /*2d60*/  @!P5 IMAD.IADD R15, R15, 0x1, -R4.reuse ;  /* 0x000000010f0fd824 */ /* 0x100fe400078e0a04 */
[C---:B------:R-:W-:Y:S02]  /*2d70*/  IMAD R3, R4.reuse, R10, R3 ;  /* 0x0000000a04037224 */ /* 0x040fe400078e0203 */
[----:B------:R-:W-:Y:S01]  /*2d80*/  @!P6 IMAD.IADD R13, R13, 0x1, -R4 ;  /* 0x000000010d0de824 */ /* 0x000fe200078e0a04 */
[C---:B------:R-:W-:Y:S01]  /*2d90*/  ISETP.GT.U32.AND P6, PT, R4.reuse, R11, PT ;  /* 0x0000000b0400720c */ /* 0x040fe20003fc4070 */
[----:B------:R-:W-:Y:S01]  /*2da0*/  @!P2 IMAD.MOV R8, RZ, RZ, -R8 ;  /* 0x000000ffff08a224 */ /* 0x000fe200078e0a08 */
[C---:B------:R-:W-:Y:S01]  /*2db0*/  ISETP.GT.U32.AND P2, PT, R4.reuse, R15, PT ;  /* 0x0000000f0400720c */ /* 0x040fe20003f44070 */
[----:B------:R-:W-:Y:S01]  /*2dc0*/  @!P4 IMAD.IADD R9, R9, 0x1, -R4 ;  /* 0x000000010909c824 */ /* 0x000fe200078e0a04 */
[----:B------:R-:W-:-:S02]  /*2dd0*/  ISETP.GT.U32.AND P4, PT, R4, R3, PT ;  /* 0x000000030400720c */ /* 0x000fc40003f84070 */
[----:B------:R-:W-:Y:S01]  /*2de0*/  STL [R1+0x3df4], R8 ;  /* 0x003df40801007387 */ /* 0x000fe20000100800 */
[----:B------:R-:W-:-:S06]  /*2df0*/  ISETP.GT.U32.AND P5, PT, R4, R13, PT ;  /* 0x0000000d0400720c */ /* 0x000fcc0003fa4070 */
[--C-:B------:R-:W-:Y:S01]  /*2e00*/  @!P6 IMAD.IADD R11, R11, 0x1, -R4.reuse ;  /* 0x000000010b0be824 */ /* 0x100fe200078e0a04 */
[----:B------:R-:W-:Y:S01]  /*2e10*/  ISETP.GE.AND P6, PT, R23, RZ, PT ;  /* 0x000000ff1700720c */ /* 0x000fe20003fc6270 */
[--C-:B------:R-:W-:Y:S01]  /*2e20*/  @!P2 IMAD.IADD R15, R15, 0x1, -R4.reuse ;  /* 0x000000010f0fa824 */ /* 0x100fe200078e0a04 */
[----:B----4-:R-:W-:Y:S01]  /*2e30*/  IABS R0, R25 ;  /* 0x0000001900007213 */ /* 0x010fe20000000000 */
[----:B------:R-:W-:Y:S01]  /*2e40*/  @!P4 IMAD.IADD R3, R3, 0x1, -R4 ;  /* 0x000000010303c824 */ /* 0x000fe200078e0a04 */
[----:B------:R-:W-:Y:S01]  /*2e50*/  ISETP.GE.AND P2, PT, R24, RZ, PT ;  /* 0x000000ff1800720c */ /* 0x000fe20003f46270 */
[----:B------:R-:W3:Y:S01]  /*2e60*/  LDL.LU R23, [R1+0x3d8] ;  /* 0x0003d80001177983 */ /* 0x000ee20000300800 */
[----:B------:R-:W-:Y:S01]  /*2e70*/  ISETP.GE.AND P4, PT, R25, RZ, PT ;  /* 0x000000ff1900720c */ /* 0x000fe20003f86270 */
[----:B------:R-:W-:Y:S02]  /*2e80*/  IMAD.HI.U32 R7, R2, R0, RZ ;  /* 0x0000000002077227 */ /* 0x000fe400078e00ff */
[----:B------:R-:W4:Y:S04]  /*2e90*/  LDL.LU R24, [R1+0x3dc] ;  /* 0x0003dc0001187983 */ /* 0x000f280000300800 */
[----:B------:R-:W4:Y:S01]  /*2ea0*/  LDL.LU R25, [R1+0x3e0] ;  /* 0x0003e00001197983 */ /* 0x000f220000300800 */
[----:B------:R-:W-:-:S04]  /*2eb0*/  IMAD.MOV R7, RZ, RZ, -R7 ;  /* 0x000000ffff077224 */ /* 0x000fc800078e0a07 */
[----:B------:R-:W-:Y:S02]  /*2ec0*/  IMAD R0, R4, R7, R0 ;  /* 0x0000000704007224 */ /* 0x000fe400078e0200 */
[----:B------:R-:W-:-:S03]  /*2ed0*/  @!P5 IMAD.IADD R13, R13, 0x1, -R4 ;  /* 0x000000010d0dd824 */ /* 0x000fc600078e0a04 */
[----:B------:R-:W-:Y:S01]  /*2ee0*/  ISETP.GT.U32.AND P5, PT, R4, R0, PT ;  /* 0x000000000400720c */ /* 0x000fe20003fa4070 */
[----:B------:R-:W-:Y:S02]  /*2ef0*/  @!P3 IMAD.MOV R9, RZ, RZ, -R9 ;  /* 0x000000ffff09b224 */ /* 0x000fe400078e0a09 */
[----:B------:R-:W-:-:S10]  /*2f00*/  @!P1 IMAD.MOV R11, RZ, RZ, -R11 ;  /* 0x000000ffff0b9224 */ /* 0x000fd400078e0a0b */
[----:B------:R-:W-:Y:S01]  /*2f10*/  @!P5 IMAD.IADD R0, R0, 0x1, -R4 ;  /* 0x000000010000d824 */ /* 0x000fe200078e0a04 */
[----:B------:R-:W-:Y:S01]  /*2f20*/  ISETP.GT.U32.AND P5, PT, R4, R3, PT ;  /* 0x000000030400720c */ /* 0x000fe20003fa4070 */
[----:B------:R-:W-:Y:S01]  /*2f30*/  STL [R1+0x3df8], R9 ;  /* 0x003df80901007387 */ /* 0x000fe20000100800 */
[----:B------:R-:W-:-:S03]  /*2f40*/  @!P6 IMAD.MOV R15, RZ, RZ, -R15 ;  /* 0x000000ffff0fe224 */ /* 0x000fc600078e0a0f */
[----:B------:R-:W-:Y:S08]  /*2f50*/  STL [R1+0x3dfc], R11 ;  /* 0x003dfc0b01007387 */ /* 0x000ff00000100800 */
[----:B------:R-:W-:Y:S01]  /*2f60*/  @!P5 IMAD.IADD R3, R3, 0x1, -R4 ;  /* 0x000000010303d824 */ /* 0x000fe200078e0a04 */
[----:B------:R-:W-:Y:S02]  /*2f70*/  IABS R10, R26 ;  /* 0x0000001a000a7213 */ /* 0x000fe40000000000 */
[----:B------:R-:W-:-:S02]  /*2f80*/  ISETP.GE.AND P6, PT, R26, RZ, PT ;  /* 0x000000ff1a00720c */ /* 0x000fc40003fc6270 */
[----:B------:R-:W4:Y:S04]  /*2f90*/  LDL.LU R26, [R1+0x3e4] ;  /* 0x0003e400011a7983 */ /* 0x000f280000300800 */
[----:B------:R-:W4:Y:S01]  /*2fa0*/  LDL.LU R29, [R1+0x3e8] ;  /* 0x0003e800011d7983 */ /* 0x000f220000300800 */
[----:B--2---:R-:W-:Y:S02]  /*2fb0*/  IABS R7, R27 ;  /* 0x0000001b00077213 */ /* 0x004fe40000000000 */
[----:B------:R-:W-:Y:S02]  /*2fc0*/  ISETP.GE.AND P5, PT, R27, RZ, PT ;  /* 0x000000ff1b00720c */ /* 0x000fe40003fa6270 */
[----:B------:R-:W2:Y:S01]  /*2fd0*/  LDL.LU R27, [R1+0x3ec] ;  /* 0x0003ec00011b7983 */ /* 0x000ea20000300800 */
[----:B-1----:R-:W-:-:S05]  /*2fe0*/  IABS R5, R22 ;  /* 0x0000001600057213 */ /* 0x002fca0000000000 */
[----:B------:R-:W-:-:S04]  /*2ff0*/  IMAD.HI.U32 R12, R2, R5, RZ ;  /* 0x00000005020c7227 */ /* 0x000fc800078e00ff */
[----:B------:R-:W-:Y:S02]  /*3000*/  IMAD.MOV R12, RZ, RZ, -R12 ;  /* 0x000000ffff0c7224 */ /* 0x000fe400078e0a0c */
[----:B------:R-:W-:Y:S02]  /*3010*/  @!P2 IMAD.MOV R3, RZ, RZ, -R3 ;  /* 0x000000ffff03a224 */ /* 0x000fe400078e0a03 */
[----:B------:R-:W-:-:S03]  /*3020*/  IMAD R5, R4, R12, R5 ;  /* 0x0000000c04057224 */ /* 0x000fc600078e0205 */
[----:B------:R-:W-:Y:S02]  /*3030*/  STL [R1+0x38], R3 ;  /* 0x0000380301007387 */ /* 0x000fe40000100800 */
[C---:B------:R-:W-:Y:S02]  /*3040*/  ISETP.GT.U32.AND P1, PT, R4.reuse, R5, PT ;  /* 0x000000050400720c */ /* 0x040fe40003f24070 */
[----:B------:R-:W2:Y:S01]  /*3050*/  LDL.LU R28, [R1+0x3f0] ;  /* 0x0003f000011c7983 */ /* 0x000ea20000300800 */
[----:B------:R-:W-:Y:S01]  /*3060*/  ISETP.GT.U32.AND P3, PT, R4, R0, PT ;  /* 0x000000000400720c */ /* 0x000fe20003f64070 */
[----:B------:R-:W-:Y:S01]  /*3070*/  IMAD.HI.U32 R12, R2, R10, RZ ;  /* 0x0000000a020c7227 */ /* 0x000fe200078e00ff */
[----:B------:R-:W-:-:S03]  /*3080*/  ISETP.GE.AND P0, PT, R21, RZ, PT ;  /* 0x000000ff1500720c */ /* 0x000fc60003f06270 */
[----:B------:R-:W-:-:S05]  /*3090*/  IMAD.MOV R12, RZ, RZ, -R12 ;  /* 0x000000ffff0c7224 */ /* 0x000fca00078e0a0c */
[----:B------:R-:W-:Y:S02]  /*30a0*/  @!P1 IMAD.IADD R5, R5, 0x1, -R4 ;  /* 0x0000000105059824 */ /* 0x000fe400078e0a04 */
[----:B------:R-:W-:-:S03]  /*30b0*/  IMAD R12, R4, R12, R10 ;  /* 0x0000000c040c7224 */ /* 0x000fc600078e020a */
[----:B------:R-:W-:Y:S01]  /*30c0*/  ISETP.GT.U32.AND P1, PT, R4, R5, PT ;  /* 0x000000050400720c */ /* 0x000fe20003f24070 */
[----:B------:R-:W-:Y:S02]  /*30d0*/  @!P3 IMAD.IADD R0, R0, 0x1, -R4 ;  /* 0x000000010000b824 */ /* 0x000fe400078e0a04 */
[----:B------:R-:W-:Y:S01]  /*30e0*/  IMAD.HI.U32 R14, R2, R7, RZ ;  /* 0x00000007020e7227 */ /* 0x000fe200078e00ff */
[----:B------:R-:W-:-:S03]  /*30f0*/  ISETP.GT.U32.AND P3, PT, R4, R12, PT ;  /* 0x0000000c0400720c */ /* 0x000fc60003f64070 */
[----:B------:R-:W-:Y:S01]  /*3100*/  @!P0 IMAD.MOV R13, RZ, RZ, -R13 ;  /* 0x000000ffff0d8224 */ /* 0x000fe200078e0a0d */
[----:B------:R-:W-:Y:S01]  /*3110*/  ISETP.GE.AND P0, PT, R22, RZ, PT ;  /* 0x000000ff1600720c */ /* 0x000fe20003f06270 */
[----:B------:R-:W-:Y:S02]  /*3120*/  IMAD.MOV.U32 R6, RZ, RZ, R0 ;  /* 0x000000ffff067224 */ /* 0x000fe400078e0000 */
[----:B------:R-:W-:Y:S02]  /*3130*/  IMAD.MOV R14, RZ, RZ, -R14 ;  /* 0x000000ffff0e7224 */ /* 0x000fe400078e0a0e */
[----:B------:R-:W-:Y:S02]  /*3140*/  @!P4 IMAD.MOV R6, RZ, RZ, -R6 ;  /* 0x000000ffff06c224 */ /* 0x000fe400078e0a06 */
[C---:B------:R-:W-:Y:S02]  /*3150*/  IMAD R7, R4.reuse, R14, R7 ;  /* 0x0000000e04077224 */ /* 0x040fe400078e0207 */
[--C-:B------:R-:W-:Y:S01]  /*3160*/  @!P1 IMAD.IADD R5, R5, 0x1, -R4.reuse ;  /* 0x0000000105059824 */ /* 0x100fe200078e0a04 */
[----:B------:R0:W-:Y:S02]  /*3170*/  STL [R1+0x74], R6 ;  /* 0x0000740601007387 */ /* 0x0001e40000100800 */
[----:B------:R-:W-:Y:S01]  /*3180*/  ISETP.GT.U32.AND P2, PT, R4, R7, PT ;  /* 0x000000070400720c */ /* 0x000fe20003f44070 */
[----:B------:R-:W-:-:S02]  /*3190*/  @!P3 IMAD.IADD R12, R12, 0x1, -R4 ;  /* 0x000000010c0cb824 */ /* 0x000fc400078e0a04 */
[----:B0-----:R-:W-:-:S04]  /*31a0*/  IMAD.MOV.U32 R6, RZ, RZ, R5 ;  /* 0x000000ffff067224 */ /* 0x001fc800078e0005 */
[----:B------:R-:W-:Y:S01]  /*31b0*/  @!P0 IMAD.MOV R6, RZ, RZ, -R6 ;  /* 0x000000ffff068224 */ /* 0x000fe200078e0a06 */
[----:B------:R-:W-:-:S04]  /*31c0*/  ISETP.GT.U32.AND P3, PT, R4, R12, PT ;  /* 0x0000000c0400720c */ /* 0x000fc80003f64070 */
[----:B------:R0:W-:Y:S01]  /*31d0*/  STL [R1+0x78], R6 ;  /* 0x0000780601007387 */ /* 0x0001e20000100800 */
[----:B------:R-:W-:-:S03]  /*31e0*/  @!P2 IMAD.IADD R7, R7, 0x1, -R4 ;  /* 0x000000010707a824 */ /* 0x000fc600078e0a04 */
[----:B------:R-:W2:Y:S01]  /*31f0*/  LDL.LU R21, [R1+0x3f4] ;  /* 0x0003f40001157983 */ /* 0x000ea20000300800 */
[----:B---3--:R-:W-:Y:S02]  /*3200*/  IABS R10, R23 ;  /* 0x00000017000a7213 */ /* 0x008fe40000000000 */
[----:B------:R-:W-:Y:S02]  /*3210*/  ISETP.GE.AND P4, PT, R23, RZ, PT ;  /* 0x000000ff1700720c */ /* 0x000fe40003f86270 */
[----:B------:R-:W3:Y:S01]  /*3220*/  LDL.LU R23, [R1+0x3f8] ;  /* 0x0003f80001177983 */ /* 0x000ee20000300800 */
[----:B----4-:R-:W-:Y:S02]  /*3230*/  IABS R16, R25 ;  /* 0x0000001900107213 */ /* 0x010fe40000000000 */
[----:B------:R-:W-:Y:S02]  /*3240*/  ISETP.GE.AND P0, PT, R25, RZ, PT ;  /* 0x000000ff1900720c */ /* 0x000fe40003f06270 */
[----:B------:R-:W4:Y:S01]  /*3250*/  LDL.LU R25, [R1+0x3fc] ;  /* 0x0003fc0001197983 */ /* 0x000f220000300800 */
[----:B------:R-:W-:Y:S01]  /*3260*/  ISETP.GT.U32.AND P2, PT, R4, R7, PT ;  /* 0x000000070400720c */ /* 0x000fe20003f44070 */
[----:B------:R-:W-:Y:S01]  /*3270*/  @!P3 IMAD.IADD R12, R12, 0x1, -R4 ;  /* 0x000000010c0cb824 */ /* 0x000fe200078e0a04 */
[----:B------:R-:W-:Y:S01]  /*3280*/  IABS R14, R24 ;  /* 0x00000018000e7213 */ /* 0x000fe20000000000 */
[----:B------:R-:W-:-:S02]  /*3290*/  IMAD.MOV.U32 R0, RZ, RZ, R16 ;  /* 0x000000ffff007224 */ /* 0x000fc400078e0010 */
[----:B0-----:R-:W-:Y:S02]  /*32a0*/  IMAD.MOV.U32 R6, RZ, RZ, R12 ;  /* 0x000000ffff067224 */ /* 0x001fe400078e000c */
[----:B------:R-:W-:Y:S02]  /*32b0*/  IMAD.MOV.U32 R3, RZ, RZ, R14 ;  /* 0x000000ffff037224 */ /* 0x000fe400078e000e */
[----:B------:R-:W-:-:S04]  /*32c0*/  IMAD.HI.U32 R14, R2, R0, RZ ;  /* 0x00000000020e7227 */ /* 0x000fc800078e00ff */
[----:B------:R-:W-:Y:S02]  /*32d0*/  @!P6 IMAD.MOV R6, RZ, RZ, -R6 ;  /* 0x000000ffff06e224 */ /* 0x000fe400078e0a06 */
[----:B------:R-:W-:Y:S02]  /*32e0*/  IMAD.MOV R14, RZ, RZ, -R14 ;  /* 0x000000ffff0e7224 */ /* 0x000fe400078e0a0e */
[----:B------:R-:W-:Y:S01]  /*32f0*/  @!P2 IMAD.IADD R7, R7, 0x1, -R4 ;  /* 0x000000010707a824 */ /* 0x000fe200078e0a04 */
[----:B------:R0:W-:Y:S01]  /*3300*/  STL [R1+0x7c], R6 ;  /* 0x00007c0601007387 */ /* 0x0001e20000100800 */
[----:B------:R-:W-:Y:S02]  /*3310*/  IMAD R0, R4, R14, R0 ;  /* 0x0000000e04007224 */ /* 0x000fe400078e0200 */
[----:B------:R-:W-:Y:S01]  /*3320*/  IMAD.HI.U32 R16, R2, R10, RZ ;  /* 0x0000000a02107227 */ /* 0x000fe200078e00ff */
[----:B------:R-:W3:Y:S03]  /*3330*/  LDL.LU R22, [R1+0x400] ;  /* 0x0004000001167983 */ /* 0x000ee60000300800 */
[----:B0-----:R-:W-:-:S02]  /*3340*/  IMAD.MOV.U32 R6, RZ, RZ, R7 ;  /* 0x000000ffff067224 */ /* 0x001fc400078e0007 */
[----:B------:R-:W-:Y:S02]  /*3350*/  IMAD.MOV R16, RZ, RZ, -R16 ;  /* 0x000000ffff107224 */ /* 0x000fe400078e0a10 */
[----:B------:R-:W-:Y:S01]  /*3360*/  @!P5 IMAD.MOV R6, RZ, RZ, -R6 ;  /* 0x000000ffff06d224 */ /* 0x000fe200078e0a06 */
[----:B------:R-:W-:Y:S01]  /*3370*/  ISETP.GT.U32.AND P5, PT, R4, R0, PT ;  /* 0x000000000400720c */ /* 0x000fe20003fa4070 */
[----:B------:R-:W-:-:S04]  /*3380*/  IMAD.HI.U32 R17, R2, R3, RZ ;  /* 0x0000000302117227 */ /* 0x000fc800078e00ff */
[----:B------:R-:W-:Y:S02]  /*3390*/  IMAD R10, R4, R16, R10 ;  /* 0x00000010040a7224 */ /* 0x000fe400078e020a */
[----:B------:R-:W-:-:S03]  /*33a0*/  IMAD.MOV R5, RZ, RZ, -R17 ;  /* 0x000000ffff057224 */ /* 0x000fc600078e0a11 */
[C---:B------:R-:W-:Y:S01]  /*33b0*/  ISETP.GT.U32.AND P6, PT, R4.reuse, R10, PT ;  /* 0x0000000a0400720c */ /* 0x040fe20003fc4070 */
[----:B------:R-:W-:Y:S02]  /*33c0*/  IMAD R5, R4, R5, R3 ;  /* 0x0000000504057224 */ /* 0x000fe400078e0203 */
[----:B------:R-:W-:-:S03]  /*33d0*/  @!P5 IMAD.IADD R0, R0, 0x1, -R4 ;  /* 0x000000010000d824 */ /* 0x000fc600078e0a04 */
[C---:B------:R-:W-:Y:S02]  /*33e0*/  ISETP.GT.U32.AND P2, PT, R4.reuse, R5, PT ;  /* 0x000000050400720c */ /* 0x040fe40003f44070 */
[----:B------:R-:W-:-:S05]  /*33f0*/  ISETP.GT.U32.AND P5, PT, R4, R0, PT ;  /* 0x000000000400720c */ /* 0x000fca0003fa4070 */
[--C-:B------:R-:W-:Y:S01]  /*3400*/  @!P6 IMAD.IADD R10, R10, 0x1, -R4.reuse ;  /* 0x000000010a0ae824 */ /* 0x100fe200078e0a04 */
[----:B------:R-:W-:Y:S02]  /*3410*/  ISETP.GE.AND P3, PT, R26, RZ, PT ;  /* 0x000000ff1a00720c */ /* 0x000fe40003f66270 */
[----:B------:R-:W-:Y:S02]  /*3420*/  IABS R17, R26 ;  /* 0x0000001a00117213 */ /* 0x000fe40000000000 */
[----:B------:R-:W-:Y:S01]  /*3430*/  ISETP.GT.U32.AND P6, PT, R4, R10, PT ;  /* 0x0000000a0400720c */ /* 0x000fe20003fc4070 */
[--C-:B------:R-:W-:Y:S01]  /*3440*/  @!P2 IMAD.IADD R5, R5, 0x1, -R4.reuse ;  /* 0x000000010505a824 */ /* 0x100fe200078e0a04 */
[----:B------:R-:W3:Y:S01]  /*3450*/  LDL.LU R26, [R1+0x404] ;  /* 0x00040400011a7983 */ /* 0x000ee20000300800 */
[----:B------:R-:W-:-:S03]  /*3460*/  @!P5 IMAD.IADD R0, R0, 0x1, -R4 ;  /* 0x000000010000d824 */ /* 0x000fc600078e0a04 */
[----:B------:R-:W-:Y:S02]  /*3470*/  ISETP.GT.U32.AND P2, PT, R4, R5, PT ;  /* 0x000000050400720c */ /* 0x000fe40003f44070 */
[----:B------:R-:W-:Y:S01]  /*3480*/  ISETP.GE.AND P1, PT, R24, RZ, PT ;  /* 0x000000ff1800720c */ /* 0x000fe20003f26270 */
[----:B------:R0:W-:Y:S04]  /*3490*/  STL [R1+0x80], R6 ;  /* 0x0000800601007387 */ /* 0x0001e80000100800 */
[----:B------:R-:W-:-:S04]  /*34a0*/  @!P6 IMAD.IADD R10, R10, 0x1, -R4 ;  /* 0x000000010a0ae824 */ /* 0x000fc800078e0a04 */
[----:B0-----:R-:W-:Y:S02]  /*34b0*/  IMAD.MOV.U32 R6, RZ, RZ, R10 ;  /* 0x000000ffff067224 */ /* 0x001fe400078e000a */
[----:B------:R-:W-:Y:S02]  /*34c0*/  @!P2 IMAD.IADD R5, R5, 0x1, -R4 ;  /* 0x000000010505a824 */ /* 0x000fe400078e0a04 */
[----:B------:R-:W-:Y:S02]  /*34d0*/  @!P4 IMAD.MOV R6, RZ, RZ, -R6 ;  /* 0x000000ffff06c224 */ /* 0x000fe400078e0a06 */
[----:B------:R-:W-:-:S03]  /*34e0*/  @!P1 IMAD.MOV R5, RZ, RZ, -R5 ;  /* 0x000000ffff059224 */ /* 0x000fc600078e0a05 */
[----:B------:R-:W-:Y:S04]  /*34f0*/  STL [R1+0x40], R6 ;  /* 0x0000400601007387 */ /* 0x000fe80000100800 */
[----:B------:R0:W-:Y:S02]  /*3500*/  STL [R1+0x48], R5 ;  /* 0x0000480501007387 */ /* 0x0001e40000100800 */
[----:B0-----:R-:W-:-:S04]  /*3510*/  IMAD.MOV.U32 R5, RZ, RZ, R0 ;  /* 0x000000ffff057224 */ /* 0x001fc800078e0000 */
[----:B------:R-:W-:-:S05]  /*3520*/  @!P0 IMAD.MOV R5, RZ, RZ, -R5 ;  /* 0x000000ffff058224 */ /* 0x000fca00078e0a05 */
[----:B------:R-:W-:Y:S01]  /*3530*/  STL [R1+0x6c], R5 ;  /* 0x00006c0501007387 */ /* 0x000fe20000100800 */
[----:B--2---:R-:W-:-:S05]  /*3540*/  IABS R14, R27 ;  /* 0x0000001b000e7213 */ /* 0x004fca0000000000 */
[----:B------:R-:W-:-:S04]  /*3550*/  IMAD.HI.U32 R12, R2, R14, RZ ;  /* 0x0000000e020c7227 */ /* 0x000fc800078e00ff */
[----:B------:R-:W-:-:S04]  /*3560*/  IMAD.MOV R12, RZ, RZ, -R12 ;  /* 0x000000ffff0c7224 */ /* 0x000fc800078e0a0c */
[----:B------:R-:W-:-:S05]  /*3570*/  IMAD R14, R4, R12, R14 ;  /* 0x0000000c040e7224 */ /* 0x000fca00078e020e */
[----:B------:R-:W-:-:S13]  /*3580*/  ISETP.GT.U32.AND P5, PT, R4, R14, PT ;  /* 0x0000000e0400720c */ /* 0x000fda0003fa4070 */
[----:B------:R-:W-:-:S05]  /*3590*/  @!P5 IMAD.IADD R14, R14, 0x1, -R4 ;  /* 0x000000010e0ed824 */ /* 0x000fca00078e0a04 */
[----:B------:R-:W-:-:S13]  /*35a0*/  ISETP.GT.U32.AND P1, PT, R4, R14, PT ;  /* 0x0000000e0400720c */ /* 0x000fda0003f24070 */
[----:B------:R-:W-:Y:S01]  /*35b0*/  @!P1 IMAD.IADD R14, R14, 0x1, -R4 ;  /* 0x000000010e0e9824 */ /* 0x000fe200078e0a04 */
[----:B------:R-:W-:Y:S02]  /*35c0*/  ISETP.GE.AND P1, PT, R27, RZ, PT ;  /* 0x000000ff1b00720c */ /* 0x000fe40003f26270 */
[----:B------:R-:W2:Y:S01]  /*35d0*/  LDL.LU R27, [R1+0x408] ;  /* 0x00040800011b7983 */ /* 0x000ea20000300800 */
[----:B------:R-:W-:Y:S01]  /*35e0*/  IABS R16, R29 ;  /* 0x0000001d00107213 */ /* 0x000fe20000000000 */
[----:B------:R-:W-:Y:S01]  /*35f0*/  IMAD.HI.U32 R19, R2, R17, RZ ;  /* 0x0000001102137227 */ /* 0x000fe200078e00ff */
[----:B------:R-:W-:-:S03]  /*3600*/  IABS R3, R28 ;  /* 0x0000001c00037213 */ /* 0x000fc60000000000 */
[----:B------:R-:W-:-:S04]  /*3610*/  IMAD.HI.U32 R18, R2, R16, RZ ;  /* 0x0000001002127227 */ /* 0x000fc800078e00ff */
[----:B------:R-:W-:Y:S02]  /*3620*/  IMAD.MOV R19, RZ, RZ, -R19 ;  /* 0x000000ffff137224 */ /* 0x000fe400078e0a13 */
[----:B------:R-:W-:Y:S02]  /*3630*/  IMAD.MOV R18, RZ, RZ, -R18 ;  /* 0x000000ffff127224 */ /* 0x000fe400078e0a12 */
[C---:B------:R-:W-:Y:S02]  /*3640*/  IMAD R17, R4.reuse, R19, R17 ;  /* 0x0000001304117224 */ /* 0x040fe400078e0211 */
[----:B------:R-:W-:Y:S02]  /*3650*/  IMAD.MOV.U32 R7, RZ, RZ, R3 ;  /* 0x000000ffff077224 */ /* 0x000fe400078e0003 */
[C---:B------:R-:W-:Y:S01]  /*3660*/  IMAD R16, R4.reuse, R18, R16 ;  /* 0x0000001204107224 */ /* 0x040fe200078e0210 */
[----:B------:R-:W-:Y:S01]  /*3670*/  ISETP.GT.U32.AND P6, PT, R4, R17, PT ;  /* 0x000000110400720c */ /* 0x000fe20003fc4070 */
[----:B------:R-:W-:-:S03]  /*3680*/  IMAD.HI.U32 R3, R2, R7, RZ ;  /* 0x0000000702037227 */ /* 0x000fc600078e00ff */
[----:B------:R-:W-:Y:S01]  /*3690*/  ISETP.GT.U32.AND P2, PT, R4, R16, PT ;  /* 0x000000100400720c */ /* 0x000fe20003f44070 */
[----:B------:R-:W-:-:S04]  /*36a0*/  IMAD.MOV R3, RZ, RZ, -R3 ;  /* 0x000000ffff037224 */ /* 0x000fc800078e0a03 */
[----:B------:R-:W-:-:S04]  /*36b0*/  IMAD R7, R4, R3, R7 ;  /* 0x0000000304077224 */ /* 0x000fc800078e0207 */
[----:B------:R-:W-:Y:S01]  /*36c0*/  @!P6 IMAD.IADD R17, R17, 0x1, -R4 ;  /* 0x000000011111e824 */ /* 0x000fe200078e0a04 */
[----:B------:R-:W-:-:S03]  /*36d0*/  ISETP.GT.U32.AND P6, PT, R4, R7, PT ;  /* 0x000000070400720c */ /* 0x000fc60003fc4070 */
[----:B------:R-:W-:Y:S01]  /*36e0*/  @!P2 IMAD.IADD R16, R16, 0x1, -R4 ;  /* 0x000000011010a824 */ /* 0x000fe200078e0a04 */
[----:B------:R-:W-:-:S04]  /*36f0*/  ISETP.GT.U32.AND P5, PT, R4, R17, PT ;  /* 0x000000110400720c */ /* 0x000fc80003fa4070 */
[C---:B------:R-:W-:Y:S02]  /*3700*/  ISETP.GT.U32.AND P4, PT, R4.reuse, R16, PT ;  /* 0x000000100400720c */ /* 0x040fe40003f84070 */
[----:B------:R-:W-:Y:S02]  /*3710*/  ISETP.GE.AND P2, PT, R29, RZ, PT ;  /* 0x000000ff1d00720c */ /* 0x000fe40003f46270 */
[----:B----4-:R-:W-:Y:S01]  /*3720*/  IABS R24, R25 ;  /* 0x0000001900187213 */ /* 0x010fe20000000000 */
[--C-:B------:R-:W-:Y:S01]  /*3730*/  @!P6 IMAD.IADD R7, R7, 0x1, -R4.reuse ;  /* 0x000000010707e824 */ /* 0x100fe200078e0a04 */
[----:B------:R-:W4:Y:S03]  /*3740*/  LDL.LU R29, [R1+0x40c] ;  /* 0x00040c00011d7983 */ /* 0x000f260000300800 */
[----:B------:R-:W-:Y:S01]  /*3750*/  @!P5 IMAD.IADD R17, R17, 0x1, -R4 ;  /* 0x000000011111d824 */ /* 0x000fe200078e0a04 */
[----:B------:R-:W-:-:S03]  /*3760*/  ISETP.GT.U32.AND P6, PT, R4, R7, PT ;  /* 0x000000070400720c */ /* 0x000fc60003fc4070 */
[----:B------:R-:W-:Y:S02]  /*3770*/  @!P4 IMAD.IADD R16, R16, 0x1, -R4 ;  /* 0x000000011010c824 */ /* 0x000fe400078e0a04 */
[----:B------:R-:W-:Y:S02]  /*3780*/  IMAD.MOV.U32 R9, RZ, RZ, R17 ;  /* 0x000000ffff097224 */ /* 0x000fe400078e0011 */
[----:B------:R-:W-:Y:S02]  /*3790*/  IMAD.MOV.U32 R8, RZ, RZ, R16 ;  /* 0x000000ffff087224 */ /* 0x000fe400078e0010 */
[----:B------:R-:W-:Y:S02]  /*37a0*/  @!P3 IMAD.MOV R9, RZ, RZ, -R9 ;  /* 0x000000ffff09b224 */ /* 0x000fe400078e0a09 */
[----:B------:R-:W-:-:S04]  /*37b0*/  IMAD.HI.U32 R12, R2, R24, RZ ;  /* 0x00000018020c7227 */ /* 0x000fc800078e00ff */
[----:B------:R-:W-:Y:S01]  /*37c0*/  @!P2 IMAD.MOV R8, RZ, RZ, -R8 ;  /* 0x000000ffff08a224 */ /* 0x000fe200078e0a08 */
[----:B------:R-:W-:Y:S01]  /*37d0*/  STL [R1+0x50], R9 ;  /* 0x0000500901007387 */ /* 0x000fe20000100800 */
[----:B------:R-:W-:Y:S01]  /*37e0*/  IMAD.MOV R12, RZ, RZ, -R12 ;  /* 0x000000ffff0c7224 */ /* 0x000fe200078e0a0c */
[----:B---3--:R-:W-:Y:S01]  /*37f0*/  IABS R20, R23 ;  /* 0x0000001700147213 */ /* 0x008fe20000000000 */
[----:B------:R-:W-:Y:S01]  /*3800*/  @!P6 IMAD.IADD R7, R7, 0x1, -R4 ;  /* 0x000000010707e824 */ /* 0x000fe200078e0a04 */
[----:B------:R-:W-:Y:S01]  /*3810*/  ISETP.GE.AND P6, PT, R28, RZ, PT ;  /* 0x000000ff1c00720c */ /* 0x000fe20003fc6270 */
[----:B------:R0:W-:Y:S01]  /*3820*/  STL [R1+0x54], R8 ;  /* 0x0000540801007387 */ /* 0x0001e20000100800 */
[----:B------:R-:W-:-:S03]  /*3830*/  IMAD R24, R4, R12, R24 ;  /* 0x0000000c04187224 */ /* 0x000fc600078e0218 */
[----:B------:R-:W3:Y:S01]  /*3840*/  LDL.LU R28, [R1+0x410] ;  /* 0x00041000011c7983 */ /* 0x000ee20000300800 */
[----:B------:R-:W-:Y:S01]  /*3850*/  IMAD.HI.U32 R18, R2, R20, RZ ;  /* 0x0000001402127227 */ /* 0x000fe200078e00ff */
[----:B------:R-:W-:-:S03]  /*3860*/  ISETP.GT.U32.AND P4, PT, R4, R24, PT ;  /* 0x000000180400720c */ /* 0x000fc60003f84070 */
[----:B------:R-:W-:Y:S01]  /*3870*/  IMAD.MOV R18, RZ, RZ, -R18 ;  /* 0x000000ffff127224 */ /* 0x000fe200078e0a12 */
[----:B0-----:R-:W3:Y:S01]  /*3880*/  LDL.LU R8, [R1+0x414] ;  /* 0x0004140001087983 */ /* 0x001ee20000300800 */
[----:B------:R-:W-:Y:S02]  /*3890*/  IMAD.MOV.U32 R6, RZ, RZ, R14 ;  /* 0x000000ffff067224 */ /* 0x000fe400078e000e */
[----:B------:R-:W-:Y:S02]  /*38a0*/  IMAD R20, R4, R18, R20 ;  /* 0x0000001204147224 */ /* 0x000fe400078e0214 */
[----:B------:R-:W-:-:S03]  /*38b0*/  @!P1 IMAD.MOV R6, RZ, RZ, -R6 ;  /* 0x000000ffff069224 */ /* 0x000fc600078e0a06 */
[----:B------:R-:W-:Y:S01]  /*38c0*/  ISETP.GT.U32.AND P5, PT, R4, R20, PT ;  /* 0x000000140400720c */ /* 0x000fe20003fa4070 */
[----:B------:R-:W-:Y:S01]  /*38d0*/  @!P4 IMAD.IADD R24, R24, 0x1, -R4 ;  /* 0x000000011818c824 */ /* 0x000fe200078e0a04 */
[----:B------:R-:W-:Y:S01]  /*38e0*/  ISETP.GE.AND P4, PT, R25, RZ, PT ;  /* 0x000000ff1900720c */ /* 0x000fe20003f86270 */
[----:B------:R0:W-:Y:S01]  /*38f0*/  STL [R1+0x64], R6 ;  /* 0x0000640601007387 */ /* 0x0001e20000100800 */
[----:B------:R-:W-:-:S03]  /*3900*/  IABS R3, R21 ;  /* 0x0000001500037213 */ /* 0x000fc60000000000 */
[----:B------:R-:W3:Y:S04]  /*3910*/  LDL.LU R25, [R1+0x418] ;  /* 0x0004180001197983 */ /* 0x000ee80000300800 */
[----:B0-----:R-:W3:Y:S01]  /*3920*/  LDL.LU R6, [R1+0x41c] ;  /* 0x00041c0001067983 */ /* 0x001ee20000300800 */
[----:B------:R-:W-:Y:S01]  /*3930*/  IMAD.HI.U32 R19, R2, R3, RZ ;  /* 0x0000000302137227 */ /* 0x000fe200078e00ff */
[----:B------:R-:W-:-:S03]  /*3940*/  ISETP.GT.U32.AND P1, PT, R4, R24, PT ;  /* 0x000000180400720c */ /* 0x000fc60003f24070 */
[----:B------:R-:W-:Y:S01]  /*3950*/  @!P5 IMAD.IADD R20, R20, 0x1, -R4 ;  /* 0x000000011414d824 */ /* 0x000fe200078e0a04 */
[----:B------:R-:W-:Y:S01]  /*3960*/  ISETP.GE.AND P5, PT, R23, RZ, PT ;  /* 0x000000ff1700720c */ /* 0x000fe20003fa6270 */
[----:B------:R-:W-:Y:S01]  /*3970*/  IMAD.MOV R19, RZ, RZ, -R19 ;  /* 0x000000ffff137224 */ /* 0x000fe200078e0a13 */
[----:B------:R-:W3:Y:S03]  /*3980*/  LDL.LU R23, [R1+0x420] ;  /* 0x0004200001177983 */ /* 0x000ee60000300800 */
[----:B------:R-:W-:Y:S02]  /*3990*/  IMAD R3, R4, R19, R3 ;  /* 0x0000001304037224 */ /* 0x000fe400078e0203 */
[----:B------:R-:W-:-:S03]  /*39a0*/  @!P6 IMAD.MOV R7, RZ, RZ, -R7 ;  /* 0x000000ffff07e224 */ /* 0x000fc600078e0a07 */
[----:B------:R-:W-:Y:S01]  /*39b0*/  ISETP.GT.U32.AND P0, PT, R4, R3, PT ;  /* 0x000000030400720c */ /* 0x000fe20003f04070 */
[----:B------:R-:W-:Y:S01]  /*39c0*/  @!P1 IMAD.IADD R24, R24, 0x1, -R4 ;  /* 0x0000000118189824 */ /* 0x000fe200078e0a04 */
[----:B------:R-:W-:Y:S01]  /*39d0*/  IABS R0, R26 ;  /* 0x0000001a00007213 */ /* 0x000fe20000000000 */
[----:B------:R0:W-:Y:S01]  /*39e0*/  STL [R1+0x68], R7 ;  /* 0x0000680701007387 */ /* 0x0001e20000100800 */
[----:B------:R-:W-:-:S03]  /*39f0*/  ISETP.GE.AND P1, PT, R26, RZ, PT ;  /* 0x000000ff1a00720c */ /* 0x000fc60003f26270 */
[----:B------:R-:W3:Y:S06]  /*3a00*/  LDL.LU R26, [R1+0x424] ;  /* 0x00042400011a7983 */ /* 0x000eec0000300800 */
[----:B------:R-:W-:-:S05]  /*3a10*/  @!P0 IMAD.IADD R3, R3, 0x1, -R4 ;  /* 0x0000000103038824 */ /* 0x000fca00078e0a04 */
[----:B------:R-:W-:Y:S02]  /*3a20*/  ISETP.GT.U32.AND P3, PT, R4, R3, PT ;  /* 0x000000030400720c */ /* 0x000fe40003f64070 */
[----:B------:R-:W-:-:S11]  /*3a30*/  ISETP.GE.AND P0, PT, R21, RZ, PT ;  /* 0x000000ff1500720c */ /* 0x000fd60003f06270 */
[----:B------:R-:W-:-:S04]  /*3a40*/  @!P3 IMAD.IADD R3, R3, 0x1, -R4 ;  /* 0x000000010303b824 */ /* 0x000fc800078e0a04 */
[----:B0-----:R-:W-:-:S04]  /*3a50*/  IMAD.MOV.U32 R7, RZ, RZ, R3 ;  /* 0x000000ffff077224 */ /* 0x001fc800078e0003 */
[----:B------:R-:W-:Y:S01]  /*3a60*/  @!P0 IMAD.MOV R7, RZ, RZ, -R7 ;  /* 0x000000ffff078224 */ /* 0x000fe200078e0a07 */
[----:B--2---:R-:W-:Y:S02]  /*3a70*/  IABS R19, R27 ;  /* 0x0000001b00137213 */ /* 0x004fe40000000000 */
[----:B------:R-:W-:Y:S02]  /*3a80*/  ISETP.GE.AND P0, PT, R27, RZ, PT ;  /* 0x000000ff1b00720c */ /* 0x000fe40003f06270 */
[----:B------:R-:W2:Y:S01]  /*3a90*/  LDL.LU R27, [R1+0x428] ;  /* 0x00042800011b7983 */ /* 0x000ea20000300800 */
[----:B------:R-:W-:-:S05]  /*3aa0*/  IABS R12, R22 ;  /* 0x00000016000c7213 */ /* 0x000fca0000000000 */
[----:B------:R-:W-:-:S04]  /*3ab0*/  IMAD.HI.U32 R10, R2, R12, RZ ;  /* 0x0000000c020a7227 */ /* 0x000fc800078e00ff */
[----:B------:R-:W-:-:S04]  /*3ac0*/  IMAD.MOV R10, RZ, RZ, -R10 ;  /* 0x000000ffff0a7224 */ /* 0x000fc800078e0a0a */
[----:B------:R-:W-:-:S05]  /*3ad0*/  IMAD R12, R4, R10, R12 ;  /* 0x0000000a040c7224 */ /* 0x000fca00078e020c */
[----:B------:R-:W-:Y:S01]  /*3ae0*/  ISETP.GT.U32.AND P6, PT, R4, R12, PT ;  /* 0x0000000c0400720c */ /* 0x000fe20003fc4070 */
[----:B------:R-:W-:Y:S01]  /*3af0*/  IMAD.HI.U32 R5, R2, R0, RZ ;  /* 0x0000000002057227 */ /* 0x000fe200078e00ff */
[----:B------:R-:W-:-:S03]  /*3b00*/  ISETP.GT.U32.AND P2, PT, R4, R20, PT ;  /* 0x000000140400720c */ /* 0x000fc60003f44070 */
[----:B------:R-:W-:-:S08]  /*3b10*/  IMAD.MOV R5, RZ, RZ, -R5 ;  /* 0x000000ffff057224 */ /* 0x000fd000078e0a05 */
[----:B------:R-:W-:Y:S02]  /*3b20*/  @!P6 IMAD.IADD R12, R12, 0x1, -R4 ;  /* 0x000000010c0ce824 */ /* 0x000fe400078e0a04 */
[----:B------:R-:W-:Y:S02]  /*3b30*/  IMAD R0, R4, R5, R0 ;  /* 0x0000000504007224 */ /* 0x000fe400078e0200 */
[----:B------:R-:W-:Y:S01]  /*3b40*/  IMAD.HI.U32 R5, R2, R19, RZ ;  /* 0x0000001302057227 */ /* 0x000fe200078e00ff */
[----:B------:R-:W-:Y:S02]  /*3b50*/  ISETP.GT.U32.AND P6, PT, R4, R12, PT ;  /* 0x0000000c0400720c */ /* 0x000fe40003fc4070 */
[----:B----4-:R-:W-:Y:S01]  /*3b60*/  IABS R10, R29 ;  /* 0x0000001d000a7213 */ /* 0x010fe20000000000 */
[----:B------:R-:W-:Y:S01]  /*3b70*/  @!P2 IMAD.IADD R20, R20, 0x1, -R4 ;  /* 0x000000011414a824 */ /* 0x000fe200078e0a04 */
[----:B------:R-:W-:Y:S01]  /*3b80*/  ISETP.GT.U32.AND P2, PT, R4, R0, PT ;  /* 0x000000000400720c */ /* 0x000fe20003f44070 */
[----:B------:R-:W-:-:S02]  /*3b90*/  IMAD.MOV R5, RZ, RZ, -R5 ;  /* 0x000000ffff057224 */ /* 0x000fc400078e0a05 */
[----:B------:R-:W-:-:S04]  /*3ba0*/  IMAD.HI.U32 R3, R2, R10, RZ ;  /* 0x0000000a02037227 */ /* 0x000fc800078e00ff */
[----:B------:R-:W-:Y:S02]  /*3bb0*/  IMAD R19, R4, R5, R19 ;  /* 0x0000000504137224 */ /* 0x000fe400078e0213 */
[----:B------:R-:W-:Y:S02]  /*3bc0*/  IMAD.MOV R3, RZ, RZ, -R3 ;  /* 0x000000ffff037224 */ /* 0x000fe400078e0a03 */
[----:B------:R-:W-:Y:S01]  /*3bd0*/  @!P6 IMAD.IADD R12, R12, 0x1, -R4 ;  /* 0x000000010c0ce824 */ /* 0x000fe200078e0a04 */
[C---:B------:R-:W-:Y:S01]  /*3be0*/  ISETP.GT.U32.AND P6, PT, R4.reuse, R19, PT ;  /* 0x000000130400720c */ /* 0x040fe20003fc4070 */
[----:B------:R-:W-:Y:S02]  /*3bf0*/  IMAD R10, R4, R3, R10 ;  /* 0x00000003040a7224 */ /* 0x000fe400078e020a */
[----:B------:R-:W-:Y:S01]  /*3c00*/  @!P2 IMAD.IADD R0, R0, 0x1, -R4 ;  /* 0x000000010000a824 */ /* 0x000fe200078e0a04 */
[----:B---3--:R-:W-:-:S05]  /*3c10*/  IABS R5, R28 ;  /* 0x0000001c00057213 */ /* 0x008fca0000000000 */
[----:B------:R-:W-:-:S04]  /*3c20*/  IMAD.HI.U32 R3, R2, R5, RZ ;  /* 0x0000000502037227 */ /* 0x000fc800078e00ff */
[----:B------:R-:W-:Y:S01]  /*3c30*/  IMAD.MOV R3, RZ, RZ, -R3 ;  /* 0x000000ffff037224 */ /* 0x000fe200078e0a03 */
[----:B------:R-:W-:-:S03]  /*3c40*/  ISETP.GT.U32.AND P2, PT, R4, R0, PT ;  /* 0x000000000400720c */ /* 0x000fc60003f44070 */
[C---:B------:R-:W-:Y:S02]  /*3c50*/  IMAD R5, R4.reuse, R3, R5 ;  /* 0x0000000304057224 */ /* 0x040fe400078e0205 */
[----:B------:R-:W-:Y:S01]  /*3c60*/  @!P6 IMAD.IADD R19, R19, 0x1, -R4 ;  /* 0x000000011313e824 */ /* 0x000fe200078e0a04 */
[----:B------:R-:W-:Y:S02]  /*3c70*/  IABS R16, R8 ;  /* 0x0000000800107213 */ /* 0x000fe40000000000 */
[----:B------:R-:W-:Y:S02]  /*3c80*/  ISETP.GT.U32.AND P6, PT, R4, R5, PT ;  /* 0x000000050400720c */ /* 0x000fe40003fc4070 */
[----:B------:R-:W-:Y:S01]  /*3c90*/  ISETP.GE.AND P3, PT, R22, RZ, PT ;  /* 0x000000ff1600720c */ /* 0x000fe20003f66270 */
[----:B------:R-:W-:Y:S01]  /*3ca0*/  IMAD.HI.U32 R22, R2, R16, RZ ;  /* 0x0000001002167227 */ /* 0x000fe200078e00ff */
[----:B------:R0:W-:Y:S01]  /*3cb0*/  STL [R1+0xe8], R7 ;  /* 0x0000e80701007387 */ /* 0x0001e20000100800 */
[----:B------:R-:W-:-:S02]  /*3cc0*/  IABS R18, R6 ;  /* 0x0000000600127213 */ /* 0x000fc40000000000 */
[----:B------:R-:W-:Y:S01]  /*3cd0*/  @!P5 IMAD.MOV R20, RZ, RZ, -R20 ;  /* 0x000000ffff14d224 */ /* 0x000fe200078e0a14 */
[----:B------:R-:W-:Y:S01]  /*3ce0*/  ISETP.GT.U32.AND P5, PT, R4, R19, PT ;  /* 0x000000130400720c */ /* 0x000fe20003fa4070 */
[----:B------:R-:W-:Y:S01]  /*3cf0*/  @!P2 IMAD.IADD R0, R0, 0x1, -R4 ;  /* 0x000000010000a824 */ /* 0x000fe200078e0a04 */
[----:B------:R-:W-:Y:S01]  /*3d00*/  ISETP.GT.U32.AND P2, PT, R4, R10, PT ;  /* 0x0000000a0400720c */ /* 0x000fe20003f44070 */
[----:B0-----:R-:W-:-:S04]  /*3d10*/  IMAD.HI.U32 R7, R2, R18, RZ ;  /* 0x0000001202077227 */ /* 0x001fc800078e00ff */
[----:B------:R-:W-:Y:S01]  /*3d20*/  IMAD.MOV R22, RZ, RZ, -R22 ;  /* 0x000000ffff167224 */ /* 0x000fe200078e0a16 */
[----:B------:R-:W-:Y:S01]  /*3d30*/  IABS R17, R23 ;  /* 0x0000001700117213 */ /* 0x000fe20000000000 */
[----:B------:R-:W-:Y:S02]  /*3d40*/  @!P6 IMAD.IADD R5, R5, 0x1, -R4 ;  /* 0x000000010505e824 */ /* 0x000fe400078e0a04 */
[----:B------:R-:W-:Y:S02]  /*3d50*/  IMAD.MOV R7, RZ, RZ, -R7 ;  /* 0x000000ffff077224 */ /* 0x000fe400078e0a07 */
[C---:B------:R-:W-:Y:S01]  /*3d60*/  IMAD R16, R4.reuse, R22, R16 ;  /* 0x0000001604107224 */ /* 0x040fe200078e0210 */
[C---:B------:R-:W-:Y:S01]  /*3d70*/  ISETP.GT.U32.AND P6, PT, R4.reuse, R5, PT ;  /* 0x000000050400720c */ /* 0x040fe20003fc4070 */
[C---:B------:R-:W-:Y:S01]  /*3d80*/  IMAD R18, R4.reuse, R7, R18 ;  /* 0x0000000704127224 */ /* 0x040fe200078e0212 */
[----:B------:R-:W-:Y:S01]  /*3d90*/  IABS R14, R25 ;  /* 0x00000019000e7213 */ /* 0x000fe20000000000 */
[----:B------:R-:W-:Y:S01]  /*3da0*/  @!P3 IMAD.MOV R12, RZ, RZ, -R12 ;  /* 0x000000ffff0cb224 */ /* 0x000fe200078e0a0c */
[----:B------:R-:W-:Y:S01]  /*3db0*/  ISETP.GT.U32.AND P3, PT, R4, R16, PT ;  /* 0x000000100400720c */ /* 0x000fe20003f64070 */
[----:B------:R-:W-:-:S04]  /*3dc0*/  IMAD.HI.U32 R3, R2, R17, RZ ;  /* 0x0000001102037227 */ /* 0x000fc800078e00ff */
[--C-:B------:R-:W-:Y:S01]  /*3dd0*/  @!P5 IMAD.IADD R19, R19, 0x1, -R4.reuse ;  /* 0x000000011313d824 */ /* 0x100fe200078e0a04 */
[----:B------:R-:W-:Y:S01]  /*3de0*/  ISETP.GT.U32.AND P5, PT, R4, R18, PT ;  /* 0x000000120400720c */ /* 0x000fe20003fa4070 */
[----:B------:R-:W-:Y:S02]  /*3df0*/  IMAD.MOV R3, RZ, RZ, -R3 ;  /* 0x000000ffff037224 */ /* 0x000fe400078e0a03 */
[----:B------:R-:W-:Y:S02]  /*3e00*/  @!P2 IMAD.IADD R10, R10, 0x1, -R4 ;  /* 0x000000010a0aa824 */ /* 0x000fe400078e0a04 */
[----:B------:R-:W-:-:S04]  /*3e10*/  IMAD.HI.U32 R21, R2, R14, RZ ;  /* 0x0000000e02157227 */ /* 0x000fc800078e00ff */
[C---:B------:R-:W-:Y:S02]  /*3e20*/  IMAD R17, R4.reuse, R3, R17 ;  /* 0x0000000304117224 */ /* 0x040fe400078e0211 */
[----:B------:R-:W-:Y:S01]  /*3e30*/  @!P4 IMAD.MOV R24, RZ, RZ, -R24 ;  /* 0x000000ffff18c224 */ /* 0x000fe200078e0a18 */
[C---:B------:R-:W-:Y:S01]  /*3e40*/  ISETP.GT.U32.AND P4, PT, R4.reuse, R10, PT ;  /* 0x0000000a0400720c */ /* 0x040fe20003f84070 */
[----:B------:R-:W-:Y:S01]  /*3e50*/  IMAD.MOV R21, RZ, RZ, -R21 ;  /* 0x000000ffff157224 */ /* 0x000fe200078e0a15 */
[----:B------:R-:W-:Y:S01]  /*3e60*/  IABS R3, R26 ;  /* 0x0000001a00037213 */ /* 0x000fe20000000000 */
[----:B------:R-:W-:Y:S01]  /*3e70*/  @!P6 IMAD.IADD R5, R5, 0x1, -R4 ;  /* 0x000000010505e824 */ /* 0x000fe200078e0a04 */
[----:B------:R-:W-:Y:S01]  /*3e80*/  ISETP.GE.AND P2, PT, R29, RZ, PT ;  /* 0x000000ff1d00720c */ /* 0x000fe20003f46270 */
[C---:B------:R-:W-:Y:S01]  /*3e90*/  IMAD R14, R4.reuse, R21, R14 ;  /* 0x00000015040e7224 */ /* 0x040fe200078e020e */
[----:B------:R-:W-:Y:S01]  /*3ea0*/  ISETP.GT.U32.AND P6, PT, R4, R17, PT ;  /* 0x000000110400720c */ /* 0x000fe20003fc4070 */
[----:B------:R-:W-:Y:S01]  /*3eb0*/  @!P1 IMAD.MOV R0, RZ, RZ, -R0 ;  /* 0x000000ffff009224 */ /* 0x000fe200078e0a00 */
[----:B------:R-:W3:Y:S01]  /*3ec0*/  LDL.LU R29, [R1+0x42c] ;  /* 0x00042c00011d7983 */ /* 0x000ee20000300800 */
[----:B------:R-:W-:-:S02]  /*3ed0*/  @!P3 IMAD.IADD R16, R16, 0x1, -R4 ;  /* 0x000000011010b824 */ /* 0x000fc400078e0a04 */
[----:B------:R-:W-:Y:S01]  /*3ee0*/  IMAD.MOV.U32 R7, RZ, RZ, R3 ;  /* 0x000000ffff077224 */ /* 0x000fe200078e0003 */
[----:B------:R-:W-:Y:S01]  /*3ef0*/  STL [R1+0x3dd8], R20 ;  /* 0x003dd81401007387 */ /* 0x000fe20000100800 */
[----:B------:R-:W-:Y:S01]  /*3f00*/  @!P5 IMAD.IADD R18, R18, 0x1, -R4 ;  /* 0x000000011212d824 */ /* 0x000fe200078e0a04 */
[C---:B------:R-:W-:Y:S02]  /*3f10*/  ISETP.GT.U32.AND P1, PT, R4.reuse, R14, PT ;  /* 0x0000000e0400720c */ /* 0x040fe40003f24070 */
[----:B------:R-:W-:Y:S01]  /*3f20*/  STL [R1+0x3ddc], R24 ;  /* 0x003ddc1801007387 */ /* 0x000fe20000100800 */
[----:B------:R-:W-:-:S03]  /*3f30*/  ISETP.GT.U32.AND P5, PT, R4, R16, PT ;  /* 0x000000100400720c */ /* 0x000fc60003fa4070 */
[----:B------:R-:W-:Y:S04]  /*3f40*/  STL [R1+0x3de0], R12 ;  /* 0x003de00c01007387 */ /* 0x000fe80000100800 */
[----:B------:R0:W-:Y:S01]  /*3f50*/  STL [R1+0x24], R0 ;  /* 0x0000240001007387 */ /* 0x0001e20000100800 */
[----:B------:R-:W-:Y:S01]  /*3f60*/  @!P4 IMAD.IADD R10, R10, 0x1, -R4 ;  /* 0x000000010a0ac824 */ /* 0x000fe200078e0a04 */
[----:B------:R-:W-:Y:S01]  /*3f70*/  ISETP.GE.AND P3, PT, R8, RZ, PT ;  /* 0x000000ff0800720c */ /* 0x000fe20003f66270 */
[----:B------:R-:W-:Y:S02]  /*3f80*/  IMAD.MOV.U32 R9, RZ, RZ, R19 ;  /* 0x000000ffff097224 */ /* 0x000fe400078e0013 */
[----:B0-----:R-:W-:-:S04]  /*3f90*/  IMAD.HI.U32 R0, R2, R7, RZ ;  /* 0x0000000702007227 */ /* 0x001fc800078e00ff */
[----:B------:R-:W-:Y:S01]  /*3fa0*/  IMAD.MOV R0, RZ, RZ, -R0 ;  /* 0x000000ffff007224 */ /* 0x000fe200078e0a00 */
[----:B------:R-:W-:Y:S01]  /*3fb0*/  ISETP.GE.AND P4, PT, R28, RZ, PT ;  /* 0x000000ff1c00720c */ /* 0x000fe20003f86270 */
[----:B------:R-:W-:Y:S01]  /*3fc0*/  IMAD.MOV.U32 R8, RZ, RZ, R10 ;  /* 0x000000ffff087224 */ /* 0x000fe200078e000a */
[----:B------:R-:W4:Y:S01]  /*3fd0*/  LDL.LU R28, [R1+0x430] ;  /* 0x00043000011c7983 */ /* 0x000f220000300800 */
[----:B------:R-:W-:Y:S02]  /*3fe0*/  @!P6 IMAD.IADD R17, R17, 0x1, -R4 ;  /* 0x000000011111e824 */ /* 0x000fe400078e0a04 */
[C---:B------:R-:W-:Y:S02]  /*3ff0*/  IMAD R7, R4.reuse, R0, R7 ;  /* 0x0000000004077224 */ /* 0x040fe400078e0207 */
[----:B------:R-:W-:Y:S01]  /*4000*/  @!P0 IMAD.MOV R9, RZ, RZ, -R9 ;  /* 0x000000ffff098224 */ /* 0x000fe200078e0a09 */
[----:B------:R-:W-:Y:S01]  /*4010*/  ISETP.GT.U32.AND P6, PT, R4, R17, PT ;  /* 0x000000110400720c */ /* 0x000fe20003fc4070 */
[----:B------:R-:W-:-:S02]  /*4020*/  @!P2 IMAD.MOV R8, RZ, RZ, -R8 ;  /* 0x000000ffff08a224 */ /* 0x000fc400078e0a08 */
[--C-:B------:R-:W-:Y:S01]  /*4030*/  @!P1 IMAD.IADD R14, R14, 0x1, -R4.reuse ;  /* 0x000000010e0e9824 */ /* 0x100fe200078e0a04 */
[----:B------:R-:W-:Y:S01]  /*4040*/  ISETP.GE.AND P1, PT, R25, RZ, PT ;  /* 0x000000ff1900720c */ /* 0x000fe20003f26270 */
[--C-:B------:R-:W-:Y:S01]  /*4050*/  @!P5 IMAD.IADD R16, R16, 0x1, -R4.reuse ;  /* 0x000000011010d824 */ /* 0x100fe200078e0a04 */
[----:B------:R-:W-:Y:S01]  /*4060*/  ISETP.GT.U32.AND P5, PT, R4, R7, PT ;  /* 0x000000070400720c */ /* 0x000fe20003fa4070 */
[----:B------:R-:W4:Y:S04]  /*4070*/  LDL.LU R25, [R1+0x434] ;  /* 0x0004340001197983 */ /* 0x000f280000300800 */
[----:B------:R-:W-:Y:S04]  /*4080*/  STL [R1+0x28], R9 ;  /* 0x0000280901007387 */ /* 0x000fe80000100800 */
[----:B------:R0:W-:Y:S01]  /*4090*/  STL [R1+0x30], R8 ;  /* 0x0000300801007387 */ /* 0x0001e20000100800 */
[----:B------:R-:W-:-:S02]  /*40a0*/  @!P6 IMAD.IADD R17, R17, 0x1, -R4 ;  /* 0x000000011111e824 */ /* 0x000fc400078e0a04 */
[----:B0-----:R-:W-:-:S04]  /*40b0*/  IMAD.MOV.U32 R8, RZ, RZ, R5 ;  /* 0x000000ffff087224 */ /* 0x001fc800078e0005 */
[----:B------:R-:W-:Y:S01]  /*40c0*/  @!P4 IMAD.MOV R8, RZ, RZ, -R8 ;  /* 0x000000ffff08c224 */ /* 0x000fe200078e0a08 */
[----:B------:R-:W-:Y:S01]  /*40d0*/  ISETP.GE.AND P6, PT, R26, RZ, PT ;  /* 0x000000ff1a00720c */ /* 0x000fe20003fc6270 */
[----:B------:R-:W-:-:S03]  /*40e0*/  @!P5 IMAD.IADD R7, R7, 0x1, -R4 ;  /* 0x000000010707d824 */ /* 0x000fc600078e0a04 */
[----:B------:R0:W-:Y:S04]  /*40f0*/  STL [R1+0x34], R8 ;  /* 0x0000340801007387 */ /* 0x0001e80000100800 */
[----:B------:R-:W4:Y:S01]  /*4100*/  LDL.LU R26, [R1+0x438] ;  /* 0x00043800011a7983 */ /* 0x000f220000300800 */
[----:B--2---:R-:W-:Y:S02]  /*4110*/  IABS R3, R27 ;  /* 0x0000001b00037213 */ /* 0x004fe40000000000 */
[----:B------:R-:W-:Y:S02]  /*4120*/  ISETP.GE.AND P5, PT, R27, RZ, PT ;  /* 0x000000ff1b00720c */ /* 0x000fe40003fa6270 */
[----:B------:R-:W2:Y:S01]  /*4130*/  LDL.LU R27, [R1+0x43c] ;  /* 0x00043c00011b7983 */ /* 0x000ea20000300800 */
[----:B------:R-:W-:Y:S01]  /*4140*/  ISETP.GT.U32.AND P2, PT, R4, R18, PT ;  /* 0x000000120400720c */ /* 0x000fe20003f44070 */
[----:B------:R-:W-:Y:S01]  /*4150*/  IMAD.HI.U32 R0, R2, R3, RZ ;  /* 0x0000000302007227 */ /* 0x000fe200078e00ff */
[----:B------:R-:W-:Y:S01]  /*4160*/  ISETP.GT.U32.AND P0, PT, R4, R14, PT ;  /* 0x0000000e0400720c */ /* 0x000fe20003f04070 */
[----:B0-----:R-:W4:Y:S02]  /*4170*/  LDL.LU R8, [R1+0x440] ;  /* 0x0004400001087983 */ /* 0x001f240000300800 */
[----:B------:R-:W-:-:S04]  /*4180*/  IMAD.MOV R0, RZ, RZ, -R0 ;  /* 0x000000ffff007224 */ /* 0x000fc800078e0a00 */
[----:B------:R-:W-:-:S04]  /*4190*/  IMAD R3, R4, R0, R3 ;  /* 0x0000000004037224 */ /* 0x000fc800078e0203 */
[--C-:B------:R-:W-:Y:S01]  /*41a0*/  @!P2 IMAD.IADD R18, R18, 0x1, -R4.reuse ;  /* 0x000000011212a824 */ /* 0x100fe200078e0a04 */
[----:B------:R-:W-:Y:S01]  /*41b0*/  ISETP.GT.U32.AND P2, PT, R4, R3, PT ;  /* 0x000000030400720c */ /* 0x000fe20003f44070 */
[----:B------:R-:W-:Y:S01]  /*41c0*/  @!P0 IMAD.IADD R14, R14, 0x1, -R4 ;  /* 0x000000010e0e8824 */ /* 0x000fe200078e0a04 */
[----:B------:R-:W-:Y:S01]  /*41d0*/  ISETP.GE.AND P4, PT, R6, RZ, PT ;  /* 0x000000ff0600720c */ /* 0x000fe20003f86270 */
[----:B------:R-:W-:Y:S01]  /*41e0*/  IMAD.MOV.U32 R6, RZ, RZ, R16 ;  /* 0x000000ffff067224 */ /* 0x000fe200078e0010 */
[----:B------:R-:W-:Y:S01]  /*41f0*/  ISETP.GE.AND P0, PT, R23, RZ, PT ;  /* 0x000000ff1700720c */ /* 0x000fe20003f06270 */
[----:B------:R-:W-:Y:S02]  /*4200*/  IMAD.MOV.U32 R9, RZ, RZ, R14 ;  /* 0x000000ffff097224 */ /* 0x000fe400078e000e */
[----:B------:R-:W-:-:S06]  /*4210*/  @!P3 IMAD.MOV R6, RZ, RZ, -R6 ;  /* 0x000000ffff06b224 */ /* 0x000fcc00078e0a06 */
[----:B------:R-:W-:Y:S01]  /*4220*/  @!P2 IMAD.IADD R3, R3, 0x1, -R4 ;  /* 0x000000010303a824 */ /* 0x000fe200078e0a04 */
[----:B------:R-:W-:Y:S01]  /*4230*/  ISETP.GT.U32.AND P2, PT, R4, R7, PT ;  /* 0x000000070400720c */ /* 0x000fe20003f44070 */
[----:B------:R-:W-:Y:S01]  /*4240*/  @!P1 IMAD.MOV R9, RZ, RZ, -R9 ;  /* 0x000000ffff099224 */ /* 0x000fe200078e0a09 */
[----:B------:R0:W-:Y:S01]  /*4250*/  STL [R1+0x2c], R6 ;  /* 0x00002c0601007387 */ /* 0x0001e20000100800 */
[----:B------:R-:W-:-:S03]  /*4260*/  IMAD.MOV.U32 R11, RZ, RZ, R18 ;  /* 0x000000ffff0b7224 */ /* 0x000fc600078e0012 */
[----:B0-----:R-:W4:Y:S07]  /*4270*/  LDL.LU R6, [R1+0x444] ;  /* 0x0004440001067983 */ /* 0x001f2e0000300800 */
[----:B------:R-:W-:Y:S01]  /*4280*/  @!P2 IMAD.IADD R7, R7, 0x1, -R4 ;  /* 0x000000010707a824 */ /* 0x000fe200078e0a04 */
[----:B------:R-:W4:Y:S04]  /*4290*/  LDL.LU R23, [R1+0x448] ;  /* 0x0004480001177983 */ /* 0x000f280000300800 */
[----:B------:R0:W-:Y:S01]  /*42a0*/  STL [R1+0xd8], R9 ;  /* 0x0000d80901007387 */ /* 0x0001e20000100800 */
[----:B------:R-:W-:-:S02]  /*42b0*/  @!P4 IMAD.MOV R11, RZ, RZ, -R11 ;  /* 0x000000ffff0bc224 */ /* 0x000fc400078e0a0b */
[----:B------:R-:W-:Y:S02]  /*42c0*/  @!P6 IMAD.MOV R7, RZ, RZ, -R7 ;  /* 0x000000ffff07e224 */ /* 0x000fe400078e0a07 */
[----:B0-----:R-:W-:-:S04]  /*42d0*/  IMAD.MOV.U32 R9, RZ, RZ, R17 ;  /* 0x000000ffff097224 */ /* 0x001fc800078e0011 */
[----:B------:R-:W-:Y:S01]  /*42e0*/  @!P0 IMAD.MOV R9, RZ, RZ, -R9 ;  /* 0x000000ffff098224 */ /* 0x000fe200078e0a09 */
[----:B------:R-:W-:Y:S04]  /*42f0*/  STL [R1+0xbc], R11 ;  /* 0x0000bc0b01007387 */ /* 0x000fe80000100800 */
[----:B------:R-:W-:Y:S04]  /*4300*/  STL [R1+0xc0], R9 ;  /* 0x0000c00901007387 */ /* 0x000fe80000100800 */
[----:B------:R0:W-:Y:S01]  /*4310*/  STL [R1+0xc8], R7 ;  /* 0x0000c80701007387 */ /* 0x0001e20000100800 */
[----:B---3--:R-:W-:-:S05]  /*4320*/  IABS R5, R29 ;  /* 0x0000001d00057213 */ /* 0x008fca0000000000 */
[----:B------:R-:W-:-:S04]  /*4330*/  IMAD.HI.U32 R19, R2, R5, RZ ;  /* 0x0000000502137227 */ /* 0x000fc800078e00ff */
[----:B------:R-:W-:-:S04]  /*4340*/  IMAD.MOV R19, RZ, RZ, -R19 ;  /* 0x000000ffff137224 */ /* 0x000fc800078e0a13 */
[----:B------:R-:W-:-:S05]  /*4350*/  IMAD R5, R4, R19, R5 ;  /* 0x0000001304057224 */ /* 0x000fca00078e0205 */
[----:B------:R-:W-:-:S13]  /*4360*/  ISETP.GT.U32.AND P1, PT, R4, R5, PT ;  /* 0x000000050400720c */ /* 0x000fda0003f24070 */
[----:B------:R-:W-:Y:S01]  /*4370*/  @!P1 IMAD.IADD R5, R5, 0x1, -R4 ;  /* 0x0000000105059824 */ /* 0x000fe200078e0a04 */
[----:B--2---:R-:W-:Y:S02]  /*4380*/  ISETP.GE.AND P1, PT, R27, RZ, PT ;  /* 0x000000ff1b00720c */ /* 0x004fe40003f26270 */
[----:B------:R-:W-:Y:S02]  /*4390*/  IABS R18, R27 ;  /* 0x0000001b00127213 */ /* 0x000fe40000000000 */
[----:B------:R-:W2:Y:S01]  /*43a0*/  LDL.LU R27, [R1+0x44c] ;  /* 0x00044c00011b7983 */ /* 0x000ea20000300800 */
[----:B------:R-:W-:Y:S02]  /*43b0*/  ISETP.GT.U32.AND P3, PT, R4, R3, PT ;  /* 0x000000030400720c */ /* 0x000fe40003f64070 */
[----:B----4-:R-:W-:Y:S02]  /*43c0*/  IABS R0, R28 ;  /* 0x0000001c00007213 */ /* 0x010fe40000000000 */
[----:B------:R-:W-:-:S03]  /*43d0*/  IABS R10, R25 ;  /* 0x00000019000a7213 */ /* 0x000fc60000000000 */
[----:B------:R-:W-:Y:S01]  /*43e0*/  IMAD.HI.U32 R16, R2, R0, RZ ;  /* 0x0000000002107227 */ /* 0x000fe200078e00ff */
[----:B------:R-:W-:-:S03]  /*43f0*/  ISETP.GT.U32.AND P6, PT, R4, R5, PT ;  /* 0x000000050400720c */ /* 0x000fc60003fc4070 */
[----:B------:R-:W-:Y:S02]  /*4400*/  IMAD.MOV R16, RZ, RZ, -R16 ;  /* 0x000000ffff107224 */ /* 0x000fe400078e0a10 */
[----:B------:R-:W-:Y:S02]  /*4410*/  @!P3 IMAD.IADD R3, R3, 0x1, -R4 ;  /* 0x000000010303b824 */ /* 0x000fe400078e0a04 */
[----:B------:R-:W-:Y:S01]  /*4420*/  IMAD.HI.U32 R14, R2, R10, RZ ;  /* 0x0000000a020e7227 */ /* 0x000fe200078e00ff */
[----:B------:R-:W-:Y:S02]  /*4430*/  ISETP.GE.AND P4, PT, R29, RZ, PT ;  /* 0x000000ff1d00720c */ /* 0x000fe40003f86270 */
[----:B------:R-:W3:Y:S01]  /*4440*/  LDL.LU R29, [R1+0x450] ;  /* 0x00045000011d7983 */ /* 0x000ee20000300800 */
[----:B------:R-:W-:Y:S01]  /*4450*/  IMAD R0, R4, R16, R0 ;  /* 0x0000001004007224 */ /* 0x000fe200078e0200 */
[----:B------:R-:W-:Y:S01]  /*4460*/  IABS R16, R26 ;  /* 0x0000001a00107213 */ /* 0x000fe20000000000 */
[----:B0-----:R-:W-:-:S02]  /*4470*/  IMAD.MOV.U32 R7, RZ, RZ, R3 ;  /* 0x000000ffff077224 */ /* 0x001fc400078e0003 */
[----:B------:R-:W-:Y:S02]  /*4480*/  IMAD.MOV R14, RZ, RZ, -R14 ;  /* 0x000000ffff0e7224 */ /* 0x000fe400078e0a0e */
[----:B------:R-:W-:Y:S01]  /*4490*/  @!P5 IMAD.MOV R7, RZ, RZ, -R7 ;  /* 0x000000ffff07d224 */ /* 0x000fe200078e0a07 */
[C---:B------:R-:W-:Y:S01]  /*44a0*/  ISETP.GT.U32.AND P5, PT, R4.reuse, R0, PT ;  /* 0x000000000400720c */ /* 0x040fe20003fa4070 */
[----:B------:R-:W-:Y:S01]  /*44b0*/  IMAD R10, R4, R14, R10 ;  /* 0x0000000e040a7224 */ /* 0x000fe200078e020a */
[----:B------:R-:W-:Y:S01]  /*44c0*/  ISETP.GE.AND P2, PT, R25, RZ, PT ;  /* 0x000000ff1900720c */ /* 0x000fe20003f46270 */
[----:B------:R-:W-:Y:S01]  /*44d0*/  IMAD.HI.U32 R3, R2, R16, RZ ;  /* 0x0000001002037227 */ /* 0x000fe200078e00ff */
[----:B------:R-:W4:Y:S03]  /*44e0*/  LDL.LU R25, [R1+0x454] ;  /* 0x0004540001197983 */ /* 0x000f260000300800 */
[----:B------:R-:W-:-:S02]  /*44f0*/  IMAD.MOV R3, RZ, RZ, -R3 ;  /* 0x000000ffff037224 */ /* 0x000fc400078e0a03 */
[----:B------:R-:W-:Y:S01]  /*4500*/  @!P6 IMAD.IADD R5, R5, 0x1, -R4 ;  /* 0x000000010505e824 */ /* 0x000fe200078e0a04 */
[C---:B------:R-:W-:Y:S01]  /*4510*/  ISETP.GT.U32.AND P6, PT, R4.reuse, R10, PT ;  /* 0x0000000a0400720c */ /* 0x040fe20003fc4070 */
[----:B------:R-:W-:Y:S02]  /*4520*/  IMAD R16, R4, R3, R16 ;  /* 0x0000000304107224 */ /* 0x000fe400078e0210 */
[----:B------:R-:W-:-:S03]  /*4530*/  @!P5 IMAD.IADD R0, R0, 0x1, -R4 ;  /* 0x000000010000d824 */ /* 0x000fc600078e0a04 */
[----:B------:R-:W-:Y:S02]  /*4540*/  ISETP.GT.U32.AND P5, PT, R4, R16, PT ;  /* 0x000000100400720c */ /* 0x000fe40003fa4070 */
[----:B------:R-:W-:Y:S01]  /*4550*/  IABS R19, R6 ;  /* 0x0000000600137213 */ /* 0x000fe20000000000 */
[----:B------:R-:W-:Y:S01]  /*4560*/  IMAD.HI.U32 R21, R2, R18, RZ ;  /* 0x0000001202157227 */ /* 0x000fe200078e00ff */
[----:B------:R0:W-:Y:S03]  /*4570*/  STL [R1+0xc4], R7 ;  /* 0x0000c40701007387 */ /* 0x0001e60000100800 */
[----:B------:R-:W-:Y:S01]  /*4580*/  @!P6 IMAD.IADD R10, R10, 0x1, -R4 ;  /* 0x000000010a0ae824 */ /* 0x000fe200078e0a04 */
[----:B------:R-:W-:Y:S01]  /*4590*/  ISETP.GT.U32.AND P6, PT, R4, R0, PT ;  /* 0x000000000400720c */ /* 0x000fe20003fc4070 */
[----:B------:R-:W-:Y:S02]  /*45a0*/  IMAD.MOV R21, RZ, RZ, -R21 ;  /* 0x000000ffff157224 */ /* 0x000fe400078e0a15 */
[----:B0-----:R-:W-:-:S04]  /*45b0*/  IMAD.HI.U32 R7, R2, R19, RZ ;  /* 0x0000001302077227 */ /* 0x001fc800078e00ff */
[----:B------:R-:W-:Y:S02]  /*45c0*/  IMAD.MOV R7, RZ, RZ, -R7 ;  /* 0x000000ffff077224 */ /* 0x000fe400078e0a07 */
[----:B------:R-:W-:Y:S02]  /*45d0*/  IMAD.MOV.U32 R9, RZ, RZ, R5 ;  /* 0x000000ffff097224 */ /* 0x000fe400078e0005 */
[----:B------:R-:W-:Y:S02]  /*45e0*/  @!P5 IMAD.IADD R16, R16, 0x1, -R4 ;  /* 0x000000011010d824 */ /* 0x000fe400078e0a04 */
[C---:B------:R-:W-:Y:S02]  /*45f0*/  IMAD R18, R4.reuse, R21, R18 ;  /* 0x0000001504127224 */ /* 0x040fe400078e0212 */
[C---:B------:R-:W-:Y:S01]  /*4600*/  IMAD R19, R4.reuse, R7, R19 ;  /* 0x0000000704137224 */ /* 0x040fe200078e0213 */
[----:B------:R-:W-:Y:S01]  /*4610*/  ISETP.GT.U32.AND P5, PT, R4, R16, PT ;  /* 0x000000100400720c */ /* 0x000fe20003fa4070 */
[----:B------:R-:W-:Y:S01]  /*4620*/  @!P4 IMAD.MOV R9, RZ, RZ, -R9 ;  /* 0x000000ffff09c224 */ /* 0x000fe200078e0a09 */
[----:B------:R-:W-:Y:S01]  /*4630*/  ISETP.GE.AND P3, PT, R26, RZ, PT ;  /* 0x000000ff1a00720c */ /* 0x000fe20003f66270 */
[----:B------:R-:W-:Y:S01]  /*4640*/  @!P6 IMAD.IADD R0, R0, 0x1, -R4 ;  /* 0x000000010000e824 */ /* 0x000fe200078e0a04 */
[----:B------:R-:W-:Y:S01]  /*4650*/  ISETP.GT.U32.AND P6, PT, R4, R18, PT ;  /* 0x000000120400720c */ /* 0x000fe20003fc4070 */
[----:B------:R-:W4:Y:S01]  /*4660*/  LDL.LU R26, [R1+0x458] ;  /* 0x00045800011a7983 */ /* 0x000f220000300800 */
[----:B------:R-:W-:-:S03]  /*4670*/  ISETP.GE.AND P0, PT, R28, RZ, PT ;  /* 0x000000ff1c00720c */ /* 0x000fc60003f06270 */
[----:B------:R-:W-:Y:S04]  /*4680*/  STL [R1+0x90], R9 ;  /* 0x0000900901007387 */ /* 0x000fe80000100800 */
[----:B------:R-:W4:Y:S01]  /*4690*/  LDL.LU R28, [R1+0x45c] ;  /* 0x00045c00011c7983 */ /* 0x000f220000300800 */
[----:B------:R-:W-:Y:S01]  /*46a0*/  IABS R17, R23 ;  /* 0x0000001700117213 */ /* 0x000fe20000000000 */
[--C-:B------:R-:W-:Y:S01]  /*46b0*/  @!P5 IMAD.IADD R16, R16, 0x1, -R4.reuse ;  /* 0x000000011010d824 */ /* 0x100fe200078e0a04 */
[----:B------:R-:W-:Y:S01]  /*46c0*/  ISETP.GT.U32.AND P4, PT, R4, R10, PT ;  /* 0x0000000a0400720c */ /* 0x000fe20003f84070 */
[----:B------:R-:W-:Y:S01]  /*46d0*/  @!P6 IMAD.IADD R18, R18, 0x1, -R4 ;  /* 0x000000011212e824 */ /* 0x000fe200078e0a04 */
[----:B------:R-:W-:Y:S01]  /*46e0*/  IABS R22, R8 ;  /* 0x0000000800167213 */ /* 0x000fe20000000000 */
[----:B------:R-:W-:Y:S01]  /*46f0*/  IMAD.HI.U32 R3, R2, R17, RZ ;  /* 0x0000001102037227 */ /* 0x000fe200078e00ff */
[----:B------:R-:W-:-:S03]  /*4700*/  ISETP.GE.AND P6, PT, R8, RZ, PT ;  /* 0x000000ff0800720c */ /* 0x000fc60003fc6270 */
[----:B------:R-:W-:Y:S02]  /*4710*/  IMAD.MOV.U32 R8, RZ, RZ, R16 ;  /* 0x000000ffff087224 */ /* 0x000fe400078e0010 */
[----:B------:R-:W-:Y:S02]  /*4720*/  IMAD.MOV R3, RZ, RZ, -R3 ;  /* 0x000000ffff037224 */ /* 0x000fe400078e0a03 */
[----:B------:R-:W-:Y:S02]  /*4730*/  @!P3 IMAD.MOV R8, RZ, RZ, -R8 ;  /* 0x000000ffff08b224 */ /* 0x000fe400078e0a08 */
[----:B------:R-:W-:Y:S02]  /*4740*/  IMAD R17, R4, R3, R17 ;  /* 0x0000000304117224 */ /* 0x000fe400078e0211 */
[----:B------:R-:W-:Y:S02]  /*4750*/  IMAD.MOV.U32 R3, RZ, RZ, R0 ;  /* 0x000000ffff037224 */ /* 0x000fe400078e0000 */
[----:B------:R-:W-:-:S02]  /*4760*/  @!P4 IMAD.IADD R10, R10, 0x1, -R4 ;  /* 0x000000010a0ac824 */ /* 0x000fc400078e0a04 */
[----:B------:R-:W-:Y:S02]  /*4770*/  @!P0 IMAD.MOV R3, RZ, RZ, -R3 ;  /* 0x000000ffff038224 */ /* 0x000fe400078e0a03 */
[----:B------:R-:W-:-:S03]  /*4780*/  @!P2 IMAD.MOV R10, RZ, RZ, -R10 ;  /* 0x000000ffff0aa224 */ /* 0x000fc600078e0a0a */
[----:B------:R0:W-:Y:S04]  /*4790*/  STL [R1+0x98], R3 ;  /* 0x0000980301007387 */ /* 0x0001e80000100800 */
[----:B------:R-:W-:Y:S04]  /*47a0*/  STL [R1+0x3de4], R10 ;  /* 0x003de40a01007387 */ /* 0x000fe80000100800 */
[----:B------:R1:W-:Y:S01]  /*47b0*/  STL [R1+0x70], R8 ;  /* 0x0000700801007387 */ /* 0x0003e20000100800 */
[----:B--2---:R-:W-:-:S05]  /*47c0*/  IABS R7, R27 ;  /* 0x0000001b00077213 */ /* 0x004fca0000000000 */
[----:B------:R-:W-:-:S04]  /*47d0*/  IMAD.MOV.U32 R5, RZ, RZ, R7 ;  /* 0x000000ffff057224 */ /* 0x000fc800078e0007 */
[----:B------:R-:W-:-:S04]  /*47e0*/  IMAD.HI.U32 R21, R2, R5, RZ ;  /* 0x0000000502157227 */ /* 0x000fc800078e00ff */
[----:B------:R-:W-:-:S04]  /*47f0*/  IMAD.MOV R21, RZ, RZ, -R21 ;  /* 0x000000ffff157224 */ /* 0x000fc800078e0a15 */
[----:B------:R-:W-:-:S05]  /*4800*/  IMAD R5, R4, R21, R5 ;  /* 0x0000001504057224 */ /* 0x000fca00078e0205 */
[----:B------:R-:W-:-:S13]  /*4810*/  ISETP.GT.U32.AND P3, PT, R4, R5, PT ;  /* 0x000000050400720c */ /* 0x000fda0003f64070 */
[----:B------:R-:W-:Y:S01]  /*4820*/  @!P3 IMAD.IADD R5, R5, 0x1, -R4 ;  /* 0x000000010505b824 */ /* 0x000fe200078e0a04 */
[----:B------:R-:W-:Y:S02]  /*4830*/  ISETP.GE.AND P3, PT, R27, RZ, PT ;  /* 0x000000ff1b00720c */ /* 0x000fe40003f66270 */
[----:B------:R-:W2:Y:S01]  /*4840*/  LDL.LU R27, [R1+0x460] ;  /* 0x00046000011b7983 */ /* 0x000ea20000300800 */
[----:B------:R-:W-:-:S04]  /*4850*/  IMAD.HI.U32 R14, R2, R22, RZ ;  /* 0x00000016020e7227 */ /* 0x000fc800078e00ff */
[----:B------:R-:W-:Y:S01]  /*4860*/  IMAD.MOV R14, RZ, RZ, -R14 ;  /* 0x000000ffff0e7224 */ /* 0x000fe200078e0a0e */
[----:B------:R-:W-:-:S03]  /*4870*/  ISETP.GT.U32.AND P5, PT, R4, R17, PT ;  /* 0x000000110400720c */ /* 0x000fc60003fa4070 */
[C---:B------:R-:W-:Y:S01]  /*4880*/  IMAD R22, R4.reuse, R14, R22 ;  /* 0x0000000e04167224 */ /* 0x040fe200078e0216 */
[----:B------:R-:W-:-:S04]  /*4890*/  ISETP.GT.U32.AND P4, PT, R4, R19, PT ;  /* 0x000000130400720c */ /* 0x000fc80003f84070 */
[----:B------:R-:W-:Y:S02]  /*48a0*/  ISETP.GT.U32.AND P0, PT, R4, R22, PT ;  /* 0x000000160400720c */ /* 0x000fe40003f04070 */
[----:B---3--:R-:W-:-:S03]  /*48b0*/  IABS R7, R29 ;  /* 0x0000001d00077213 */ /* 0x008fc60000000000 */
[----:B------:R-:W-:Y:S01]  /*48c0*/  @!P5 IMAD.IADD R17, R17, 0x1, -R4 ;  /* 0x000000011111d824 */ /* 0x000fe200078e0a04 */
[----:B----4-:R-:W-:Y:S01]  /*48d0*/  IABS R14, R25 ;  /* 0x00000019000e7213 */ /* 0x010fe20000000000 */
[----:B0-----:R-:W-:-:S04]  /*48e0*/  IMAD.HI.U32 R3, R2, R7, RZ ;  /* 0x0000000702037227 */ /* 0x001fc800078e00ff */
[--C-:B------:R-:W-:Y:S02]  /*48f0*/  @!P4 IMAD.IADD R19, R19, 0x1, -R4.reuse ;  /* 0x000000011313c824 */ /* 0x100fe400078e0a04 */
[----:B------:R-:W-:Y:S01]  /*4900*/  @!P0 IMAD.IADD R22, R22, 0x1, -R4 ;  /* 0x0000000116168824 */ /* 0x000fe200078e0a04 */
[C---:B------:R-:W-:Y:S02]  /*4910*/  ISETP.GT.U32.AND P0, PT, R4.reuse, R18, PT ;  /* 0x000000120400720c */ /* 0x040fe40003f04070 */
[----:B------:R-:W-:Y:S01]  /*4920*/  ISETP.GT.U32.AND P5, PT, R4, R17, PT ;  /* 0x000000110400720c */ /* 0x000fe20003fa4070 */
[----:B------:R-:W-:Y:S01]  /*4930*/  IMAD.HI.U32 R0, R2, R14, RZ ;  /* 0x0000000e02007227 */ /* 0x000fe200078e00ff */
[----:B------:R-:W-:-:S03]  /*4940*/  ISETP.GT.U32.AND P2, PT, R4, R19, PT ;  /* 0x000000130400720c */ /* 0x000fc60003f44070 */
[----:B------:R-:W-:Y:S01]  /*4950*/  IMAD.MOV R3, RZ, RZ, -R3 ;  /* 0x000000ffff037224 */ /* 0x000fe200078e0a03 */
[C---:B------:R-:W-:Y:S01]  /*4960*/  ISETP.GT.U32.AND P4, PT, R4.reuse, R22, PT ;  /* 0x000000160400720c */ /* 0x040fe20003f84070 */
[----:B------:R-:W-:Y:S02]  /*4970*/  IMAD.MOV R0, RZ, RZ, -R0 ;  /* 0x000000ffff007224 */ /* 0x000fe400078e0a00 */
[C---:B------:R-:W-:Y:S02]  /*4980*/  IMAD R7, R4.reuse, R3, R7 ;  /* 0x0000000304077224 */ /* 0x040fe400078e0207 */
[----:B------:R-:W-:Y:S02]  /*4990*/  IMAD R14, R4, R0, R14 ;  /* 0x00000000040e7224 */ /* 0x000fe400078e020e */
[--C-:B------:R-:W-:Y:S01]  /*49a0*/  @!P0 IMAD.IADD R18, R18, 0x1, -R4.reuse ;  /* 0x0000000112128824 */ /* 0x100fe200078e0a04 */
[C---:B------:R-:W-:Y:S01]  /*49b0*/  ISETP.GT.U32.AND P0, PT, R4.reuse, R7, PT ;  /* 0x000000070400720c */ /* 0x040fe20003f04070 */
[--C-:B------:R-:W-:Y:S01]  /*49c0*/  @!P5 IMAD.IADD R17, R17, 0x1, -R4.reuse ;  /* 0x000000011111d824 */ /* 0x100fe200078e0a04 */
[----:B------:R-:W-:Y:S01]  /*49d0*/  ISETP.GE.AND P5, PT, R23, RZ, PT ;  /* 0x000000ff1700720c */ /* 0x000fe20003fa6270 */
[--C-:B------:R-:W-:Y:S01]  /*49e0*/  @!P2 IMAD.IADD R19, R19, 0x1, -R4.reuse ;  /* 0x000000011313a824 */ /* 0x100fe200078e0a04 */
[----:B------:R-:W3:Y:S01]  /*49f0*/  LDL.LU R23, [R1+0x464] ;  /* 0x0004640001177983 */ /* 0x000ee20000300800 */
[----:B------:R-:W-:Y:S01]  /*4a00*/  ISETP.GT.U32.AND P2, PT, R4, R14, PT ;  /* 0x0000000e0400720c */ /* 0x000fe20003f44070 */
[----:B------:R-:W-:Y:S01]  /*4a10*/  @!P4 IMAD.IADD R22, R22, 0x1, -R4 ;  /* 0x000000011616c824 */ /* 0x000fe200078e0a04 */
[----:B------:R-:W-:-:S03]  /*4a20*/  ISETP.GE.AND P4, PT, R6, RZ, PT ;  /* 0x000000ff0600720c */ /* 0x000fc60003f86270 */
[----:B------:R-:W-:-:S03]  /*4a30*/  IMAD.MOV.U32 R6, RZ, RZ, R22 ;  /* 0x000000ffff067224 */ /* 0x000fc600078e0016 */
[----:B------:R-:W-:Y:S02]  /*4a40*/  @!P0 IMAD.IADD R7, R7, 0x1, -R4 ;  /* 0x0000000107078824 */ /* 0x000fe400078e0a04 */
[----:B------:R-:W-:Y:S02]  /*4a50*/  @!P1 IMAD.MOV R18, RZ, RZ, -R18 ;  /* 0x000000ffff129224 */ /* 0x000fe400078e0a12 */
[----:B------:R-:W-:Y:S02]  /*4a60*/  @!P6 IMAD.MOV R6, RZ, RZ, -R6 ;  /* 0x000000ffff06e224 */ /* 0x000fe400078e0a06 */
[----:B------:R-:W-:Y:S01]  /*4a70*/  @!P2 IMAD.IADD R14, R14, 0x1, -R4 ;  /* 0x000000010e0ea824 */ /* 0x000fe200078e0a04 */
[C---:B------:R-:W-:Y:S01]  /*4a80*/  ISETP.GT.U32.AND P2, PT, R4.reuse, R7, PT ;  /* 0x000000070400720c */ /* 0x040fe20003f44070 */
[----:B------:R-:W-:Y:S01]  /*4a90*/  STL [R1+0x3de8], R18 ;  /* 0x003de81201007387 */ /* 0x000fe20000100800 */
[----:B------:R-:W-:Y:S01]  /*4aa0*/  IABS R0, R26 ;  /* 0x0000001a00007213 */ /* 0x000fe20000000000 */
[----:B-1----:R-:W-:Y:S01]  /*4ab0*/  IMAD.MOV.U32 R8, RZ, RZ, R19 ;  /* 0x000000ffff087224 */ /* 0x002fe200078e0013 */
[----:B------:R-:W-:Y:S01]  /*4ac0*/  IABS R3, R28 ;  /* 0x0000001c00037213 */ /* 0x000fe20000000000 */
[----:B------:R0:W-:Y:S01]  /*4ad0*/  STL [R1+0x1c], R6 ;  /* 0x00001c0601007387 */ /* 0x0001e20000100800 */
[----:B------:R-:W-:Y:S01]  /*4ae0*/  ISETP.GT.U32.AND P1, PT, R4, R5, PT ;  /* 0x000000050400720c */ /* 0x000fe20003f24070 */
[----:B------:R-:W-:-:S04]  /*4af0*/  IMAD.HI.U32 R21, R2, R0, RZ ;  /* 0x0000000002157227 */ /* 0x000fc800078e00ff */
[----:B------:R-:W-:Y:S02]  /*4b00*/  @!P4 IMAD.MOV R8, RZ, RZ, -R8 ;  /* 0x000000ffff08c224 */ /* 0x000fe400078e0a08 */
[----:B0-----:R-:W-:Y:S02]  /*4b10*/  IMAD.MOV.U32 R6, RZ, RZ, R17 ;  /* 0x000000ffff067224 */ /* 0x001fe400078e0011 */
[----:B------:R-:W-:Y:S01]  /*4b20*/  IMAD.HI.U32 R16, R2, R3, RZ ;  /* 0x0000000302107227 */ /* 0x000fe200078e00ff */
[----:B------:R-:W-:Y:S03]  /*4b30*/  STL [R1+0x20], R8 ;  /* 0x0000200801007387 */ /* 0x000fe60000100800 */
[----:B------:R-:W-:Y:S01]  /*4b40*/  @!P5 IMAD.MOV R6, RZ, RZ, -R6 ;  /* 0x000000ffff06d224 */ /* 0x000fe200078e0a06 */
[----:B------:R-:W-:Y:S01]  /*4b50*/  ISETP.GE.AND P5, PT, R25, RZ, PT ;  /* 0x000000ff1900720c */ /* 0x000fe20003fa6270 */
[----:B------:R-:W-:Y:S01]  /*4b60*/  IMAD.MOV R21, RZ, RZ, -R21 ;  /* 0x000000ffff157224 */ /* 0x000fe200078e0a15 */
[----:B------:R-:W4:Y:S01]  /*4b70*/  LDL.LU R25, [R1+0x468] ;  /* 0x0004680001197983 */ /* 0x000f220000300800 */
[----:B------:R-:W-:-:S02]  /*4b80*/  IMAD.MOV R16, RZ, RZ, -R16 ;  /* 0x000000ffff107224 */ /* 0x000fc400078e0a10 */
[----:B------:R-:W-:Y:S01]  /*4b90*/  @!P2 IMAD.IADD R7, R7, 0x1, -R4 ;  /* 0x000000010707a824 */ /* 0x000fe200078e0a04 */
[----:B------:R0:W-:Y:S01]  /*4ba0*/  STL [R1+0x58], R6 ;  /* 0x0000580601007387 */ /* 0x0001e20000100800 */
[----:B------:R-:W-:Y:S01]  /*4bb0*/  ISETP.GE.AND P2, PT, R26, RZ, PT ;  /* 0x000000ff1a00720c */ /* 0x000fe20003f46270 */
[C---:B------:R-:W-:Y:S02]  /*4bc0*/  IMAD R0, R4.reuse, R21, R0 ;  /* 0x0000001504007224 */ /* 0x040fe400078e0200 */
[----:B------:R-:W4:Y:S01]  /*4bd0*/  LDL.LU R26, [R1+0x46c] ;  /* 0x00046c00011a7983 */ /* 0x000f220000300800 */
[C---:B------:R-:W-:Y:S01]  /*4be0*/  IMAD R3, R4.reuse, R16, R3 ;  /* 0x0000001004037224 */ /* 0x040fe200078e0203 */
[C---:B------:R-:W-:Y:S01]  /*4bf0*/  ISETP.GT.U32.AND P6, PT, R4.reuse, R14, PT ;  /* 0x0000000e0400720c */ /* 0x040fe20003fc4070 */
[----:B------:R-:W-:Y:S01]  /*4c00*/  @!P1 IMAD.IADD R5, R5, 0x1, -R4 ;  /* 0x0000000105059824 */ /* 0x000fe200078e0a04 */
[C---:B------:R-:W-:Y:S02]  /*4c10*/  ISETP.GT.U32.AND P4, PT, R4.reuse, R0, PT ;  /* 0x000000000400720c */ /* 0x040fe40003f84070 */
[----:B------:R-:W-:Y:S01]  /*4c20*/  ISETP.GT.U32.AND P1, PT, R4, R3, PT ;  /* 0x000000030400720c */ /* 0x000fe20003f24070 */
[----:B0-----:R-:W-:Y:S01]  /*4c30*/  IMAD.MOV.U32 R6, RZ, RZ, R5 ;  /* 0x000000ffff067224 */ /* 0x001fe200078e0005 */
[----:B------:R-:W-:-:S03]  /*4c40*/  ISETP.GE.AND P0, PT, R29, RZ, PT ;  /* 0x000000ff1d00720c */ /* 0x000fc60003f06270 */
[----:B------:R-:W-:Y:S02]  /*4c50*/  @!P3 IMAD.MOV R6, RZ, RZ, -R6 ;  /* 0x000000ffff06b224 */ /* 0x000fe400078e0a06 */
[----:B------:R-:W-:Y:S02]  /*4c60*/  IMAD.MOV.U32 R8, RZ, RZ, R7 ;  /* 0x000000ffff087224 */ /* 0x000fe400078e0007 */
[--C-:B------:R-:W-:Y:S02]  /*4c70*/  @!P6 IMAD.IADD R14, R14, 0x1, -R4.reuse ;  /* 0x000000010e0ee824 */ /* 0x100fe400078e0a04 */
[--C-:B------:R-:W-:Y:S02]  /*4c80*/  @!P4 IMAD.IADD R0, R0, 0x1, -R4.reuse ;  /* 0x000000010000c824 */ /* 0x100fe400078e0a04 */
[----:B------:R-:W-:-:S03]  /*4c90*/  @!P1 IMAD.IADD R3, R3, 0x1, -R4 ;  /* 0x0000000103039824 */ /* 0x000fc600078e0a04 */
[C---:B------:R-:W-:Y:S01]  /*4ca0*/  ISETP.GT.U32.AND P1, PT, R4.reuse, R0, PT ;  /* 0x000000000400720c */ /* 0x040fe20003f24070 */
[----:B------:R-:W-:Y:S01]  /*4cb0*/  @!P0 IMAD.MOV R8, RZ, RZ, -R8 ;  /* 0x000000ffff088224 */ /* 0x000fe200078e0a08 */
[----:B------:R-:W-:Y:S02]  /*4cc0*/  ISETP.GT.U32.AND P3, PT, R4, R3, PT ;  /* 0x000000030400720c */ /* 0x000fe40003f64070 */
[----:B------:R-:W-:-:S09]  /*4cd0*/  ISETP.GE.AND P6, PT, R28, RZ, PT ;  /* 0x000000ff1c00720c */ /* 0x000fd20003fc6270 */
[--C-:B------:R-:W-:Y:S02]  /*4ce0*/  @!P1 IMAD.IADD R0, R0, 0x1, -R4.reuse ;  /* 0x0000000100009824 */ /* 0x100fe400078e0a04 */
[----:B------:R-:W-:Y:S01]  /*4cf0*/  @!P3 IMAD.IADD R3, R3, 0x1, -R4 ;  /* 0x000000010303b824 */ /* 0x000fe200078e0a04 */
[----:B--2---:R-:W-:Y:S02]  /*4d00*/  IABS R16, R27 ;  /* 0x0000001b00107213 */ /* 0x004fe40000000000 */
[----:B------:R-:W-:Y:S02]  /*4d10*/  ISETP.GE.AND P4, PT, R27, RZ, PT ;  /* 0x000000ff1b00720c */ /* 0x000fe40003f86270 */
[----:B------:R-:W2:Y:S04]  /*4d20*/  LDL.LU R27, [R1+0x470] ;  /* 0x00047000011b7983 */ /* 0x000ea80000300800 */
[----:B------:R0:W-:Y:S01]  /*4d30*/  STL [R1+0x60], R6 ;  /* 0x0000600601007387 */ /* 0x0001e20000100800 */
[----:B------:R-:W-:-:S04]  /*4d40*/  IMAD.HI.U32 R17, R2, R16, RZ ;  /* 0x0000001002117227 */ /* 0x000fc800078e00ff */
[----:B0-----:R-:W-:Y:S01]  /*4d50*/  IMAD.MOV.U32 R6, RZ, RZ, R14 ;  /* 0x000000ffff067224 */ /* 0x001fe200078e000e */
[----:B------:R-:W-:Y:S03]  /*4d60*/  STL [R1+0x5c], R8 ;  /* 0x00005c0801007387 */ /* 0x000fe60000100800 */
[----:B------:R-:W-:Y:S01]  /*4d70*/  @!P5 IMAD.MOV R6, RZ, RZ, -R6 ;  /* 0x000000ffff06d224 */ /* 0x000fe200078e0a06 */
[----:B------:R-:W2:Y:S01]  /*4d80*/  LDL.LU R11, [R1+0x474] ;  /* 0x00047400010b7983 */ /* 0x000ea20000300800 */
[----:B------:R-:W-:-:S03]  /*4d90*/  IMAD.MOV R7, RZ, RZ, -R17 ;  /* 0x000000ffff077224 */ /* 0x000fc600078e0a11 */
[----:B------:R0:W-:Y:S04]  /*4da0*/  STL [R1+0x3c], R6 ;  /* 0x00003c0601007387 */ /* 0x0001e80000100800 */
[----:B------:R-:W2:Y:S01]  /*4db0*/  LDL.LU R9, [R1+0x478] ;  /* 0x0004780001097983 */ /* 0x000ea20000300800 */
[----:B------:R-:W-:Y:S02]  /*4dc0*/  IMAD R16, R4, R7, R16 ;  /* 0x0000000704107224 */ /* 0x000fe400078e0210 */
[----:B------:R-:W-:Y:S01]  /*4dd0*/  IMAD.MOV.U32 R7, RZ, RZ, R0 ;  /* 0x000000ffff077224 */ /* 0x000fe200078e0000 */
[----:B------:R-:W2:Y:S01]  /*4de0*/  LDL.LU R18, [R1+0x47c] ;  /* 0x00047c0001127983 */ /* 0x000ea20000300800 */
[----:B0-----:R-:W-:Y:S02]  /*4df0*/  IMAD.MOV.U32 R6, RZ, RZ, R3 ;  /* 0x000000ffff067224 */ /* 0x001fe400078e0003 */
[----:B------:R-:W-:Y:S01]  /*4e00*/  @!P2 IMAD.MOV R7, RZ, RZ, -R7 ;  /* 0x000000ffff07a224 */ /* 0x000fe200078e0a07 */
[----:B------:R-:W2:Y:S01]  /*4e10*/  LDL.LU R8, [R1+0x480] ;  /* 0x0004800001087983 */ /* 0x000ea20000300800 */
[----:B------:R-:W-:-:S03]  /*4e20*/  @!P6 IMAD.MOV R6, RZ, RZ, -R6 ;  /* 0x000000ffff06e224 */ /* 0x000fc600078e0a06 */
[----:B------:R-:W-:Y:S04]  /*4e30*/  STL [R1+0x44], R7 ;  /* 0x0000440701007387 */ /* 0x000fe80000100800 */
[----:B------:R0:W-:Y:S04]  /*4e40*/  STL [R1+0x4c], R6 ;  /* 0x00004c0601007387 */ /* 0x0001e80000100800 */
[----:B------:R-:W2:Y:S04]  /*4e50*/  LDL.LU R10, [R1+0x484] ;  /* 0x00048400010a7983 */ /* 0x000ea80000300800 */
[----:B------:R-:W2:Y:S04]  /*4e60*/  LDL.LU R12, [R1+0x488] ;  /* 0x00048800010c7983 */ /* 0x000ea80000300800 */
[----:B------:R-:W2:Y:S04]  /*4e70*/  LDL.LU R24, [R1+0x48c] ;  /* 0x00048c0001187983 */ /* 0x000ea80000300800 */
[----:B------:R-:W2:Y:S04]  /*4e80*/  LDL.LU R20, [R1+0x490] ;  /* 0x0004900001147983 */ /* 0x000ea80000300800 */
[----:B0-----:R-:W2:Y:S01]  /*4e90*/  LDL R6, [R1+0x1714] ;  /* 0x0017140001067983 */ /* 0x001ea20000100800 */
[----:B---3--:R-:W-:-:S05]  /*4ea0*/  IABS R21, R23 ;  /* 0x0000001700157213 */ /* 0x008fca0000000000 */
[----:B------:R-:W-:-:S04]  /*4eb0*/  IMAD.HI.U32 R5, R2, R21, RZ ;  /* 0x0000001502057227 */ /* 0x000fc800078e00ff */
[----:B------:R-:W-:-:S04]  /*4ec0*/  IMAD.MOV R5, RZ, RZ, -R5 ;  /* 0x000000ffff057224 */ /* 0x000fc800078e0a05 */
[----:B------:R-:W-:-:S05]  /*4ed0*/  IMAD R21, R4, R5, R21 ;  /* 0x0000000504157224 */ /* 0x000fca00078e0215 */
[----:B------:R-:W-:Y:S02]  /*4ee0*/  ISETP.GT.U32.AND P2, PT, R4, R21, PT ;  /* 0x000000150400720c */ /* 0x000fe40003f44070 */
[----:B----4-:R-:W-:Y:S02]  /*4ef0*/  IABS R5, R25 ;  /* 0x0000001900057213 */ /* 0x010fe40000000000 */
[----:B------:R-:W-:Y:S02]  /*4f00*/  ISETP.GE.AND P3, PT, R26, RZ, PT ;  /* 0x000000ff1a00720c */ /* 0x000fe40003f66270 */
[----:B------:R-:W-:-:S07]  /*4f10*/  IABS R26, R26 ;  /* 0x0000001a001a7213 */ /* 0x000fce0000000000 */
[----:B------:R-:W-:Y:S02]  /*4f20*/  @!P2 IMAD.IADD R21, R21, 0x1, -R4 ;  /* 0x000000011515a824 */ /* 0x000fe400078e0a04 */
[----:B------:R-:W-:Y:S02]  /*4f30*/  IMAD.MOV.U32 R0, RZ, RZ, R5 ;  /* 0x000000ffff007224 */ /* 0x000fe400078e0005 */
[----:B------:R-:W-:Y:S01]  /*4f40*/  IMAD.HI.U32 R5, R2, R26, RZ ;  /* 0x0000001a02057227 */ /* 0x000fe200078e00ff */
[C---:B------:R-:W-:Y:S02]  /*4f50*/  ISETP.GT.U32.AND P2, PT, R4.reuse, R21, PT ;  /* 0x000000150400720c */ /* 0x040fe40003f44070 */
[----:B------:R-:W-:Y:S01]  /*4f60*/  ISETP.GT.U32.AND P1, PT, R4, R16, PT ;  /* 0x000000100400720c */ /* 0x000fe20003f24070 */
[----:B------:R-:W-:-:S04]  /*4f70*/  IMAD.MOV R5, RZ, RZ, -R5 ;  /* 0x000000ffff057224 */ /* 0x000fc800078e0a05 */
[----:B------:R-:W-:-:S06]  /*4f80*/  IMAD R26, R4, R5, R26 ;  /* 0x00000005041a7224 */ /* 0x000fcc00078e021a */
[--C-:B------:R-:W-:Y:S01]  /*4f90*/  @!P2 IMAD.IADD R21, R21, 0x1, -R4.reuse ;  /* 0x000000011515a824 */ /* 0x100fe200078e0a04 */
[----:B------:R-:W-:Y:S01]  /*4fa0*/  ISETP.GT.U32.AND P2, PT, R4, R26, PT ;  /* 0x0000001a0400720c */ /* 0x000fe20003f44070 */
[----:B------:R-:W-:Y:S02]  /*4fb0*/  @!P1 IMAD.IADD R16, R16, 0x1, -R4 ;  /* 0x0000000110109824 */ /* 0x000fe400078e0a04 */
[----:B------:R-:W-:-:S03]  /*4fc0*/  IMAD.HI.U32 R3, R2, R0, RZ ;  /* 0x0000000002037227 */ /* 0x000fc600078e00ff */
[----:B------:R-:W-:Y:S01]  /*4fd0*/  ISETP.GT.U32.AND P1, PT, R4, R16, PT ;  /* 0x000000100400720c */ /* 0x000fe20003f24070 */
[----:B------:R-:W-:-:S06]  /*4fe0*/  IMAD.MOV R3, RZ, RZ, -R3 ;  /* 0x000000ffff037224 */ /* 0x000fcc00078e0a03 */
[----:B------:R-:W-:Y:S02]  /*4ff0*/  @!P2 IMAD.IADD R26, R26, 0x1, -R4 ;  /* 0x000000011a1aa824 */ /* 0x000fe400078e0a04 */
[----:B------:R-:W-:-:S03]  /*5000*/  IMAD R0, R4, R3, R0 ;  /* 0x0000000304007224 */ /* 0x000fc600078e0200 */
[----:B------:R-:W-:Y:S01]  /*5010*/  ISETP.GT.U32.AND P2, PT, R4, R26, PT ;  /* 0x0000001a0400720c */ /* 0x000fe20003f44070 */
[----:B------:R-:W-:Y:S01]  /*5020*/  @!P1 IMAD.IADD R16, R16, 0x1, -R4 ;  /* 0x0000000110109824 */ /* 0x000fe200078e0a04 */
[----:B------:R-:W-:Y:S02]  /*5030*/  ISETP.GE.AND P0, PT, R23, RZ, PT ;  /* 0x000000ff1700720c */ /* 0x000fe40003f06270 */
[----:B------:R-:W-:Y:S01]  /*5040*/  ISETP.GT.U32.AND P1, PT, R4, R0, PT ;  /* 0x000000000400720c */ /* 0x000fe20003f24070 */
[----:B------:R-:W-:Y:S01]  /*5050*/  IMAD.MOV.U32 R22, RZ, RZ, R16 ;  /* 0x000000ffff167224 */ /* 0x000fe200078e0010 */
[----:B------:R-:W-:-:S03]  /*5060*/  ISETP.GE.AND P5, PT, R25, RZ, PT ;  /* 0x000000ff1900720c */ /* 0x000fc60003fa6270 */
[----:B------:R-:W-:-:S04]  /*5070*/  @!P4 IMAD.MOV R22, RZ, RZ, -R22 ;  /* 0x000000ffff16c224 */ /* 0x000fc800078e0a16 */
[--C-:B------:R-:W-:Y:S01]  /*5080*/  @!P2 IMAD.IADD R26, R26, 0x1, -R4.reuse ;  /* 0x000000011a1aa824 */ /* 0x100fe200078e0a04 */
[----:B------:R0:W-:Y:S03]  /*5090*/  STL [R1+0x18], R22 ;  /* 0x0000181601007387 */ /* 0x0001e60000100800 */
[----:B------:R-:W-:Y:S02]  /*50a0*/  @!P1 IMAD.IADD R0, R0, 0x1, -R4 ;  /* 0x0000000100009824 */ /* 0x000fe400078e0a04 */
[----:B------:R-:W-:-:S03]  /*50b0*/  @!P0 IMAD.MOV R21, RZ, RZ, -R21 ;  /* 0x000000ffff158224 */ /* 0x000fc600078e0a15 */
[----:B------:R-:W-:-:S13]  /*50c0*/  ISETP.GT.U32.AND P4, PT, R4, R0, PT ;  /* 0x000000000400720c */ /* 0x000fda0003f84070 */
[----:B------:R-:W-:-:S04]  /*50d0*/  @!P4 IMAD.IADD R0, R0, 0x1, -R4 ;  /* 0x000000010000c824 */ /* 0x000fc800078e0a04 */
[----:B------:R-:W-:Y:S01]  /*50e0*/  @!P5 IMAD.MOV R0, RZ, RZ, -R0 ;  /* 0x000000ffff00d224 */ /* 0x000fe200078e0a00 */
[----:B------:R-:W-:Y:S01]  /*50f0*/  STL [R1+0x3dec], R21 ;  /* 0x003dec1501007387 */ /* 0x000fe20000100800 */
[----:B--2---:R-:W-:-:S05]  /*5100*/  IABS R7, R27 ;  /* 0x0000001b00077213 */ /* 0x004fca0000000000 */
[----:B------:R-:W-:Y:S01]  /*5110*/  IMAD.HI.U32 R3, R2, R7, RZ ;  /* 0x0000000702037227 */ /* 0x000fe200078e00ff */
[----:B------:R-:W-:Y:S02]  /*5120*/  IABS R14, R11 ;  /* 0x0000000b000e7213 */ /* 0x000fe40000000000 */
[----:B------:R-:W-:-:S03]  /*5130*/  IABS R19, R9 ;  /* 0x0000000900137213 */ /* 0x000fc60000000000 */
[----:B------:R-:W-:-:S04]  /*5140*/  IMAD.HI.U32 R5, R2, R14, RZ ;  /* 0x0000000e02057227 */ /* 0x000fc800078e00ff */
[----:B------:R-:W-:Y:S01]  /*5150*/  IMAD.HI.U32 R17, R2, R19, RZ ;  /* 0x0000001302117227 */ /* 0x000fe200078e00ff */
[----:B------:R-:W-:-:S03]  /*5160*/  IABS R23, R18 ;  /* 0x0000001200177213 */ /* 0x000fc60000000000 */
[----:B------:R-:W-:Y:S02]  /*5170*/  IMAD.MOV R5, RZ, RZ, -R5 ;  /* 0x000000ffff057224 */ /* 0x000fe400078e0a05 */
[----:B------:R-:W-:Y:S02]  /*5180*/  IMAD.MOV R17, RZ, RZ, -R17 ;  /* 0x000000ffff117224 */ /* 0x000fe400078e0a11 */
[C---:B------:R-:W-:Y:S02]  /*5190*/  IMAD R14, R4.reuse, R5, R14 ;  /* 0x00000005040e7224 */ /* 0x040fe400078e020e */
[----:B------:R-:W-:Y:S02]  /*51a0*/  IMAD R19, R4, R17, R19 ;  /* 0x0000001104137224 */ /* 0x000fe400078e0213 */
[----:B------:R-:W-:-:S04]  /*51b0*/  IMAD.HI.U32 R5, R2, R23, RZ ;  /* 0x0000001702057227 */ /* 0x000fc800078e00ff */
[----:B------:R-:W-:Y:S01]  /*51c0*/  IMAD.MOV R3, RZ, RZ, -R3 ;  /* 0x000000ffff037224 */ /* 0x000fe200078e0a03 */
[----:B------:R-:W-:Y:S01]  /*51d0*/  IABS R25, R10 ;  /* 0x0000000a00197213 */ /* 0x000fe20000000000 */
[----:B------:R-:W-:Y:S01]  /*51e0*/  IMAD.MOV R5, RZ, RZ, -R5 ;  /* 0x000000ffff057224 */ /* 0x000fe200078e0a05 */
[C---:B------:R-:W-:Y:S01]  /*51f0*/  ISETP.GT.U32.AND P2, PT, R4.reuse, R19, PT ;  /* 0x000000130400720c */ /* 0x040fe20003f44070 */
[C---:B------:R-:W-:Y:S01]  /*5200*/  IMAD R7, R4.reuse, R3, R7 ;  /* 0x0000000304077224 */ /* 0x040fe200078e0207 */
[----:B------:R-:W-:Y:S01]  /*5210*/  IABS R3, R8 ;  /* 0x0000000800037213 */ /* 0x000fe20000000000 */
[----:B------:R-:W-:Y:S02]  /*5220*/  IMAD R23, R4, R5, R23 ;  /* 0x0000000504177224 */ /* 0x000fe400078e0217 */
[----:B------:R-:W-:Y:S01]  /*5230*/  IMAD.HI.U32 R5, R2, R25, RZ ;  /* 0x0000001902057227 */ /* 0x000fe200078e00ff */
[----:B------:R-:W-:Y:S02]  /*5240*/  ISETP.GT.U32.AND P1, PT, R4, R7, PT ;  /* 0x000000070400720c */ /* 0x000fe40003f24070 */
[----:B0-----:R-:W-:Y:S01]  /*5250*/  IABS R22, R12 ;  /* 0x0000000c00167213 */ /* 0x001fe20000000000 */
[----:B------:R-:W-:-:S02]  /*5260*/  IMAD.MOV R5, RZ, RZ, -R5 ;  /* 0x000000ffff057224 */ /* 0x000fc400078e0a05 */
[----:B------:R-:W-:Y:S01]  /*5270*/  IMAD.HI.U32 R16, R2, R3, RZ ;  /* 0x0000000302107227 */ /* 0x000fe200078e00ff */
[----:B------:R-:W-:-:S03]  /*5280*/  IABS R29, R24 ;  /* 0x00000018001d7213 */ /* 0x000fc60000000000 */
[----:B------:R-:W-:Y:S02]  /*5290*/  IMAD R25, R4, R5, R25 ;  /* 0x0000000504197224 */ /* 0x000fe400078e0219 */
[----:B------:R-:W-:Y:S02]  /*52a0*/  @!P2 IMAD.IADD R19, R19, 0x1, -R4 ;  /* 0x000000011313a824 */ /* 0x000fe400078e0a04 */
[----:B------:R-:W-:Y:S02]  /*52b0*/  IMAD.MOV R16, RZ, RZ, -R16 ;  /* 0x000000ffff107224 */ /* 0x000fe400078e0a10 */
[----:B------:R-:W-:Y:S01]  /*52c0*/  IMAD.HI.U32 R5, R2, R22, RZ ;  /* 0x0000001602057227 */ /* 0x000fe200078e00ff */
[----:B------:R-:W-:-:S03]  /*52d0*/  ISETP.GT.U32.AND P0, PT, R4, R19, PT ;  /* 0x000000130400720c */ /* 0x000fc60003f04070 */
[----:B------:R-:W-:Y:S02]  /*52e0*/  IMAD R3, R4, R16, R3 ;  /* 0x0000001004037224 */ /* 0x000fe400078e0203 */
[----:B------:R-:W-:Y:S02]  /*52f0*/  IMAD.MOV R5, RZ, RZ, -R5 ;  /* 0x000000ffff057224 */ /* 0x000fe400078e0a05 */
[----:B------:R-:W-:Y:S02]  /*5300*/  @!P1 IMAD.IADD R7, R7, 0x1, -R4 ;  /* 0x0000000107079824 */ /* 0x000fe400078e0a04 */
[----:B------:R-:W-:-:S04]  /*5310*/  IMAD.HI.U32 R16, R2, R29, RZ ;  /* 0x0000001d02107227 */ /* 0x000fc800078e00ff */
[C---:B------:R-:W-:Y:S01]  /*5320*/  IMAD R22, R4.reuse, R5, R22 ;  /* 0x0000000504167224 */ /* 0x040fe200078e0216 */
[----:B------:R-:W-:Y:S01]  /*5330*/  ISETP.GT.U32.AND P1, PT, R4, R7, PT ;  /* 0x000000070400720c */ /* 0x000fe20003f24070 */
[----:B------:R-:W-:-:S04]  /*5340*/  IMAD.MOV R5, RZ, RZ, -R16 ;  /* 0x000000ffff057224 */ /* 0x000fc800078e0a10 */
[C---:B------:R-:W-:Y:S02]  /*5350*/  IMAD R29, R4.reuse, R5, R29 ;  /* 0x00000005041d7224 */ /* 0x040fe400078e021d */
[----:B------:R-:W-:Y:S01]  /*5360*/  @!P0 IMAD.IADD R19, R19, 0x1, -R4 ;  /* 0x0000000113138824 */ /* 0x000fe200078e0a04 */
[C---:B------:R-:W-:Y:S02]  /*5370*/  ISETP.GT.U32.AND P4, PT, R4.reuse, R14, PT ;  /* 0x0000000e0400720c */ /* 0x040fe40003f84070 */
[----:B------:R-:W-:-:S03]  /*5380*/  ISETP.GT.U32.AND P0, PT, R4, R29, PT ;  /* 0x0000001d0400720c */ /* 0x000fc60003f04070 */
[----:B------:R-:W-:Y:S01]  /*5390*/  @!P1 IMAD.IADD R7, R7, 0x1, -R4 ;  /* 0x0000000107079824 */ /* 0x000fe200078e0a04 */
[----:B------:R-:W-:-:S07]  /*53a0*/  ISETP.GT.U32.AND P1, PT, R4, R23, PT ;  /* 0x000000170400720c */ /* 0x000fce0003f24070 */
[--C-:B------:R-:W-:Y:S02]  /*53b0*/  @!P4 IMAD.IADD R14, R14, 0x1, -R4.reuse ;  /* 0x000000010e0ec824 */ /* 0x100fe400078e0a04 */
[--C-:B------:R-:W-:Y:S01]  /*53c0*/  @!P0 IMAD.IADD R29, R29, 0x1, -R4.reuse ;  /* 0x000000011d1d8824 */ /* 0x100fe200078e0a04 */
[----:B------:R-:W-:Y:S02]  /*53d0*/  ISETP.GE.AND P0, PT, R8, RZ, PT ;  /* 0x000000ff0800720c */ /* 0x000fe40003f06270 */
[----:B------:R-:W0:Y:S01]  /*53e0*/  S2R R8, SR_TID.X ;  /* 0x0000000000087919 */ /* 0x000e220000002100 */
[C---:B------:R-:W-:Y:S01]  /*53f0*/  ISETP.GT.U32.AND P4, PT, R4.reuse, R3, PT ;  /* 0x000000030400720c */ /* 0x040fe20003f84070 */
[----:B------:R-:W-:Y:S01]  /*5400*/  @!P1 IMAD.IADD R23, R23, 0x1, -R4 ;  /* 0x0000000117179824 */ /* 0x000fe200078e0a04 */
[----:B------:R-:W-:Y:S02]  /*5410*/  ISETP.GT.U32.AND P1, PT, R4, R22, PT ;  /* 0x000000160400720c */ /* 0x000fe40003f24070 */
[----:B------:R-:W-:-:S09]  /*5420*/  IABS R28, R20 ;  /* 0x00000014001c7213 */ /* 0x000fd20000000000 */
[--C-:B------:R-:W-:Y:S02]  /*5430*/  @!P4 IMAD.IADD R3, R3, 0x1, -R4.reuse ;  /* 0x000000010303c824 */ /* 0x100fe400078e0a04 */
[----:B------:R-:W-:Y:S02]  /*5440*/  @!P1 IMAD.IADD R22, R22, 0x1, -R4 ;  /* 0x0000000116169824 */ /* 0x000fe400078e0a04 */
[----:B------:R-:W-:Y:S01]  /*5450*/  IMAD.HI.U32 R16, R2, R28, RZ ;  /* 0x0000001c02107227 */ /* 0x000fe200078e00ff */
[C---:B------:R-:W-:Y:S02]  /*5460*/  ISETP.GT.U32.AND P1, PT, R4.reuse, R3, PT ;  /* 0x000000030400720c */ /* 0x040fe40003f24070 */
[----:B------:R-:W-:Y:S01]  /*5470*/  ISETP.GE.AND P6, PT, R27, RZ, PT ;  /* 0x000000ff1b00720c */ /* 0x000fe20003fc6270 */
[----:B------:R-:W-:Y:S01]  /*5480*/  IMAD.MOV R16, RZ, RZ, -R16 ;  /* 0x000000ffff107224 */ /* 0x000fe200078e0a10 */
[----:B------:R-:W-:Y:S02]  /*5490*/  IABS R27, R6 ;  /* 0x00000006001b7213 */ /* 0x000fe40000000000 */
[----:B------:R-:W-:-:S02]  /*54a0*/  ISETP.GT.U32.AND P2, PT, R4, R25, PT ;  /* 0x000000190400720c */ /* 0x000fc40003f44070 */
[----:B------:R-:W-:Y:S01]  /*54b0*/  ISETP.GT.U32.AND P4, PT, R4, R14, PT ;  /* 0x0000000e0400720c */ /* 0x000fe20003f84070 */
[----:B------:R-:W-:Y:S01]  /*54c0*/  IMAD.HI.U32 R2, R2, R27, RZ ;  /* 0x0000001b02027227 */ /* 0x000fe200078e00ff */
[----:B------:R-:W-:-:S03]  /*54d0*/  ISETP.GT.U32.AND P5, PT, R4, R22, PT ;  /* 0x000000160400720c */ /* 0x000fc60003fa4070 */
[C---:B------:R-:W-:Y:S02]  /*54e0*/  IMAD R28, R4.reuse, R16, R28 ;  /* 0x00000010041c7224 */ /* 0x040fe400078e021c */
[----:B------:R-:W-:Y:S02]  /*54f0*/  IMAD.MOV R2, RZ, RZ, -R2 ;  /* 0x000000ffff027224 */ /* 0x000fe400078e0a02 */
[--C-:B------:R-:W-:Y:S01]  /*5500*/  @!P1 IMAD.IADD R3, R3, 0x1, -R4.reuse ;  /* 0x0000000103039824 */ /* 0x100fe200078e0a04 */
[----:B------:R-:W-:Y:S01]  /*5510*/  ISETP.GT.U32.AND P1, PT, R4, R28, PT ;  /* 0x0000001c0400720c */ /* 0x000fe20003f24070 */
[C---:B0-----:R-:W-:Y:S01]  /*5520*/  IMAD.SHL.U32 R16, R8.reuse, 0x2, RZ ;  /* 0x0000000208107824 */ /* 0x041fe200078e00ff */
[----:B------:R-:W-:Y:S01]  /*5530*/  LOP3.LUT R5, R8, 0x7, RZ, 0xc0, !PT ;  /* 0x0000000708057812 */ /* 0x000fe200078ec0ff */
[--C-:B------:R-:W-:Y:S01]  /*5540*/  @!P2 IMAD.IADD R25, R25, 0x1, -R4.reuse ;  /* 0x000000011919a824 */ /* 0x100fe200078e0a04 */
[C---:B------:R-:W-:Y:S01]  /*5550*/  ISETP.GT.U32.AND P2, PT, R4.reuse, R23, PT ;  /* 0x000000170400720c */ /* 0x040fe20003f44070 */
[----:B------:R-:W-:Y:S01]  /*5560*/  IMAD R27, R4, R2, R27 ;  /* 0x00000002041b7224 */ /* 0x000fe200078e021b */
[----:B------:R-:W-:Y:S01]  /*5570*/  LOP3.LUT R2, R16, 0x10, RZ, 0xc0, !PT ;  /* 0x0000001010027812 */ /* 0x000fe200078ec0ff */
[----:B------:R-:W-:Y:S01]  /*5580*/  @!P4 IMAD.IADD R14, R14, 0x1, -R4 ;  /* 0x000000010e0ec824 */ /* 0x000fe200078e0a04 */
[----:B------:R-:W-:Y:S01]  /*5590*/  ISETP.GE.AND P4, PT, R11, RZ, PT ;  /* 0x000000ff0b00720c */ /* 0x000fe20003f86270 */
[C---:B------:R-:W-:Y:S01]  /*55a0*/  IMAD R17, R5.reuse, 0x410, RZ ;  /* 0x0000041005117824 */ /* 0x040fe200078e02ff */
[----:B------:R-:W-:Y:S01]  /*55b0*/  LOP3.LUT R2, R2, 0x20, R8, 0xf8, !PT ;  /* 0x0000002002027812 */ /* 0x000fe200078ef808 */
[--C-:B------:R-:W-:Y:S01]  /*55c0*/  @!P5 IMAD.IADD R22, R22, 0x1, -R4.reuse ;  /* 0x000000011616d824 */ /* 0x100fe200078e0a04 */
[----:B------:R-:W-:Y:S01]  /*55d0*/  ISETP.GT.U32.AND P5, PT, R4, R27, PT ;  /* 0x0000001b0400720c */ /* 0x000fe20003fa4070 */
[----:B------:R-:W-:Y:S01]  /*55e0*/  IMAD R5, R5, 0x110, RZ ;  /* 0x0000011005057824 */ /* 0x000fe200078e02ff */
[----:B------:R-:W-:Y:S01]  /*55f0*/  LOP3.LUT R2, R17, R2, RZ, 0x3c, !PT ;  /* 0x0000000211027212 */ /* 0x000fe200078e3cff */
[----:B------:R-:W-:Y:S01]  /*5600*/  @!P1 IMAD.IADD R28, R28, 0x1, -R4 ;  /* 0x000000011c1c9824 */ /* 0x000fe200078e0a04 */
[----:B------:R-:W2:Y:S01]  /*5610*/  LDL.LU R11, [R1+0x3dfc] ;  /* 0x003dfc00010b7983 */ /* 0x000ea20000300800 */
[----:B------:R-:W-:-:S02]  /*5620*/  IMAD.SHL.U32 R17, R8, 0x200, RZ ;  /* 0x0000020008117824 */ /* 0x000fc400078e00ff */
[----:B------:R-:W-:Y:S01]  /*5630*/  @!P6 IMAD.MOV R7, RZ, RZ, -R7 ;  /* 0x000000ffff07e224 */ /* 0x000fe200078e0a07 */
[C---:B------:R-:W-:Y:S01]  /*5640*/  ISETP.GT.U32.AND P6, PT, R4.reuse, R29, PT ;  /* 0x0000001d0400720c */ /* 0x040fe20003fc4070 */
[----:B------:R-:W-:Y:S01]  /*5650*/  @!P2 IMAD.IADD R23, R23, 0x1, -R4 ;  /* 0x000000011717a824 */ /* 0x000fe200078e0a04 */
[----:B------:R-:W-:Y:S01]  /*5660*/  LOP3.LUT R5, R5, 0x30, R16, 0x78, !PT ;  /* 0x0000003005057812 */ /* 0x000fe200078e7810 */
[----:B------:R-:W-:Y:S01]  /*5670*/  @!P4 IMAD.MOV R14, RZ, RZ, -R14 ;  /* 0x000000ffff0ec224 */ /* 0x000fe200078e0a0e */
[----:B------:R-:W-:Y:S02]  /*5680*/  ISETP.GE.AND P2, PT, R9, RZ, PT ;  /* 0x000000ff0900720c */ /* 0x000fe40003f46270 */
[----:B------:R-:W-:Y:S01]  /*5690*/  ISETP.GT.U32.AND P1, PT, R4, R28, PT ;  /* 0x0000001c0400720c */ /* 0x000fe20003f24070 */
[----:B------:R-:W3:Y:S01]  /*56a0*/  LDL.LU R9, [R1+0x3df8] ;  /* 0x003df80001097983 */ /* 0x000ee20000300800 */
[----:B------:R-:W-:Y:S02]  /*56b0*/  LOP3.LUT R2, R2, 0x2000, R17, 0xf8, !PT ;  /* 0x0000200002027812 */ /* 0x000fe400078ef811 */
[----:B------:R-:W-:-:S02]  /*56c0*/  ISETP.GE.AND P4, PT, R10, RZ, PT ;  /* 0x000000ff0a00720c */ /* 0x000fc40003f86270 */
[----:B------:R-:W4:Y:S01]  /*56d0*/  LDL.LU R10, [R1+0x3a4] ;  /* 0x0003a400010a7983 */ /* 0x000f220000300800 */
[--C-:B------:R-:W-:Y:S01]  /*56e0*/  @!P5 IMAD.IADD R27, R27, 0x1, -R4.reuse ;  /* 0x000000011b1bd824 */ /* 0x100fe200078e0a04 */
[----:B------:R-:W-:Y:S02]  /*56f0*/  ISETP.GE.AND P5, PT, R12, RZ, PT ;  /* 0x000000ff0c00720c */ /* 0x000fe40003fa6270 */
[----:B------:R0:W-:Y:S04]  /*5700*/  STL [R1+0xd60], R5 ;  /* 0x000d600501007387 */ /* 0x0001e80000100800 */
[----:B------:R4:W-:Y:S04]  /*5710*/  STL [R1+0x3c68], R2 ;  /* 0x003c680201007387 */ /* 0x0009e80000100800 */
[----:B------:R-:W2:Y:S01]  /*5720*/  LDL.LU R12, [R1+0x14] ;  /* 0x00001400010c7983 */ /* 0x000ea20000300800 */
[----:B------:R-:W-:Y:S01]  /*5730*/  @!P6 IMAD.IADD R29, R29, 0x1, -R4 ;  /* 0x000000011d1de824 */ /* 0x000fe200078e0a04 */
[----:B------:R-:W-:-:S02]  /*5740*/  ISETP.GE.AND P6, PT, R24, RZ, PT ;  /* 0x000000ff1800720c */ /* 0x000fc40003fc6270 */
[----:B------:R-:W-:Y:S01]  /*5750*/  LOP3.LUT R8, R8, 0x3f, RZ, 0xc0, !PT ;  /* 0x0000003f08087812 */ /* 0x000fe200078ec0ff */
[----:B------:R-:W3:Y:S01]  /*5760*/  LDL.LU R24, [R1+0x10] ;  /* 0x0000100001187983 */ /* 0x000ee20000300800 */
[----:B------:R-:W-:Y:S01]  /*5770*/  @!P1 IMAD.IADD R28, R28, 0x1, -R4 ;  /* 0x000000011c1c9824 */ /* 0x000fe200078e0a04 */
[----:B------:R-:W-:Y:S02]  /*5780*/  ISETP.GE.AND P1, PT, R20, RZ, PT ;  /* 0x000000ff1400720c */ /* 0x000fe40003f26270 */
[----:B------:R-:W3:Y:S01]  /*5790*/  LDL.LU R20, [R1+0xc] ;  /* 0x00000c0001147983 */ /* 0x000ee20000300800 */
[----:B0-----:R-:W-:Y:S02]  /*57a0*/  IMAD R5, R8, UR7, RZ ;  /* 0x0000000708057c24 */ /* 0x001fe4000f8e02ff */
[----:B------:R-:W-:Y:S01]  /*57b0*/  @!P0 IMAD.MOV R3, RZ, RZ, -R3 ;  /* 0x000000ffff038224 */ /* 0x000fe200078e0a03 */
[----:B------:R-:W3:Y:S01]  /*57c0*/  LDL.LU R8, [R1+0x4] ;  /* 0x0000040001087983 */ /* 0x000ee20000300800 */
[----:B------:R-:W-:-:S03]  /*57d0*/  ISETP.GE.AND P0, PT, R6, RZ, PT ;  /* 0x000000ff0600720c */ /* 0x000fc60003f06270 */
[----:B------:R-:W3:Y:S01]  /*57e0*/  LDL.LU R6, [R1] ;  /* 0x0000000001067983 */ /* 0x000ee20000300800 */
[----:B------:R-:W-:Y:S01]  /*57f0*/  @!P3 IMAD.MOV R26, RZ, RZ, -R26 ;  /* 0x000000ffff1ab224 */ /* 0x000fe200078e0a1a */
[C---:B------:R-:W-:Y:S01]  /*5800*/  ISETP.GT.U32.AND P3, PT, R4.reuse, R25, PT ;  /* 0x000000190400720c */ /* 0x040fe20003f64070 */
[----:B------:R-:W-:Y:S01]  /*5810*/  @!P2 IMAD.MOV R19, RZ, RZ, -R19 ;  /* 0x000000ffff13a224 */ /* 0x000fe200078e0a13 */
[----:B------:R-:W-:Y:S01]  /*5820*/  ISETP.GT.U32.AND P2, PT, R4, R27, PT ;  /* 0x0000001b0400720c */ /* 0x000fe20003f44070 */
[----:B------:R-:W-:-:S10]  /*5830*/  IMAD.U32 R17, RZ, RZ, UR7 ;  /* 0x00000007ff117e24 */ /* 0x000fd4000f8e00ff */
[--C-:B------:R-:W-:Y:S01]  /*5840*/  @!P3 IMAD.IADD R25, R25, 0x1, -R4.reuse ;  /* 0x000000011919b824 */ /* 0x100fe200078e0a04 */
[----:B------:R-:W-:Y:S01]  /*5850*/  ISETP.GE.AND P3, PT, R18, RZ, PT ;  /* 0x000000ff1200720c */ /* 0x000fe20003f66270 */
[----:B------:R-:W-:Y:S01]  /*5860*/  @!P2 IMAD.IADD R27, R27, 0x1, -R4 ;  /* 0x000000011b1ba824 */ /* 0x000fe200078e0a04 */
[----:B------:R-:W-:Y:S01]  /*5870*/  LEA R4, P2, R5, UR8, 0x1 ;  /* 0x0000000805047c11 */ /* 0x000fe2000f8408ff */
[----:B------:R-:W-:-:S03]  /*5880*/  IMAD R17, R17, 0x40, R5 ;  /* 0x0000004011117824 */ /* 0x000fc600078e0205 */
[----:B------:R-:W-:-:S07]  /*5890*/  LEA.HI.X.SX32 R5, R5, UR9, 0x1, P2 ;  /* 0x0000000905057c11 */ /* 0x000fce00090f0eff */
[----:B------:R-:W-:Y:S01]  /*58a0*/  @!P3 IMAD.MOV R23, RZ, RZ, -R23 ;  /* 0x000000ffff17b224 */ /* 0x000fe200078e0a17 */
[C---:B------:R-:W-:Y:S01]  /*58b0*/  LEA R16, P3, R17.reuse, UR8, 0x1 ;  /* 0x0000000811107c11 */ /* 0x040fe2000f8608ff */
[----:B------:R0:W-:Y:S03]  /*58c0*/  STL.64 [R1+0x3ce8], R4 ;  /* 0x003ce80401007387 */ /* 0x0001e60000100a00 */
[----:B------:R-:W-:Y:S02]  /*58d0*/  LEA.HI.X.SX32 R17, R17, UR9, 0x1, P3 ;  /* 0x0000000911117c11 */ /* 0x000fe400098f0eff */
[----:B----4-:R-:W-:Y:S01]  /*58e0*/  LOP3.LUT R2, RZ, R10, RZ, 0x33, !PT ;  /* 0x0000000aff027212 */ /* 0x010fe200078e33ff */
[----:B0-----:R-:W4:Y:S01]  /*58f0*/  LDL.LU R5, [R1+0x7c] ;  /* 0x00007c0001057983 */ /* 0x001f220000300800 */
[----:B------:R-:W-:Y:S01]  /*5900*/  ISETP.NE.AND P2, PT, R10, RZ, PT ;  /* 0x000000ff0a00720c */ /* 0x000fe20003f45270 */
[----:B------:R-:W-:Y:S01]  /*5910*/  @!P4 IMAD.MOV R25, RZ, RZ, -R25 ;  /* 0x000000ffff19c224 */ /* 0x000fe200078e0a19 */
[----:B------:R-:W-:Y:S01]  /*5920*/  ULDC UR9, c[0x0][0x234] ;  /* 0x00008d0000097ab9 */ /* 0x000fe20000000800 */
[----:B------:R-:W4:Y:S04]  /*5930*/  LDL.LU R21, [R1+0x80] ;  /* 0x0000800001157983 */ /* 0x000f280000300800 */
[----:B------:R-:W4:Y:S01]  /*5940*/  LDL.LU R18, [R1+0x40] ;  /* 0x0000400001127983 */ /* 0x000f220000300800 */
[----:B--2---:R-:W-:-:S03]  /*5950*/  SEL R12, R2, R12, !P2 ;  /* 0x0000000c020c7207 */ /* 0x004fc60005000000 */
[----:B------:R-:W2:Y:S04]  /*5960*/  LDL.LU R4, [R1+0x48] ;  /* 0x0000480001047983 */ /* 0x000ea80000300800 */
[----:B------:R0:W-:Y:S04]  /*5970*/  STL [R1+0x3d58], R16 ;  /* 0x003d581001007387 */ /* 0x0001e80000100800 */
[----:B------:R1:W-:Y:S04]  /*5980*/  STL [R1+0x3d54], R17 ;  /* 0x003d541101007387 */ /* 0x0003e80000100800 */
[----:B------:R-:W-:Y:S04]  /*5990*/  STL [R1+0x8], R2 ;  /* 0x0000080201007387 */ /* 0x000fe80000100800 */
[----:B------:R-:W2:Y:S04]  /*59a0*/  LDL.LU R10, [R1+0x6c] ;  /* 0x00006c00010a7983 */ /* 0x000ea80000300800 */
[----:B0-----:R-:W2:Y:S04]  /*59b0*/  LDL.LU R16, [R1+0x50] ;  /* 0x0000500001107983 */ /* 0x001ea80000300800 */
[----:B------:R0:W-:Y:S01]  /*59c0*/  STL [R1+0xe4], R12 ;  /* 0x0000e40c01007387 */ /* 0x0001e20000100800 */
[----:B---3--:R-:W-:-:S02]  /*59d0*/  SEL R20, R2, R20, !P2 ;  /* 0x0000001402147207 */ /* 0x008fc40005000000 */
[C---:B------:R-:W-:Y:S01]  /*59e0*/  SEL R8, R2.reuse, R8, !P2 ;  /* 0x0000000802087207 */ /* 0x040fe20005000000 */
[----:B-1----:R-:W3:Y:S01]  /*59f0*/  LDL.LU R17, [R1+0x54] ;  /* 0x0000540001117983 */ /* 0x002ee20000300800 */
[C---:B0-----:R-:W-:Y:S02]  /*5a00*/  SEL R12, R2.reuse, R24, !P2 ;  /* 0x00000018020c7207 */ /* 0x041fe40005000000 */
[----:B------:R-:W-:-:S03]  /*5a10*/  SEL R6, R2, R6, !P2 ;  /* 0x0000000602067207 */ /* 0x000fc60005000000 */
[----:B------:R0:W-:Y:S04]  /*5a20*/  STL [R1+0xe0], R12 ;  /* 0x0000e00c01007387 */ /* 0x0001e80000100800 */
[----:B0-----:R-:W3:Y:S04]  /*5a30*/  LDL.LU R12, [R1+0x64] ;  /* 0x00006400010c7983 */ /* 0x001ee80000300800 */
[----:B------:R-:W3:Y:S04]  /*5a40*/  LDL.LU R24, [R1+0x68] ;  /* 0x0000680001187983 */ /* 0x000ee80000300800 */
[----:B------:R0:W-:Y:S04]  /*5a50*/  STL [R1+0xdc], R20 ;  /* 0x0000dc1401007387 */ /* 0x0001e80000100800 */
[----:B0-----:R-:W3:Y:S04]  /*5a60*/  LDL.LU R20, [R1+0xe8] ;  /* 0x0000e80001147983 */ /* 0x001ee80000300800 */
[----:B------:R0:W-:Y:S04]  /*5a70*/  STL [R1+0xd4], R8 ;  /* 0x0000d40801007387 */ /* 0x0001e80000100800 */
[----:B0-----:R-:W4:Y:S04]  /*5a80*/  LDL.LU R8, [R1+0x3df4] ;  /* 0x003df40001087983 */ /* 0x001f280000300800 */
[----:B------:R0:W-:Y:S04]  /*5a90*/  STL [R1+0xd0], R6 ;  /* 0x0000d00601007387 */ /* 0x0001e80000100800 */
[----:B0-----:R-:W2:Y:S01]  /*5aa0*/  LDL.LU R6, [R1+0x3df0] ;  /* 0x003df00001067983 */ /* 0x001ea20000300800 */
[----:B------:R-:W-:-:S02]  /*5ab0*/  SEL R9, R2, R9, !P2 ;  /* 0x0000000902097207 */ /* 0x000fc40005000000 */
[C---:B----4-:R-:W-:Y:S02]  /*5ac0*/  SEL R8, R2.reuse, R8, !P2 ;  /* 0x0000000802087207 */ /* 0x050fe40005000000 */
[----:B--2---:R-:W-:-:S05]  /*5ad0*/  SEL R6, R2, R6, !P2 ;  /* 0x0000000602067207 */ /* 0x004fca0005000000 */
[----:B------:R0:W-:Y:S04]  /*5ae0*/  STL [R1+0xcc], R6 ;  /* 0x0000cc0601007387 */ /* 0x0001e80000100800 */
[----:B0-----:R-:W2:Y:S04]  /*5af0*/  LDL.LU R6, [R1+0x74] ;  /* 0x0000740001067983 */ /* 0x001ea80000300800 */
[----:B------:R0:W-:Y:S04]  /*5b00*/  STL [R1+0xb8], R8 ;  /* 0x0000b80801007387 */ /* 0x0001e80000100800 */
[----:B0-----:R-:W4:Y:S04]  /*5b10*/  LDL.LU R8, [R1+0x38] ;  /* 0x0000380001087983 */ /* 0x001f280000300800 */
[----:B------:R0:W-:Y:S04]  /*5b20*/  STL [R1+0xb4], R9 ;  /* 0x0000b40901007387 */ /* 0x0001e80000100800 */
[----:B0-----:R-:W4:Y:S01]  /*5b30*/  LDL.LU R9, [R1+0x78] ;  /* 0x0000780001097983 */ /* 0x001f220000300800 */
[----:B------:R-:W-:-:S02]  /*5b40*/  SEL R11, R2, R11, !P2 ;  /* 0x0000000b020b7207 */ /* 0x000fc40005000000 */
[----:B------:R-:W-:-:S03]  /*5b50*/  SEL R13, R2, R13, !P2 ;  /* 0x0000000d020d7207 */ /* 0x000fc60005000000 */
[----:B------:R0:W-:Y:S01]  /*5b60*/  STL [R1+0xb0], R11 ;  /* 0x0000b00b01007387 */ /* 0x0001e20000100800 */
[C---:B------:R-:W-:Y:S02]  /*5b70*/  SEL R5, R2.reuse, R5, !P2 ;  /* 0x0000000502057207 */ /* 0x040fe40005000000 */
[C---:B0-----:R-:W-:Y:S02]  /*5b80*/  SEL R11, R2.reuse, R15, !P2 ;  /* 0x0000000f020b7207 */ /* 0x041fe40005000000 */
[----:B------:R-:W4:Y:S04]  /*5b90*/  LDL.LU R15, [R1+0x28] ;  /* 0x00002800010f7983 */ /* 0x000f280000300800 */
[----:B------:R0:W-:Y:S01]  /*5ba0*/  STL [R1+0xac], R13 ;  /* 0x0000ac0d01007387 */ /* 0x0001e20000100800 */
[----:B------:R-:W-:-:S03]  /*5bb0*/  SEL R21, R2, R21, !P2 ;  /* 0x0000001502157207 */ /* 0x000fc60005000000 */
[----:B0-----:R-:W4:Y:S04]  /*5bc0*/  LDL.LU R13, [R1+0x34] ;  /* 0x00003400010d7983 */ /* 0x001f280000300800 */
[----:B------:R0:W-:Y:S01]  /*5bd0*/  STL [R1+0xa8], R11 ;  /* 0x0000a80b01007387 */ /* 0x0001e20000100800 */
[----:B------:R-:W-:-:S03]  /*5be0*/  SEL R18, R2, R18, !P2 ;  /* 0x0000001202127207 */ /* 0x000fc60005000000 */
[----:B0-----:R-:W4:Y:S01]  /*5bf0*/  LDL.LU R11, [R1+0x2c] ;  /* 0x00002c00010b7983 */ /* 0x001f220000300800 */
[C---:B------:R-:W-:Y:S02]  /*5c00*/  SEL R4, R2.reuse, R4, !P2 ;  /* 0x0000000402047207 */ /* 0x040fe40005000000 */
[C---:B------:R-:W-:Y:S02]  /*5c10*/  SEL R10, R2.reuse, R10, !P2 ;  /* 0x0000000a020a7207 */ /* 0x040fe40005000000 */
[C---:B------:R-:W-:Y:S02]  /*5c20*/  SEL R16, R2.reuse, R16, !P2 ;  /* 0x0000001002107207 */ /* 0x040fe40005000000 */
[C---:B---3--:R-:W-:Y:S02]  /*5c30*/  SEL R17, R2.reuse, R17, !P2 ;  /* 0x0000001102117207 */ /* 0x048fe40005000000 */
[C---:B------:R-:W-:Y:S02]  /*5c40*/  SEL R12, R2.reuse, R12, !P2 ;  /* 0x0000000c020c7207 */ /* 0x040fe40005000000 */
[----:B------:R-:W-:-:S02]  /*5c50*/  SEL R24, R2, R24, !P2 ;  /* 0x0000001802187207 */ /* 0x000fc40005000000 */
[C---:B------:R-:W-:Y:S02]  /*5c60*/  SEL R20, R2.reuse, R20, !P2 ;  /* 0x0000001402147207 */ /* 0x040fe40005000000 */
[C---:B--2---:R-:W-:Y:S02]  /*5c70*/  SEL R6, R2.reuse, R6, !P2 ;  /* 0x0000000602067207 */ /* 0x044fe40005000000 */
[----:B----4-:R-:W-:-:S05]  /*5c80*/  SEL R8, R2, R8, !P2 ;  /* 0x0000000802087207 */ /* 0x010fca0005000000 */
[----:B------:R0:W-:Y:S01]  /*5c90*/  STL [R1+0xa4], R8 ;  /* 0x0000a40801007387 */ /* 0x0001e20000100800 */
[----:B------:R-:W-:-:S03]  /*5ca0*/  SEL R9, R2, R9, !P2 ;  /* 0x0000000902097207 */ /* 0x000fc60005000000 */
[----:B0-----:R-:W2:Y:S04]  /*5cb0*/  LDL.LU R8, [R1+0xd8] ;  /* 0x0000d80001087983 */ /* 0x001ea80000300800 */
[----:B------:R0:W-:Y:S04]  /*5cc0*/  STL [R1+0xa0], R6 ;  /* 0x0000a00601007387 */ /* 0x0001e80000100800 */
[----:B0-----:R-:W3:Y:S04]  /*5cd0*/  LDL.LU R6, [R1+0xbc] ;  /* 0x0000bc0001067983 */ /* 0x001ee80000300800 */
[----:B------:R0:W-:Y:S04]  /*5ce0*/  STL [R1+0x9c], R9 ;  /* 0x00009c0901007387 */ /* 0x0001e80000100800 */
[----:B0-----:R-:W4:Y:S04]  /*5cf0*/  LDL.LU R9, [R1+0xc0] ;  /* 0x0000c00001097983 */ /* 0x001f280000300800 */
[----:B------:R0:W-:Y:S04]  /*5d00*/  STL [R1+0x94], R5 ;  /* 0x0000940501007387 */ /* 0x0001e80000100800 */
[----:B0-----:R-:W2:Y:S04]  /*5d10*/  LDL.LU R5, [R1+0xc8] ;  /* 0x0000c80001057983 */ /* 0x001ea80000300800 */
[----:B------:R0:W-:Y:S04]  /*5d20*/  STL [R1+0x8c], R21 ;  /* 0x00008c1501007387 */ /* 0x0001e80000100800 */
[----:B0-----:R-:W4:Y:S04]  /*5d30*/  LDL.LU R21, [R1+0x3dec] ;  /* 0x003dec0001157983 */ /* 0x001f280000300800 */
[----:B------:R0:W-:Y:S04]  /*5d40*/  STL [R1+0x88], R18 ;  /* 0x0000881201007387 */ /* 0x0001e80000100800 */
[----:B0-----:R-:W4:Y:S04]  /*5d50*/  LDL.LU R18, [R1+0x3de8] ;  /* 0x003de80001127983 */ /* 0x001f280000300800 */
[----:B------:R0:W-:Y:S04]  /*5d60*/  STL [R1+0x84], R4 ;  /* 0x0000840401007387 */ /* 0x0001e80000100800 */
[----:B0-----:R-:W3:Y:S04]  /*5d70*/  LDL.LU R4, [R1+0xc4] ;  /* 0x0000c40001047983 */ /* 0x001ee80000300800 */
[----:B------:R0:W-:Y:S04]  /*5d80*/  STL [R1+0x80], R10 ;  /* 0x0000800a01007387 */ /* 0x0001e80000100800 */
[----:B0-----:R-:W4:Y:S04]  /*5d90*/  LDL.LU R10, [R1+0x3de4] ;  /* 0x003de400010a7983 */ /* 0x001f280000300800 */
[----:B------:R0:W-:Y:S04]  /*5da0*/  STL [R1+0x7c], R16 ;  /* 0x00007c1001007387 */ /* 0x0001e80000100800 */
[----:B0-----:R-:W4:Y:S04]  /*5db0*/  LDL.LU R16, [R1+0x90] ;  /* 0x0000900001107983 */ /* 0x001f280000300800 */
[----:B------:R0:W-:Y:S04]  /*5dc0*/  STL [R1+0x78], R17 ;  /* 0x0000781101007387 */ /* 0x0001e80000100800 */
[----:B0-----:R-:W4:Y:S04]  /*5dd0*/  LDL.LU R17, [R1+0x98] ;  /* 0x0000980001117983 */ /* 0x001f280000300800 */
[----:B------:R0:W-:Y:S04]  /*5de0*/  STL [R1+0x74], R12 ;  /* 0x0000740c01007387 */ /* 0x0001e80000100800 */
[----:B0-----:R-:W2:Y:S04]  /*5df0*/  LDL.LU R12, [R1+0x3de0] ;  /* 0x003de000010c7983 */ /* 0x001ea80000300800 */
[----:B------:R0:W-:Y:S04]  /*5e00*/  STL [R1+0x6c], R24 ;  /* 0x00006c1801007387 */ /* 0x0001e80000100800 */
[----:B0-----:R-:W3:Y:S04]  /*5e10*/  LDL.LU R24, [R1+0x3ddc] ;  /* 0x003ddc0001187983 */ /* 0x001ee80000300800 */
[----:B------:R0:W-:Y:S04]  /*5e20*/  STL [R1+0x68], R20 ;  /* 0x0000681401007387 */ /* 0x0001e80000100800 */
[----:B0-----:R-:W4:Y:S01]  /*5e30*/  LDL.LU R20, [R1+0x3dd8] ;  /* 0x003dd80001147983 */ /* 0x001f220000300800 */
[----:B--2---:R-:W-:-:S02]  /*5e40*/  SEL R12, R2, R12, !P2 ;  /* 0x0000000c020c7207 */ /* 0x004fc40005000000 */
[C---:B---3--:R-:W-:Y:S02]  /*5e50*/  SEL R24, R2.reuse, R24, !P2 ;  /* 0x0000001802187207 */ /* 0x048fe40005000000 */
[----:B----4-:R-:W-:-:S05]  /*5e60*/  SEL R20, R2, R20, !P2 ;  /* 0x0000001402147207 */ /* 0x010fca0005000000 */
[----:B------:R0:W-:Y:S04]  /*5e70*/  STL [R1+0x64], R20 ;  /* 0x0000641401007387 */ /* 0x0001e80000100800 */
[----:B0-----:R-:W2:Y:S04]  /*5e80*/  LDL.LU R20, [R1+0x70] ;  /* 0x0000700001147983 */ /* 0x001ea80000300800 */
[----:B------:R0:W-:Y:S04]  /*5e90*/  STL [R1+0x54], R24 ;  /* 0x0000541801007387 */ /* 0x0001e80000100800 */
[----:B0-----:R-:W3:Y:S04]  /*5ea0*/  LDL.LU R24, [R1+0x30] ;  /* 0x0000300001187983 */ /* 0x001ee80000300800 */
[----:B------:R0:W-:Y:S04]  /*5eb0*/  STL [R1+0x50], R12 ;  /* 0x0000500c01007387 */ /* 0x0001e80000100800 */
[----:B0-----:R-:W4:Y:S01]  /*5ec0*/  LDL.LU R12, [R1+0x24] ;  /* 0x00002400010c7983 */ /* 0x001f220000300800 */
[----:B------:R-:W-:-:S02]  /*5ed0*/  SEL R15, R2, R15, !P2 ;  /* 0x0000000f020f7207 */ /* 0x000fc40005000000 */
[C---:B------:R-:W-:Y:S02]  /*5ee0*/  SEL R13, R2.reuse, R13, !P2 ;  /* 0x0000000d020d7207 */ /* 0x040fe40005000000 */
[C---:B------:R-:W-:Y:S02]  /*5ef0*/  SEL R5, R2.reuse, R5, !P2 ;  /* 0x0000000502057207 */ /* 0x040fe40005000000 */
[C---:B------:R-:W-:Y:S02]  /*5f00*/  SEL R4, R2.reuse, R4, !P2 ;  /* 0x0000000402047207 */ /* 0x040fe40005000000 */
[C---:B------:R-:W-:Y:S02]  /*5f10*/  SEL R16, R2.reuse, R16, !P2 ;  /* 0x0000001002107207 */ /* 0x040fe40005000000 */
[C---:B------:R-:W-:Y:S02]  /*5f20*/  SEL R17, R2.reuse, R17, !P2 ;  /* 0x0000001102117207 */ /* 0x040fe40005000000 */
[----:B---3--:R-:W-:-:S02]  /*5f30*/  SEL R24, R2, R24, !P2 ;  /* 0x0000001802187207 */ /* 0x008fc40005000000 */
[----:B----4-:R-:W-:-:S05]  /*5f40*/  SEL R12, R2, R12, !P2 ;  /* 0x0000000c020c7207 */ /* 0x010fca0005000000 */
[----:B------:R0:W-:Y:S04]  /*5f50*/  STL [R1+0x48], R12 ;  /* 0x0000480c01007387 */ /* 0x0001e80000100800 */
[----:B0-----:R-:W3:Y:S04]  /*5f60*/  LDL.LU R12, [R1+0x1c] ;  /* 0x00001c00010c7983 */ /* 0x001ee80000300800 */
[----:B------:R0:W-:Y:S04]  /*5f70*/  STL [R1+0x40], R15 ;  /* 0x0000400f01007387 */ /* 0x0001e80000100800 */
[----:B0-----:R-:W4:Y:S04]  /*5f80*/  LDL.LU R15, [R1+0x20] ;  /* 0x00002000010f7983 */ /* 0x001f280000300800 */
[----:B------:R0:W-:Y:S02]  /*5f90*/  STL [R1+0x38], R24 ;  /* 0x0000381801007387 */ /* 0x0001e40000100800 */
[----:B0-----:R-:W-:-:S02]  /*5fa0*/  SEL R24, R2, R11, !P2 ;  /* 0x0000000b02187207 */ /* 0x001fc40005000000 */
[----:B------:R-:W4:Y:S04]  /*5fb0*/  LDL.LU R11, [R1+0x5c] ;  /* 0x00005c00010b7983 */ /* 0x000f280000300800 */
[----:B------:R0:W-:Y:S04]  /*5fc0*/  STL [R1+0x34], R13 ;  /* 0x0000340d01007387 */ /* 0x0001e80000100800 */
[----:B------:R1:W-:Y:S01]  /*5fd0*/  STL [R1+0x30], R24 ;  /* 0x0000301801007387 */ /* 0x0003e20000100800 */
[----:B0-----:R-:W-:-:S03]  /*5fe0*/  SEL R13, R2, R8, !P2 ;  /* 0x00000008020d7207 */ /* 0x001fc60005000000 */
[----:B------:R-:W4:Y:S01]  /*5ff0*/  LDL.LU R8, [R1+0x3c] ;  /* 0x00003c0001087983 */ /* 0x000f220000300800 */
[----:B-1----:R-:W-:-:S03]  /*6000*/  SEL R24, R2, R6, !P2 ;  /* 0x0000000602187207 */ /* 0x002fc60005000000 */
[----:B------:R0:W-:Y:S04]  /*6010*/  STL [R1+0x2c], R13 ;  /* 0x00002c0d01007387 */ /* 0x0001e80000100800 */
[----:B------:R-:W4:Y:S01]  /*6020*/  LDL.LU R6, [R1+0x44] ;  /* 0x0000440001067983 */ /* 0x000f220000300800 */
[----:B0-----:R-:W-:-:S03]  /*6030*/  SEL R13, R2, R9, !P2 ;  /* 0x00000009020d7207 */ /* 0x001fc60005000000 */
[----:B------:R-:W-:Y:S04]  /*6040*/  STL [R1+0x28], R24 ;  /* 0x0000281801007387 */ /* 0x000fe80000100800 */
[----:B------:R-:W4:Y:S01]  /*6050*/  LDL.LU R9, [R1+0x4c] ;  /* 0x00004c0001097983 */ /* 0x000f220000300800 */
[----:B------:R-:W-:-:S03]  /*6060*/  SEL R2, R2, R10, !P2 ;  /* 0x0000000a02027207 */ /* 0x000fc60005000000 */
[----:B------:R0:W-:Y:S04]  /*6070*/  STL [R1+0x24], R13 ;  /* 0x0000240d01007387 */ /* 0x0001e80000100800 */
[----:B0-----:R-:W4:Y:S04]  /*6080*/  LDL.LU R13, [R1+0x18] ;  /* 0x00001800010d7983 */ /* 0x001f280000300800 */
[----:B------:R0:W-:Y:S04]  /*6090*/  STL [R1+0x3d5c], R5 ;  /* 0x003d5c0501007387 */ /* 0x0001e80000100800 */
[----:B0-----:R-:W4:Y:S04]  /*60a0*/  LDL.LU R5, [R1+0x60] ;  /* 0x0000600001057983 */ /* 0x001f280000300800 */
[----:B------:R0:W-:Y:S04]  /*60b0*/  STL [R1+0x3d60], R4 ;  /* 0x003d600401007387 */ /* 0x0001e80000100800 */
[----:B0-----:R-:W4:Y:S04]  /*60c0*/  LDL.LU R4, [R1+0x58] ;  /* 0x0000580001047983 */ /* 0x001f280000300800 */
[----:B------:R-:W-:Y:S04]  /*60d0*/  STL [R1+0x3d64], R16 ;  /* 0x003d641001007387 */ /* 0x000fe80000100800 */
[----:B------:R-:W-:Y:S04]  /*60e0*/  STL [R1+0x3d68], R17 ;  /* 0x003d681101007387 */ /* 0x000fe80000100800 */
[----:B------:R0:W-:Y:S04]  /*60f0*/  STL [R1+0x3d6c], R2 ;  /* 0x003d6c0201007387 */ /* 0x0001e80000100800 */
[----:B0-----:R-:W2:Y:S02]  /*6100*/  LDL.LU R2, [R1+0x8] ;  /* 0x0000080001027983 */ /* 0x001ea40000300800 */
[----:B--2---:R-:W-:-:S02]  /*6110*/  SEL R24, R2, R20, !P2 ;  /* 0x0000001402187207 */ /* 0x004fc40005000000 */
[C---:B------:R-:W-:Y:S02]  /*6120*/  SEL R20, R2.reuse, R18, !P2 ;  /* 0x0000001202147207 */ /* 0x040fe40005000000 */
[C---:B---3--:R-:W-:Y:S02]  /*6130*/  SEL R12, R2.reuse, R12, !P2 ;  /* 0x0000000c020c7207 */ /* 0x048fe40005000000 */
[C---:B----4-:R-:W-:Y:S01]  /*6140*/  SEL R15, R2.reuse, R15, !P2 ;  /* 0x0000000f020f7207 */ /* 0x050fe20005000000 */
[----:B------:R-:W-:Y:S01]  /*6150*/  STL [R1+0x3d70], R24 ;  /* 0x003d701801007387 */ /* 0x000fe20000100800 */
[C---:B------:R-:W-:Y:S02]  /*6160*/  SEL R18, R2.reuse, R4, !P2 ;  /* 0x0000000402127207 */ /* 0x040fe40005000000 */
[C---:B------:R-:W-:Y:S01]  /*6170*/  SEL R10, R2.reuse, R5, !P2 ;  /* 0x00000005020a7207 */ /* 0x040fe20005000000 */
[----:B------:R-:W-:Y:S01]  /*6180*/  STL [R1+0x3d74], R20 ;  /* 0x003d741401007387 */ /* 0x000fe20000100800 */
[----:B------:R-:W-:-:S02]  /*6190*/  SEL R11, R2, R11, !P2 ;  /* 0x0000000b020b7207 */ /* 0x000fc40005000000 */
[C---:B------:R-:W-:Y:S01]  /*61a0*/  SEL R8, R2.reuse, R8, !P2 ;  /* 0x0000000802087207 */ /* 0x040fe20005000000 */
[----:B------:R-:W-:Y:S01]  /*61b0*/  STL [R1+0x3d78], R12 ;  /* 0x003d780c01007387 */ /* 0x000fe20000100800 */
[C---:B------:R-:W-:Y:S02]  /*61c0*/  SEL R6, R2.reuse, R6, !P2 ;  /* 0x0000000602067207 */ /* 0x040fe40005000000 */
[C---:B------:R-:W-:Y:S01]  /*61d0*/  SEL R9, R2.reuse, R9, !P2 ;  /* 0x0000000902097207 */ /* 0x040fe20005000000 */
[----:B------:R-:W-:Y:S04]  /*61e0*/  STL [R1+0x3d7c], R15 ;  /* 0x003d7c0f01007387 */ /* 0x000fe80000100800 */
[----:B------:R-:W-:Y:S04]  /*61f0*/  STL [R1+0x3d80], R18 ;  /* 0x003d801201007387 */ /* 0x000fe80000100800 */
[----:B------:R-:W-:Y:S04]  /*6200*/  STL [R1+0x3d84], R10 ;  /* 0x003d840a01007387 */ /* 0x000fe80000100800 */
[----:B------:R-:W-:Y:S04]  /*6210*/  STL [R1+0x3d88], R11 ;  /* 0x003d880b01007387 */ /* 0x000fe80000100800 */
[----:B------:R-:W-:Y:S04]  /*6220*/  STL [R1+0x3d8c], R8 ;  /* 0x003d8c0801007387 */ /* 0x000fe80000100800 */
[----:B------:R-:W-:Y:S04]  /*6230*/  STL [R1+0x3d90], R6 ;  /* 0x003d900601007387 */ /* 0x000fe80000100800 */
[----:B------:R-:W-:Y:S04]  /*6240*/  STL [R1+0x3d94], R9 ;  /* 0x003d940901007387 */ /* 0x000fe80000100800 */
[----:B------:R-:W2:Y:S04]  /*6250*/  LDL.LU R17, [R1+0xe4] ;  /* 0x0000e40001117983 */ /* 0x000ea80000300800 */
[----:B------:R-:W3:Y:S01]  /*6260*/  LDL.LU R16, [R1+0xe0] ;  /* 0x0000e00001107983 */ /* 0x000ee20000300800 */
[----:B------:R-:W-:-:S02]  /*6270*/  SEL R13, R2, R13, !P2 ;  /* 0x0000000d020d7207 */ /* 0x000fc40005000000 */
[C---:B------:R-:W-:Y:S01]  /*6280*/  SEL R21, R2.reuse, R21, !P2 ;  /* 0x0000001502157207 */ /* 0x040fe20005000000 */
[----:B------:R-:W4:Y:S01]  /*6290*/  LDL.LU R4, [R1+0xdc] ;  /* 0x0000dc0001047983 */ /* 0x000f220000300800 */
[C---:B------:R-:W-:Y:S02]  /*62a0*/  SEL R0, R2.reuse, R0, !P2 ;  /* 0x0000000002007207 */ /* 0x040fe40005000000 */
[C---:B------:R-:W-:Y:S01]  /*62b0*/  SEL R26, R2.reuse, R26, !P2 ;  /* 0x0000001a021a7207 */ /* 0x040fe20005000000 */
[----:B------:R-:W4:Y:S01]  /*62c0*/  LDL.LU R5, [R1+0xd4] ;  /* 0x0000d40001057983 */ /* 0x000f220000300800 */
[C---:B------:R-:W-:Y:S01]  /*62d0*/  SEL R7, R2.reuse, R7, !P2 ;  /* 0x0000000702077207 */ /* 0x040fe20005000000 */
[----:B------:R-:W-:Y:S01]  /*62e0*/  @!P5 IMAD.MOV R22, RZ, RZ, -R22 ;  /* 0x000000ffff16d224 */ /* 0x000fe200078e0a16 */
[C---:B------:R-:W-:Y:S01]  /*62f0*/  SEL R14, R2.reuse, R14, !P2 ;  /* 0x0000000e020e7207 */ /* 0x040fe20005000000 */
[----:B------:R-:W-:Y:S01]  /*6300*/  STL [R1+0x3d98], R13 ;  /* 0x003d980d01007387 */ /* 0x000fe20000100800 */
[----:B------:R-:W-:Y:S01]  /*6310*/  @!P6 IMAD.MOV R29, RZ, RZ, -R29 ;  /* 0x000000ffff1de224 */ /* 0x000fe200078e0a1d */
[C---:B------:R-:W-:Y:S01]  /*6320*/  SEL R19, R2.reuse, R19, !P2 ;  /* 0x0000001302137207 */ /* 0x040fe20005000000 */
[----:B------:R-:W-:Y:S01]  /*6330*/  @!P1 IMAD.MOV R28, RZ, RZ, -R28 ;  /* 0x000000ffff1c9224 */ /* 0x000fe200078e0a1c */
[----:B------:R-:W-:Y:S01]  /*6340*/  STL [R1+0x3d9c], R21 ;  /* 0x003d9c1501007387 */ /* 0x000fe20000100800 */
[C---:B------:R-:W-:Y:S01]  /*6350*/  SEL R23, R2.reuse, R23, !P2 ;  /* 0x0000001702177207 */ /* 0x040fe20005000000 */
[----:B------:R-:W-:Y:S01]  /*6360*/  @!P0 IMAD.MOV R27, RZ, RZ, -R27 ;  /* 0x000000ffff1b8224 */ /* 0x000fe200078e0a1b */
[C---:B------:R-:W-:Y:S01]  /*6370*/  SEL R3, R2.reuse, R3, !P2 ;  /* 0x0000000302037207 */ /* 0x040fe20005000000 */
[----:B------:R2:W-:Y:S01]  /*6380*/  STL [R1+0x3da0], R0 ;  /* 0x003da00001007387 */ /* 0x0005e20000100800 */
[----:B------:R-:W-:-:S03]  /*6390*/  SEL R25, R2, R25, !P2 ;  /* 0x0000001902197207 */ /* 0x000fc60005000000 */
[----:B------:R-:W-:Y:S01]  /*63a0*/  STL [R1+0x3da4], R26 ;  /* 0x003da41a01007387 */ /* 0x000fe20000100800 */
[----:B------:R-:W-:-:S03]  /*63b0*/  SEL R22, R2, R22, !P2 ;  /* 0x0000001602167207 */ /* 0x000fc60005000000 */
[----:B------:R-:W-:Y:S01]  /*63c0*/  STL [R1+0x3da8], R7 ;  /* 0x003da80701007387 */ /* 0x000fe20000100800 */
[----:B------:R-:W-:-:S03]  /*63d0*/  SEL R29, R2, R29, !P2 ;  /* 0x0000001d021d7207 */ /* 0x000fc60005000000 */
[----:B------:R-:W-:Y:S01]  /*63e0*/  STL [R1+0x3dac], R14 ;  /* 0x003dac0e01007387 */ /* 0x000fe20000100800 */
[----:B------:R-:W-:-:S03]  /*63f0*/  SEL R28, R2, R28, !P2 ;  /* 0x0000001c021c7207 */ /* 0x000fc60005000000 */
[----:B------:R-:W-:Y:S01]  /*6400*/  STL [R1+0x3db0], R19 ;  /* 0x003db01301007387 */ /* 0x000fe20000100800 */
[----:B------:R-:W-:-:S03]  /*6410*/  SEL R27, R2, R27, !P2 ;  /* 0x0000001b021b7207 */ /* 0x000fc60005000000 */
[----:B------:R-:W-:Y:S04]  /*6420*/  STL [R1+0x3db4], R23 ;  /* 0x003db41701007387 */ /* 0x000fe80000100800 */
[----:B------:R3:W-:Y:S04]  /*6430*/  STL [R1+0x3db8], R3 ;  /* 0x003db80301007387 */ /* 0x0007e80000100800 */
[----:B------:R-:W-:Y:S04]  /*6440*/  STL [R1+0x3dbc], R25 ;  /* 0x003dbc1901007387 */ /* 0x000fe80000100800 */
[----:B------:R-:W-:Y:S04]  /*6450*/  STL [R1+0x3dc0], R22 ;  /* 0x003dc01601007387 */ /* 0x000fe80000100800 */
[----:B------:R-:W-:Y:S04]  /*6460*/  STL [R1+0x3dc4], R29 ;  /* 0x003dc41d01007387 */ /* 0x000fe80000100800 */
[----:B------:R-:W-:Y:S04]  /*6470*/  STL [R1+0x3dc8], R28 ;  /* 0x003dc81c01007387 */ /* 0x000fe80000100800 */
[----:B------:R0:W-:Y:S01]  /*6480*/  STL [R1+0x3dcc], R27 ;  /* 0x003dcc1b01007387 */ /* 0x0001e20000100800 */
[----:B--2---:R-:W-:-:S02]  /*6490*/  IMAD R0, R17, UR6, RZ ;  /* 0x0000000611007c24 */ /* 0x004fc4000f8e02ff */
[----:B---3--:R-:W-:-:S03]  /*64a0*/  IMAD R3, R16, UR6, RZ ;  /* 0x0000000610037c24 */ /* 0x008fc6000f8e02ff */
[----:B------:R1:W-:Y:S04]  /*64b0*/  STL [R1+0x8], R0 ;  /* 0x0000080001007387 */ /* 0x0003e80000100800 */
[----:B------:R-:W-:Y:S04]  /*64c0*/  STL [R1+0x18], R3 ;  /* 0x0000180301007387 */ /* 0x000fe80000100800 */
[----:B0-----:R-:W2:Y:S01]  /*64d0*/  LDL.LU R27, [R1+0xb8] ;  /* 0x0000b800011b7983 */ /* 0x001ea20000300800 */
[----:B----4-:R-:W-:Y:S02]  /*64e0*/  IMAD R2, R4, UR6, RZ ;  /* 0x0000000604027c24 */ /* 0x010fe4000f8e02ff */
[----:B-1----:R-:W-:-:S03]  /*64f0*/  IMAD R0, R5, UR6, RZ ;  /* 0x0000000605007c24 */ /* 0x002fc6000f8e02ff */
[----:B------:R-:W-:Y:S04]  /*6500*/  STL [R1+0x1c], R2 ;  /* 0x00001c0201007387 */ /* 0x000fe80000100800 */
[----:B--2---:R0:W-:Y:S04]  /*6510*/  STL [R1+0x3dd0], R27 ;  /* 0x003dd01b01007387 */ /* 0x0041e80000100800 */
[----:B------:R-:W-:Y:S04]  /*6520*/  STL [R1+0x20], R0 ;  /* 0x0000200001007387 */ /* 0x000fe80000100800 */
[----:B0-----:R-:W2:Y:S04]  /*6530*/  LDL.LU R27, [R1+0xcc] ;  /* 0x0000cc00011b7983 */ /* 0x001ea80000300800 */
[----:B--2---:R0:W-:Y:S04]  /*6540*/  STL [R1+0x3dd4], R27 ;  /* 0x003dd41b01007387 */ /* 0x0041e80000100800 */
[----:B0-----:R-:W2:Y:S04]  /*6550*/  LDL.LU R27, [R1+0xd0] ;  /* 0x0000d000011b7983 */ /* 0x001ea80000300800 */
[----:B------:R-:W3:Y:S04]  /*6560*/  LDL.LU R28, [R1+0xb4] ;  /* 0x0000b400011c7983 */ /* 0x000ee80000300800 */
[----:B------:R-:W4:Y:S04]  /*6570*/  LDL.LU R29, [R1+0xb0] ;  /* 0x0000b000011d7983 */ /* 0x000f280000300800 */
        /* <DEDUP_REMOVED lines=25> */
[----:B------:R-:W4:Y:S01]  /*6710*/  LDL.LU R5, [R1+0x24] ;  /* 0x0000240001057983 */ /* 0x000f220000300800 */
[----:B--2---:R-:W-:-:S05]  /*6720*/  IMAD R27, R27, UR6, RZ ;  /* 0x000000061b1b7c24 */ /* 0x004fca000f8e02ff */
[----:B------:R0:W-:Y:S04]  /*6730*/  STL [R1+0x3c], R27 ;  /* 0x00003c1b01007387 */ /* 0x0001e80000100800 */
[----:B0-----:R-:W2:Y:S02]  /*6740*/  LDL.LU R27, [R1+0x3dd4] ;  /* 0x003dd400011b7983 */ /* 0x001ea40000300800 */
[----:B--2---:R-:W-:-:S05]  /*6750*/  IMAD R27, R27, UR6, RZ ;  /* 0x000000061b1b7c24 */ /* 0x004fca000f8e02ff */
[----:B------:R0:W-:Y:S04]  /*6760*/  STL [R1+0x44], R27 ;  /* 0x0000441b01007387 */ /* 0x0001e80000100800 */
[----:B0-----:R-:W2:Y:S01]  /*6770*/  LDL.LU R27, [R1+0x3dd0] ;  /* 0x003dd000011b7983 */ /* 0x001ea20000300800 */
[----:B---3--:R-:W-:Y:S02]  /*6780*/  IMAD R28, R28, UR6, RZ ;  /* 0x000000061c1c7c24 */ /* 0x008fe4000f8e02ff */
[----:B----4-:R-:W-:Y:S02]  /*6790*/  IMAD R29, R29, UR6, RZ ;  /* 0x000000061d1d7c24 */ /* 0x010fe4000f8e02ff */
[----:B------:R-:W-:Y:S02]  /*67a0*/  IMAD R22, R22, UR6, RZ ;  /* 0x0000000616167c24 */ /* 0x000fe4000f8e02ff */
[----:B------:R-:W-:-:S02]  /*67b0*/  IMAD R25, R25, UR6, RZ ;  /* 0x0000000619197c24 */ /* 0x000fc4000f8e02ff */
[----:B------:R-:W-:Y:S02]  /*67c0*/  IMAD R3, R3, UR6, RZ ;  /* 0x0000000603037c24 */ /* 0x000fe4000f8e02ff */
[----:B------:R-:W-:Y:S02]  /*67d0*/  IMAD R23, R23, UR6, RZ ;  /* 0x0000000617177c24 */ /* 0x000fe4000f8e02ff */
[----:B------:R-:W-:Y:S02]  /*67e0*/  IMAD R19, R19, UR6, RZ ;  /* 0x0000000613137c24 */ /* 0x000fe4000f8e02ff */
[----:B------:R-:W-:Y:S02]  /*67f0*/  IMAD R14, R14, UR6, RZ ;  /* 0x000000060e0e7c24 */ /* 0x000fe4000f8e02ff */
        /* <DEDUP_REMOVED lines=20> */
[----:B--2---:R-:W-:-:S05]  /*6940*/  IMAD R27, R27, UR6, RZ ;  /* 0x000000061b1b7c24 */ /* 0x004fca000f8e02ff */
[----:B------:R0:W-:Y:S04]  /*6950*/  STL [R1+0x4c], R27 ;  /* 0x00004c1b01007387 */ /* 0x0001e80000100800 */
        /* <DEDUP_REMOVED lines=26> */
[----:B0-----:R-:W2:Y:S04]  /*6b00*/  LDL.LU R13, [R1+0x3d98] ;  /* 0x003d9800010d7983 */ /* 0x001ea80000300800 */
[----:B------:R0:W-:Y:S04]  /*6b10*/  STL [R1+0x78], R9 ;  /* 0x0000780901007387 */ /* 0x0001e80000100800 */
[----:B0-----:R-:W4:Y:S04]  /*6b20*/  LDL.LU R9, [R1+0x3d94] ;  /* 0x003d940001097983 */ /* 0x001f280000300800 */
[----:B------:R0:W-:Y:S04]  /*6b30*/  STL [R1+0x74], R6 ;  /* 0x0000740601007387 */ /* 0x0001e80000100800 */
[----:B0-----:R-:W3:Y:S04]  /*6b40*/  LDL.LU R6, [R1+0x3d90] ;  /* 0x003d900001067983 */ /* 0x001ee80000300800 */
        /* <DEDUP_REMOVED lines=25> */
[----:B0-----:R-:W3:Y:S01]  /*6ce0*/  LDL.LU R5, [R1+0x3d5c] ;  /* 0x003d5c0001057983 */ /* 0x001ee20000300800 */
[----:B--2---:R-:W-:-:S02]  /*6cf0*/  IMAD R13, R13, UR6, RZ ;  /* 0x000000060d0d7c24 */ /* 0x004fc4000f8e02ff */
[----:B----4-:R-:W-:Y:S02]  /*6d00*/  IMAD R9, R9, UR6, RZ ;  /* 0x0000000609097c24 */ /* 0x010fe4000f8e02ff */
[----:B---3--:R-:W-:Y:S02]  /*6d10*/  IMAD R8, R8, UR6, RZ ;  /* 0x0000000608087c24 */ /* 0x008fe4000f8e02ff */
[----:B------:R-:W-:Y:S02]  /*6d20*/  IMAD R11, R11, UR6, RZ ;  /* 0x000000060b0b7c24 */ /* 0x000fe4000f8e02ff */
[----:B------:R-:W-:Y:S02]  /*6d30*/  IMAD R10, R10, UR6, RZ ;  /* 0x000000060a0a7c24 */ /* 0x000fe4000f8e02ff */
[----:B------:R-:W-:Y:S02]  /*6d40*/  IMAD R12, R12, UR6, RZ ;  /* 0x000000060c0c7c24 */ /* 0x000fe4000f8e02ff */
[----:B------:R-:W-:-:S02]  /*6d50*/  IMAD R2, R2, UR6, RZ ;  /* 0x0000000602027c24 */ /* 0x000fc4000f8e02ff */
[----:B------:R-:W-:Y:S02]  /*6d60*/  IMAD R17, R17, UR6, RZ ;  /* 0x0000000611117c24 */ /* 0x000fe4000f8e02ff */
[----:B------:R-:W-:-:S05]  /*6d70*/  IMAD R16, R16, UR6, RZ ;  /* 0x0000000610107c24 */ /* 0x000fca000f8e02ff */
[----:B------:R0:W-:Y:S01]  /*6d80*/  STL [R1+0xc], R16 ;  /* 0x00000c1001007387 */ /* 0x0001e20000100800 */
[----:B------:R-:W-:-:S03]  /*6d90*/  IMAD R4, R4, UR6, RZ ;  /* 0x0000000604047c24 */ /* 0x000fc6000f8e02ff */
[----:B0-----:R-:W2:Y:S04]  /*6da0*/  LDL.LU R16, [R1+0x3d58] ;  /* 0x003d580001107983 */ /* 0x001ea80000300800 */
[----:B------:R0:W-:Y:S01]  /*6db0*/  STL [R1+0x4], R17 ;  /* 0x0000041101007387 */ /* 0x0001e20000100800 */
[----:B------:R-:W-:-:S03]  /*6dc0*/  IMAD R5, R5, UR6, RZ ;  /* 0x0000000605057c24 */ /* 0x000fc6000f8e02ff */
[----:B0-----:R-:W2:Y:S04]  /*6dd0*/  LDL.LU R17, [R1+0x3d54] ;  /* 0x003d540001117983 */ /* 0x001ea80000300800 */
[----:B------:R-:W-:Y:S04]  /*6de0*/  STL [R1+0x14], R5 ;  /* 0x0000140501007387 */ /* 0x000fe80000100800 */
[----:B------:R-:W-:Y:S04]  /*6df0*/  STL [R1+0x10], R4 ;  /* 0x0000100401007387 */ /* 0x000fe80000100800 */
[----:B------:R0:W-:Y:S04]  /*6e00*/  STL [R1+0x3cf0], R4 ;  /* 0x003cf00401007387 */ /* 0x0001e80000100800 */
[----:B------:R-:W-:Y:S04]  /*6e10*/  STL [R1], R2 ;  /* 0x0000000201007387 */ /* 0x000fe80000100800 */
[----:B0-----:R-:W3:Y:S04]  /*6e20*/  LDL R4, [R1+0x3c] ;  /* 0x00003c0001047983 */ /* 0x001ee80000100800 */
[----:B------:R-:W-:Y:S04]  /*6e30*/  STL [R1+0x3cf4], R5 ;  /* 0x003cf40501007387 */ /* 0x000fe80000100800 */
[----:B------:R0:W-:Y:S04]  /*6e40*/  STL.64 [R1+0x3cf8], R10 ;  /* 0x003cf80a01007387 */ /* 0x0001e80000100a00 */
[----:B0-----:R-:W4:Y:S04]  /*6e50*/  LDL R10, [R1+0x44] ;  /* 0x00004400010a7983 */ /* 0x001f280000100800 */
[----:B------:R-:W4:Y:S04]  /*6e60*/  LDL R11, [R1+0x4c] ;  /* 0x00004c00010b7983 */ /* 0x000f280000100800 */
[----:B------:R0:W-:Y:S04]  /*6e70*/  STL.64 [R1+0x3d00], R8 ;  /* 0x003d000801007387 */ /* 0x0001e80000100a00 */
[----:B0-----:R-:W3:Y:S04]  /*6e80*/  LDL R8, [R1+0x1c] ;  /* 0x00001c0001087983 */ /* 0x001ee80000100800 */
[----:B------:R-:W4:Y:S04]  /*6e90*/  LDL R9, [R1+0x20] ;  /* 0x0000200001097983 */ /* 0x000f280000100800 */
[----:B------:R0:W-:Y:S04]  /*6ea0*/  STL.64 [R1+0x3d08], R12 ;  /* 0x003d080c01007387 */ /* 0x0001e80000100a00 */
[----:B0-----:R-:W2:Y:S04]  /*6eb0*/  LDL R12, [R1+0x8] ;  /* 0x00000800010c7983 */ /* 0x001ea80000100800 */
[----:B------:R-:W3:Y:S01]  /*6ec0*/  LDL R13, [R1+0x18] ;  /* 0x00001800010d7983 */ /* 0x000ee20000100800 */
[----:B------:R-:W-:-:S02]  /*6ed0*/  IMAD R20, R20, UR6, RZ ;  /* 0x0000000614147c24 */ /* 0x000fc4000f8e02ff */
[----:B------:R-:W-:Y:S02]  /*6ee0*/  IMAD R21, R21, UR6, RZ ;  /* 0x0000000615157c24 */ /* 0x000fe4000f8e02ff */
[----:B------:R-:W-:Y:S02]  /*6ef0*/  IMAD R6, R6, UR6, RZ ;  /* 0x0000000606067c24 */ /* 0x000fe4000f8e02ff */
[----:B------:R-:W-:Y:S02]  /*6f00*/  IMAD R5, R7, UR6, RZ ;  /* 0x0000000607057c24 */ /* 0x000fe4000f8e02ff */
[----:B------:R-:W-:Y:S02]  /*6f10*/  IMAD R18, R18, UR6, RZ ;  /* 0x0000000612127c24 */ /* 0x000fe4000f8e02ff */
[----:B------:R-:W-:Y:S01]  /*6f20*/  IMAD R19, R19, UR6, RZ ;  /* 0x0000000613137c24 */ /* 0x000fe2000f8e02ff */
[----:B------:R-:W-:Y:S01]  /*6f30*/  STL.64 [R1+0x3d10], R20 ;  /* 0x003d101401007387 */ /* 0x000fe20000100a00 */
[----:B------:R-:W-:-:S02]  /*6f40*/  IMAD R2, R14, UR6, RZ ;  /* 0x000000060e027c24 */ /* 0x000fc4000f8e02ff */
[----:B------:R-:W-:Y:S01]  /*6f50*/  IMAD R3, R3, UR6, RZ ;  /* 0x0000000603037c24 */ /* 0x000fe2000f8e02ff */
[----:B------:R-:W-:Y:S01]  /*6f60*/  STL [R1+0x3d4c], R6 ;  /* 0x003d4c0601007387 */ /* 0x000fe20000100800 */
[----:B------:R-:W-:Y:S02]  /*6f70*/  IMAD R24, R24, UR6, RZ ;  /* 0x0000000618187c24 */ /* 0x000fe4000f8e02ff */
[----:B------:R-:W-:Y:S01]  /*6f80*/  IMAD R25, R25, UR6, RZ ;  /* 0x0000000619197c24 */ /* 0x000fe2000f8e02ff */
[----:B------:R-:W-:Y:S01]  /*6f90*/  STL [R1+0x198], R5 ;  /* 0x0001980501007387 */ /* 0x000fe20000100800 */
[----:B------:R-:W-:-:S03]  /*6fa0*/  IMAD R23, R23, UR6, RZ ;  /* 0x0000000617177c24 */ /* 0x000fc6000f8e02ff */
[----:B------:R-:W-:Y:S04]  /*6fb0*/  STL.64 [R1+0x3d18], R18 ;  /* 0x003d181201007387 */ /* 0x000fe80000100a00 */
[----:B------:R0:W-:Y:S01]  /*6fc0*/  STL.64 [R1+0x3d20], R2 ;  /* 0x003d200201007387 */ /* 0x0001e20000100a00 */
[----:B------:R-:W-:-:S03]  /*6fd0*/  IMAD R29, R29, UR6, RZ ;  /* 0x000000061d1d7c24 */ /* 0x000fc6000f8e02ff */
[----:B------:R-:W-:Y:S04]  /*6fe0*/  STL.64 [R1+0x3d28], R24 ;  /* 0x003d281801007387 */ /* 0x000fe80000100a00 */
[----:B------:R-:W-:Y:S01]  /*6ff0*/  STL [R1+0x3d50], R23 ;  /* 0x003d501701007387 */ /* 0x000fe20000100800 */
[----:B0-----:R-:W-:Y:S02]  /*7000*/  IMAD R2, R22, UR6, RZ ;  /* 0x0000000616027c24 */ /* 0x001fe4000f8e02ff */
[----:B------:R-:W-:-:S03]  /*7010*/  IMAD R3, R28, UR6, RZ ;  /* 0x000000061c037c24 */ /* 0x000fc6000f8e02ff */
[----:B------:R0:W-:Y:S04]  /*7020*/  STL [R1+0x398], R2 ;  /* 0x0003980201007387 */ /* 0x0001e80000100800 */
[----:B------:R-:W-:Y:S01]  /*7030*/  STL [R1+0x3d30], R29 ;  /* 0x003d301d01007387 */ /* 0x000fe20000100800 */
[----:B0-----:R-:W-:-:S03]  /*7040*/  IMAD R2, R27, UR6, RZ ;  /* 0x000000061b027c24 */ /* 0x001fc6000f8e02ff */
[----:B------:R-:W-:Y:S04]  /*7050*/  STL [R1+0x39c], R3 ;  /* 0x00039c0301007387 */ /* 0x000fe80000100800 */
[----:B------:R-:W4:Y:S04]  /*7060*/  LDL R5, [R1+0x58] ;  /* 0x0000580001057983 */ /* 0x000f280000100800 */
[----:B------:R3:W-:Y:S01]  /*7070*/  STL [R1+0x3a0], R2 ;  /* 0x0003a00201007387 */ /* 0x0007e20000100800 */
[----:B--2---:R-:W-:-:S04]  /*7080*/  IMAD.WIDE R6, R12, 0x2, R16 ;  /* 0x000000020c067825 */ /* 0x004fc800078e0210 */
[--C-:B---3--:R-:W-:Y:S01]  /*7090*/  IMAD.WIDE R2, R13, 0x2, R16.reuse ;  /* 0x000000020d027825 */ /* 0x108fe200078e0210 */
[----:B------:R4:W-:Y:S03]  /*70a0*/  STL.64 [R1+0x390], R6 ;  /* 0x0003900601007387 */ /* 0x0009e60000100a00 */
[--C-:B------:R-:W-:Y:S01]  /*70b0*/  IMAD.WIDE R12, R8, 0x2, R16.reuse ;  /* 0x00000002080c7825 */ /* 0x100fe200078e0210 */
[----:B------:R0:W-:Y:S04]  /*70c0*/  STL.64 [R1+0x388], R2 ;  /* 0x0003880201007387 */ /* 0x0001e80000100a00 */
[----:B------:R-:W-:Y:S01]  /*70d0*/  STL.64 [R1+0x380], R12 ;  /* 0x0003800c01007387 */ /* 0x000fe20000100a00 */
[----:B----4-:R-:W-:-:S04]  /*70e0*/  IMAD.WIDE R6, R9, 0x2, R16 ;  /* 0x0000000209067825 */ /* 0x010fc800078e0210 */
[--C-:B0-----:R-:W-:Y:S02]  /*70f0*/  IMAD.WIDE R2, R4, 0x2, R16.reuse ;  /* 0x0000000204027825 */ /* 0x101fe400078e0210 */
[----:B------:R-:W2:Y:S02]  /*7100*/  LDL R4, [R1+0x5c] ;  /* 0x00005c0001047983 */ /* 0x000ea40000100800 */
[--C-:B------:R-:W-:Y:S02]  /*7110*/  IMAD.WIDE R8, R10, 0x2, R16.reuse ;  /* 0x000000020a087825 */ /* 0x100fe400078e0210 */
[----:B------:R0:W-:Y:S04]  /*7120*/  STL.64 [R1+0x378], R6 ;  /* 0x0003780601007387 */ /* 0x0001e80000100a00 */
[----:B------:R1:W-:Y:S04]  /*7130*/  STL.64 [R1+0x370], R2 ;  /* 0x0003700201007387 */ /* 0x0003e80000100a00 */
[----:B0-----:R-:W3:Y:S01]  /*7140*/  LDL R6, [R1+0x60] ;  /* 0x0000600001067983 */ /* 0x001ee20000100800 */
[----:B-1----:R-:W-:-:S03]  /*7150*/  IMAD.WIDE R2, R11, 0x2, R16 ;  /* 0x000000020b027825 */ /* 0x002fc600078e0210 */
[----:B------:R-:W-:Y:S04]  /*7160*/  STL.64 [R1+0x368], R8 ;  /* 0x0003680801007387 */ /* 0x000fe80000100a00 */
[----:B------:R-:W4:Y:S04]  /*7170*/  LDL R7, [R1+0x70] ;  /* 0x0000700001077983 */ /* 0x000f280000100800 */
[----:B------:R-:W-:Y:S04]  /*7180*/  STL.64 [R1+0x360], R2 ;  /* 0x0003600201007387 */ /* 0x000fe80000100a00 */
[----:B------:R-:W2:Y:S04]  /*7190*/  LDL R28, [R1+0x84] ;  /* 0x00008400011c7983 */ /* 0x000ea80000100800 */
[----:B------:R-:W3:Y:S04]  /*71a0*/  LDL R29, [R1+0x88] ;  /* 0x00008800011d7983 */ /* 0x000ee80000100800 */
[----:B--2---:R0:W-:Y:S04]  /*71b0*/  STL [R1+0x3d34], R28 ;  /* 0x003d341c01007387 */ /* 0x0041e80000100800 */
[----:B0-----:R-:W2:Y:S04]  /*71c0*/  LDL R28, [R1+0x8c] ;  /* 0x00008c00011c7983 */ /* 0x001ea80000100800 */
[----:B---3--:R0:W-:Y:S04]  /*71d0*/  STL [R1+0x3d38], R29 ;  /* 0x003d381d01007387 */ /* 0x0081e80000100800 */
[----:B0-----:R-:W3:Y:S04]  /*71e0*/  LDL R29, [R1+0x94] ;  /* 0x00009400011d7983 */ /* 0x001ee80000100800 */
[----:B--2---:R0:W-:Y:S04]  /*71f0*/  STL [R1+0x3d3c], R28 ;  /* 0x003d3c1c01007387 */ /* 0x0041e80000100800 */
[----:B0-----:R-:W2:Y:S04]  /*7200*/  LDL R28, [R1+0x9c] ;  /* 0x00009c00011c7983 */ /* 0x001ea80000100800 */
[----:B---3--:R0:W-:Y:S04]  /*7210*/  STL [R1+0x3d40], R29 ;  /* 0x003d401d01007387 */ /* 0x0081e80000100800 */
[----:B0-----:R-:W3:Y:S04]  /*7220*/  LDL R29, [R1+0x98] ;  /* 0x00009800011d7983 */ /* 0x001ee80000100800 */
[----:B--2---:R0:W-:Y:S04]  /*7230*/  STL [R1+0x3d44], R28 ;  /* 0x003d441c01007387 */ /* 0x0041e80000100800 */
[----:B0-----:R-:W2:Y:S01]  /*7240*/  LDL R28, [R1+0x90] ;  /* 0x00009000011c7983 */ /* 0x001ea20000100800 */
[----:B------:R-:W-:-:S03]  /*7250*/  IMAD.WIDE R8, R5, 0x2, R16 ;  /* 0x0000000205087825 */ /* 0x000fc600078e0210 */
[----:B---3--:R-:W-:Y:S01]  /*7260*/  STL [R1+0x3d48], R29 ;  /* 0x003d481d01007387 */ /* 0x008fe20000100800 */
[----:B------:R-:W-:-:S03]  /*7270*/  IMAD.WIDE R4, R4, 0x2, R16 ;  /* 0x0000000204047825 */ /* 0x000fc600078e0210 */
[----:B------:R-:W3:Y:S01]  /*7280*/  LDL R24, [R1+0x80] ;  /* 0x0000800001187983 */ /* 0x000ee20000100800 */
[----:B------:R-:W-:-:S03]  /*7290*/  IMAD.WIDE R22, R6, 0x2, R16 ;  /* 0x0000000206167825 */ /* 0x000fc600078e0210 */
[----:B------:R-:W3:Y:S01]  /*72a0*/  LDL R25, [R1+0x7c] ;  /* 0x00007c0001197983 */ /* 0x000ee20000100800 */
[----:B----4-:R-:W-:-:S03]  /*72b0*/  IMAD.WIDE R6, R7, 0x2, R16 ;  /* 0x0000000207067825 */ /* 0x010fc600078e0210 */
[----:B------:R-:W4:Y:S04]  /*72c0*/  LDL R2, [R1+0x78] ;  /* 0x0000780001027983 */ /* 0x000f280000100800 */
[----:B------:R-:W4:Y:S04]  /*72d0*/  LDL R3, [R1+0x74] ;  /* 0x0000740001037983 */ /* 0x000f280000100800 */
[----:B------:R-:W4:Y:S04]  /*72e0*/  LDL R18, [R1+0x6c] ;  /* 0x00006c0001127983 */ /* 0x000f280000100800 */
[----:B------:R-:W4:Y:S04]  /*72f0*/  LDL R19, [R1+0x68] ;  /* 0x0000680001137983 */ /* 0x000f280000100800 */
[----:B------:R-:W4:Y:S04]  /*7300*/  LDL R14, [R1+0x64] ;  /* 0x00006400010e7983 */ /* 0x000f280000100800 */
[----:B------:R-:W4:Y:S04]  /*7310*/  LDL R20, [R1+0x54] ;  /* 0x0000540001147983 */ /* 0x000f280000100800 */
[----:B------:R-:W4:Y:S04]  /*7320*/  LDL R21, [R1+0x50] ;  /* 0x0000500001157983 */ /* 0x000f280000100800 */
[----:B------:R0:W-:Y:S04]  /*7330*/  STL.64 [R1+0x358], R8 ;  /* 0x0003580801007387 */ /* 0x0001e80000100a00 */
[----:B------:R-:W4:Y:S04]  /*7340*/  LDL R12, [R1+0x48] ;  /* 0x00004800010c7983 */ /* 0x000f280000100800 */
[----:B------:R-:W4:Y:S04]  /*7350*/  LDL R13, [R1+0x40] ;  /* 0x00004000010d7983 */ /* 0x000f280000100800 */
[----:B0-----:R-:W4:Y:S04]  /*7360*/  LDL R8, [R1+0x38] ;  /* 0x0000380001087983 */ /* 0x001f280000100800 */
[----:B------:R-:W4:Y:S04]  /*7370*/  LDL R9, [R1+0x34] ;  /* 0x0000340001097983 */ /* 0x000f280000100800 */
[----:B------:R-:W4:Y:S04]  /*7380*/  LDL R10, [R1+0x30] ;  /* 0x00003000010a7983 */ /* 0x000f280000100800 */
[----:B------:R0:W-:Y:S04]  /*7390*/  STL.64 [R1+0x350], R4 ;  /* 0x0003500401007387 */ /* 0x0001e80000100a00 */
[----:B------:R-:W4:Y:S04]  /*73a0*/  LDL R11, [R1+0x2c] ;  /* 0x00002c00010b7983 */ /* 0x000f280000100800 */
[----:B0-----:R-:W4:Y:S04]  /*73b0*/  LDL R5, [R1+0x28] ;  /* 0x0000280001057983 */ /* 0x001f280000100800 */
[----:B------:R-:W4:Y:S04]  /*73c0*/  LDL R4, [R1+0x24] ;  /* 0x0000240001047983 */ /* 0x000f280000100800 */
[----:B------:R0:W-:Y:S04]  /*73d0*/  STL.64 [R1+0x348], R22 ;  /* 0x0003481601007387 */ /* 0x0001e80000100a00 */
[----:B0-----:R-:W4:Y:S04]  /*73e0*/  LDL.LU R23, [R1+0x3d50] ;  /* 0x003d500001177983 */ /* 0x001f280000300800 */
[----:B------:R0:W-:Y:S04]  /*73f0*/  STL.64 [R1+0x340], R6 ;  /* 0x0003400601007387 */ /* 0x0001e80000100a00 */
[----:B0-----:R-:W4:Y:S04]  /*7400*/  LDL.LU R6, [R1+0x3d4c] ;  /* 0x003d4c0001067983 */ /* 0x001f280000300800 */
[----:B------:R-:W4:Y:S04]  /*7410*/  LDL.LU R27, [R1+0xc] ;  /* 0x00000c00011b7983 */ /* 0x000f280000300800 */
[----:B------:R-:W4:Y:S04]  /*7420*/  LDL.LU R22, [R1+0x4] ;  /* 0x0000040001167983 */ /* 0x000f280000300800 */
[----:B------:R-:W4:Y:S01]  /*7430*/  LDL.LU R7, [R1] ;  /* 0x0000000001077983 */ /* 0x000f220000300800 */
[----:B--2---:R-:W-:-:S05]  /*7440*/  IMAD.WIDE R28, R28, 0x2, R16 ;  /* 0x000000021c1c7825 */ /* 0x004fca00078e0210 */
[----:B------:R0:W-:Y:S04]  /*7450*/  STL.64 [R1+0x338], R28 ;  /* 0x0003381c01007387 */ /* 0x0001e80000100a00 */
[----:B0-----:R-:W2:Y:S02]  /*7460*/  LDL.LU R29, [R1+0x3d48] ;  /* 0x003d4800011d7983 */ /* 0x001ea40000300800 */
        /* <DEDUP_REMOVED lines=16> */
[----:B------:R3:W-:Y:S02]  /*7570*/  STL.64 [R1+0x308], R28 ;  /* 0x0003081c01007387 */ /* 0x0007e40000100a00 */
[----:B---3--:R-:W-:-:S04]  /*7580*/  IMAD.WIDE R28, R24, 0x2, R16 ;  /* 0x00000002181c7825 */ /* 0x008fc800078e0210 */
[--C-:B------:R-:W-:Y:S01]  /*7590*/  IMAD.WIDE R24, R25, 0x2, R16.reuse ;  /* 0x0000000219187825 */ /* 0x100fe200078e0210 */
[----:B------:R0:W-:Y:S04]  /*75a0*/  STL.64 [R1+0x300], R28 ;  /* 0x0003001c01007387 */ /* 0x0001e80000100a00 */
[----:B0-----:R-:W2:Y:S04]  /*75b0*/  LDL.LU R29, [R1+0x3d30] ;  /* 0x003d3000011d7983 */ /* 0x001ea80000300800 */
[----:B------:R4:W-:Y:S02]  /*75c0*/  STL.64 [R1+0x2f8], R24 ;  /* 0x0002f81801007387 */ /* 0x0009e40000100a00 */
[----:B----4-:R-:W-:-:S04]  /*75d0*/  IMAD.WIDE R24, R2, 0x2, R16 ;  /* 0x0000000202187825 */ /* 0x010fc800078e0210 */
[--C-:B------:R-:W-:Y:S01]  /*75e0*/  IMAD.WIDE R2, R3, 0x2, R16.reuse ;  /* 0x0000000203027825 */ /* 0x100fe200078e0210 */
[----:B------:R0:W-:Y:S04]  /*75f0*/  STL.64 [R1+0x2f0], R24 ;  /* 0x0002f01801007387 */ /* 0x0001e80000100a00 */
[----:B0-----:R-:W3:Y:S04]  /*7600*/  LDL.LU.64 R24, [R1+0x3d28] ;  /* 0x003d280001187983 */ /* 0x001ee80000300a00 */
[----:B------:R0:W-:Y:S02]  /*7610*/  STL.64 [R1+0x2e8], R2 ;  /* 0x0002e80201007387 */ /* 0x0001e40000100a00 */
[----:B0-----:R-:W-:-:S04]  /*7620*/  IMAD.WIDE R2, R18, 0x2, R16 ;  /* 0x0000000212027825 */ /* 0x001fc800078e0210 */
[--C-:B------:R-:W-:Y:S01]  /*7630*/  IMAD.WIDE R18, R19, 0x2, R16.reuse ;  /* 0x0000000213127825 */ /* 0x100fe200078e0210 */
[----:B------:R0:W-:Y:S04]  /*7640*/  STL.64 [R1+0x2e0], R2 ;  /* 0x0002e00201007387 */ /* 0x0001e80000100a00 */
[----:B0-----:R-:W4:Y:S04]  /*7650*/  LDL.LU.64 R2, [R1+0x3d20] ;  /* 0x003d200001027983 */ /* 0x001f280000300a00 */
[----:B------:R0:W-:Y:S02]  /*7660*/  STL.64 [R1+0x2d8], R18 ;  /* 0x0002d81201007387 */ /* 0x0001e40000100a00 */
[----:B0-----:R-:W-:-:S02]  /*7670*/  IMAD.WIDE R18, R14, 0x2, R16 ;  /* 0x000000020e127825 */ /* 0x001fc400078e0210 */
[----:B------:R-:W2:Y:S04]  /*7680*/  LDL.LU R14, [R1+0x198] ;  /* 0x00019800010e7983 */ /* 0x000ea80000300800 */
[----:B------:R0:W-:Y:S02]  /*7690*/  STL.64 [R1+0x2d0], R18 ;  /* 0x0002d01201007387 */ /* 0x0001e40000100a00 */
[----:B0-----:R-:W-:-:S04]  /*76a0*/  IMAD.WIDE R18, R20, 0x2, R16 ;  /* 0x0000000214127825 */ /* 0x001fc800078e0210 */
[--C-:B------:R-:W-:Y:S01]  /*76b0*/  IMAD.WIDE R20, R21, 0x2, R16.reuse ;  /* 0x0000000215147825 */ /* 0x100fe200078e0210 */
[----:B------:R0:W-:Y:S04]  /*76c0*/  STL.64 [R1+0x2c8], R18 ;  /* 0x0002c81201007387 */ /* 0x0001e80000100a00 */
[----:B0-----:R-:W4:Y:S04]  /*76d0*/  LDL.LU.64 R18, [R1+0x3d18] ;  /* 0x003d180001127983 */ /* 0x001f280000300a00 */
[----:B------:R0:W-:Y:S02]  /*76e0*/  STL.64 [R1+0x2c0], R20 ;  /* 0x0002c01401007387 */ /* 0x0001e40000100a00 */
[----:B0-----:R-:W-:-:S04]  /*76f0*/  IMAD.WIDE R20, R12, 0x2, R16 ;  /* 0x000000020c147825 */ /* 0x001fc800078e0210 */
[--C-:B------:R-:W-:Y:S01]  /*7700*/  IMAD.WIDE R12, R13, 0x2, R16.reuse ;  /* 0x000000020d0c7825 */ /* 0x100fe200078e0210 */
[----:B------:R0:W-:Y:S04]  /*7710*/  STL.64 [R1+0x2b8], R20 ;  /* 0x0002b81401007387 */ /* 0x0001e80000100a00 */
[----:B0-----:R-:W2:Y:S04]  /*7720*/  LDL.LU.64 R20, [R1+0x3d10] ;  /* 0x003d100001147983 */ /* 0x001ea80000300a00 */
[----:B------:R0:W-:Y:S02]  /*7730*/  STL.64 [R1+0x2b0], R12 ;  /* 0x0002b00c01007387 */ /* 0x0001e40000100a00 */
[----:B0-----:R-:W-:-:S04]  /*7740*/  IMAD.WIDE R12, R8, 0x2, R16 ;  /* 0x00000002080c7825 */ /* 0x001fc800078e0210 */
[--C-:B------:R-:W-:Y:S01]  /*7750*/  IMAD.WIDE R8, R9, 0x2, R16.reuse ;  /* 0x0000000209087825 */ /* 0x100fe200078e0210 */
[----:B------:R0:W-:Y:S04]  /*7760*/  STL.64 [R1+0x2a8], R12 ;  /* 0x0002a80c01007387 */ /* 0x0001e80000100a00 */
[----:B0-----:R-:W4:Y:S04]  /*7770*/  LDL.LU.64 R12, [R1+0x3d08] ;  /* 0x003d0800010c7983 */ /* 0x001f280000300a00 */
[----:B------:R-:W4:Y:S04]  /*7780*/  LDL.LU R28, [R1+0x398] ;  /* 0x00039800011c7983 */ /* 0x000f280000300800 */
        /* <DEDUP_REMOVED lines=9> */
[----:B0-----:R-:W4:Y:S04]  /*7820*/  LDL.LU.64 R10, [R1+0x3cf8] ;  /* 0x003cf800010a7983 */ /* 0x001f280000300a00 */
[----:B------:R0:W-:Y:S04]  /*7830*/  STL.64 [R1+0x280], R4 ;  /* 0x0002800401007387 */ /* 0x0001e80000100a00 */
[----:B0-----:R-:W3:Y:S02]  /*7840*/  LDL.LU R5, [R1+0x3cf4] ;  /* 0x003cf40001057983 */ /* 0x001ee40000300800 */
[----:B---3--:R-:W-:-:S05]  /*7850*/  IMAD.WIDE R4, R5, 0x2, R16 ;  /* 0x0000000205047825 */ /* 0x008fca00078e0210 */
[----:B------:R0:W-:Y:S04]  /*7860*/  STL.64 [R1+0x278], R4 ;  /* 0x0002780401007387 */ /* 0x0001e80000100a00 */
[----:B0-----:R-:W3:Y:S01]  /*7870*/  LDL.LU R4, [R1+0x3cf0] ;  /* 0x003cf00001047983 */ /* 0x001ee20000300800 */
[----:B------:R-:W-:Y:S02]  /*7880*/  IMAD R15, R15, UR6, RZ ;  /* 0x000000060f0f7c24 */ /* 0x000fe4000f8e02ff */
[----:B---3--:R-:W-:-:S05]  /*7890*/  IMAD.WIDE R4, R4, 0x2, R16 ;  /* 0x0000000204047825 */ /* 0x008fca00078e0210 */
[----:B------:R0:W-:Y:S02]  /*78a0*/  STL.64 [R1+0x270], R4 ;  /* 0x0002700401007387 */ /* 0x0001e40000100a00 */
[----:B0-----:R-:W-:-:S05]  /*78b0*/  IMAD.WIDE R4, R27, 0x2, R16 ;  /* 0x000000021b047825 */ /* 0x001fca00078e0210 */
[----:B------:R0:W-:Y:S02]  /*78c0*/  STL.64 [R1+0x268], R4 ;  /* 0x0002680401007387 */ /* 0x0001e40000100a00 */
[----:B0-----:R-:W-:-:S05]  /*78d0*/  IMAD.WIDE R4, R22, 0x2, R16 ;  /* 0x0000000216047825 */ /* 0x001fca00078e0210 */
[----:B------:R0:W-:Y:S02]  /*78e0*/  STL.64 [R1+0x260], R4 ;  /* 0x0002600401007387 */ /* 0x0001e40000100a00 */
[----:B0-----:R-:W-:-:S05]  /*78f0*/  IMAD.WIDE R4, R7, 0x2, R16 ;  /* 0x0000000207047825 */ /* 0x001fca00078e0210 */
[----:B------:R0:W-:Y:S02]  /*7900*/  STL.64 [R1+0x258], R4 ;  /* 0x0002580401007387 */ /* 0x0001e40000100a00 */
[----:B0-----:R-:W-:-:S05]  /*7910*/  IMAD.WIDE R4, R24, 0x2, R16 ;  /* 0x0000000218047825 */ /* 0x001fca00078e0210 */
[----:B------:R2:W-:Y:S02]  /*7920*/  STL.64 [R1+0x250], R4 ;  /* 0x0002500401007387 */ /* 0x0005e40000100a00 */
[----:B--2---:R-:W-:-:S05]  /*7930*/  IMAD.WIDE R4, R20, 0x2, R16 ;  /* 0x0000000214047825 */ /* 0x004fca00078e0210 */
[----:B------:R4:W-:Y:S02]  /*7940*/  STL.64 [R1+0x248], R4 ;  /* 0x0002480401007387 */ /* 0x0009e40000100a00 */
[----:B----4-:R-:W-:-:S05]  /*7950*/  IMAD.WIDE R4, R12, 0x2, R16 ;  /* 0x000000020c047825 */ /* 0x010fca00078e0210 */
[----:B------:R0:W-:Y:S02]  /*7960*/  STL.64 [R1+0x240], R4 ;  /* 0x0002400401007387 */ /* 0x0001e40000100a00 */
[----:B0-----:R-:W-:-:S05]  /*7970*/  IMAD.WIDE R4, R15, 0x2, R16 ;  /* 0x000000020f047825 */ /* 0x001fca00078e0210 */
[----:B------:R0:W-:Y:S02]  /*7980*/  STL.64 [R1+0x238], R4 ;  /* 0x0002380401007387 */ /* 0x0001e40000100a00 */
[----:B0-----:R-:W-:-:S05]  /*7990*/  IMAD.WIDE R4, R18, 0x2, R16 ;  /* 0x0000000212047825 */ /* 0x001fca00078e0210 */
[----:B------:R0:W-:Y:S02]  /*79a0*/  STL.64 [R1+0x230], R4 ;  /* 0x0002300401007387 */ /* 0x0001e40000100a00 */
[----:B0-----:R-:W-:-:S05]  /*79b0*/  IMAD.WIDE R4, R10, 0x2, R16 ;  /* 0x000000020a047825 */ /* 0x001fca00078e0210 */
[----:B------:R0:W-:Y:S04]  /*79c0*/  STL.64 [R1+0x228], R4 ;  /* 0x0002280401007387 */ /* 0x0001e80000100a00 */
[----:B------:R1:W-:Y:S01]  /*79d0*/  STL.64 [R1+0x3c70], R10 ;  /* 0x003c700a01007387 */ /* 0x0003e20000100a00 */
[----:B0-----:R-:W-:-:S04]  /*79e0*/  IMAD.WIDE R4, R11, 0x2, R16 ;  /* 0x000000020b047825 */ /* 0x001fc800078e0210 */
[--C-:B-1----:R-:W-:Y:S01]  /*79f0*/  IMAD.WIDE R10, R8, 0x2, R16.reuse ;  /* 0x00000002080a7825 */ /* 0x102fe200078e0210 */
[----:B------:R0:W-:Y:S04]  /*7a00*/  STL.64 [R1+0x220], R4 ;  /* 0x0002200401007387 */ /* 0x0001e80000100a00 */
[----:B------:R1:W-:Y:S01]  /*7a10*/  STL.64 [R1+0x218], R10 ;  /* 0x0002180a01007387 */ /* 0x0003e20000100a00 */
[----:B0-----:R-:W-:-:S03]  /*7a20*/  IMAD.WIDE R4, R6, 0x2, R16 ;  /* 0x0000000206047825 */ /* 0x001fc600078e0210 */
[----:B-1----:R-:W2:Y:S04]  /*7a30*/  LDL.LU R10, [R1+0x3c] ;  /* 0x00003c00010a7983 */ /* 0x002ea80000300800 */
[----:B------:R-:W3:Y:S04]  /*7a40*/  LDL.LU R11, [R1+0x44] ;  /* 0x00004400010b7983 */ /* 0x000ee80000300800 */
[----:B------:R0:W-:Y:S04]  /*7a50*/  STL.64 [R1+0x210], R4 ;  /* 0x0002100401007387 */ /* 0x0001e80000100a00 */
[----:B------:R1:W-:Y:S01]  /*7a60*/  STL.64 [R1+0x3c78], R6 ;  /* 0x003c780601007387 */ /* 0x0003e20000100a00 */
[----:B0-----:R-:W-:-:S03]  /*7a70*/  IMAD.WIDE R4, R9, 0x2, R16 ;  /* 0x0000000209047825 */ /* 0x001fc600078e0210 */
[----:B-1----:R-:W4:Y:S04]  /*7a80*/  LDL.LU R6, [R1+0x1c] ;  /* 0x00001c0001067983 */ /* 0x002f280000300800 */
[----:B------:R-:W2:Y:S04]  /*7a90*/  LDL.LU R7, [R1+0x20] ;  /* 0x0000200001077983 */ /* 0x000ea80000300800 */
[----:B------:R0:W-:Y:S04]  /*7aa0*/  STL.64 [R1+0x3c80], R8 ;  /* 0x003c800801007387 */ /* 0x0001e80000100a00 */
[----:B0-----:R-:W3:Y:S04]  /*7ab0*/  LDL.LU R8, [R1+0x8] ;  /* 0x0000080001087983 */ /* 0x001ee80000300800 */
[----:B------:R0:W-:Y:S04]  /*7ac0*/  STL.64 [R1+0x208], R4 ;  /* 0x0002080401007387 */ /* 0x0001e80000100a00 */
[----:B------:R-:W4:Y:S04]  /*7ad0*/  LDL.LU R9, [R1+0x18] ;  /* 0x0000180001097983 */ /* 0x000f280000300800 */
[----:B------:R1:W-:Y:S01]  /*7ae0*/  STL.64 [R1+0x3c88], R12 ;  /* 0x003c880c01007387 */ /* 0x0003e20000100a00 */
[----:B0-----:R-:W-:-:S03]  /*7af0*/  IMAD.WIDE R4, R13, 0x2, R16 ;  /* 0x000000020d047825 */ /* 0x001fc600078e0210 */
[----:B-1----:R-:W2:Y:S04]  /*7b00*/  LDL R12, [R1+0x39c] ;  /* 0x00039c00010c7983 */ /* 0x002ea80000100800 */
[----:B------:R0:W-:Y:S04]  /*7b10*/  STL.64 [R1+0x200], R4 ;  /* 0x0002000401007387 */ /* 0x0001e80000100a00 */
[----:B------:R-:W3:Y:S01]  /*7b20*/  LDL R13, [R1+0x3a0] ;  /* 0x0003a000010d7983 */ /* 0x000ee20000100800 */
[----:B0-----:R-:W-:-:S05]  /*7b30*/  IMAD.WIDE R4, R21, 0x2, R16 ;  /* 0x0000000215047825 */ /* 0x001fca00078e0210 */
[----:B------:R0:W-:Y:S04]  /*7b40*/  STL.64 [R1+0x1f8], R4 ;  /* 0x0001f80401007387 */ /* 0x0001e80000100a00 */
[----:B0-----:R-:W4:Y:S01]  /*7b50*/  LDL.LU.64 R4, [R1+0x3ce8] ;  /* 0x003ce80001047983 */ /* 0x001f220000300a00 */
[----:B------:R-:W-:-:S03]  /*7b60*/  IMAD R0, R0, UR6, RZ ;  /* 0x0000000600007c24 */ /* 0x000fc6000f8e02ff */
[----:B------:R0:W-:Y:S01]  /*7b70*/  STL.64 [R1+0x3c90], R20 ;  /* 0x003c901401007387 */ /* 0x0001e20000100a00 */
[----:B------:R-:W-:Y:S01]  /*7b80*/  IMAD R26, R26, UR6, RZ ;  /* 0x000000061a1a7c24 */ /* 0x000fe2000f8e02ff */
[----:B------:R-:W-:Y:S01]  /*7b90*/  ULDC UR6, c[0x0][0x238] ;  /* 0x00008e0000067ab9 */ /* 0x000fe20000000800 */
[----:B0-----:R-:W-:-:S05]  /*7ba0*/  IMAD.WIDE R20, R0, 0x2, R16 ;  /* 0x0000000200147825 */ /* 0x001fca00078e0210 */
[----:B------:R0:W-:Y:S04]  /*7bb0*/  STL.64 [R1+0x1f0], R20 ;  /* 0x0001f01401007387 */ /* 0x0001e80000100a00 */
[----:B------:R1:W-:Y:S01]  /*7bc0*/  STL.64 [R1+0x3c98], R26 ;  /* 0x003c981a01007387 */ /* 0x0003e20000100a00 */
[----:B0-----:R-:W-:-:S04]  /*7bd0*/  IMAD.WIDE R20, R26, 0x2, R16 ;  /* 0x000000021a147825 */ /* 0x001fc800078e0210 */
[--C-:B-1----:R-:W-:Y:S01]  /*7be0*/  IMAD.WIDE R26, R14, 0x2, R16.reuse ;  /* 0x000000020e1a7825 */ /* 0x102fe200078e0210 */
[----:B------:R0:W-:Y:S04]  /*7bf0*/  STL.64 [R1+0x1e8], R20 ;  /* 0x0001e81401007387 */ /* 0x0001e80000100a00 */
[----:B------:R1:W-:Y:S04]  /*7c00*/  STL.64 [R1+0x3ca0], R14 ;  /* 0x003ca00e01007387 */ /* 0x0003e80000100a00 */
[----:B------:R-:W-:Y:S01]  /*7c10*/  STL.64 [R1+0x1e0], R26 ;  /* 0x0001e01a01007387 */ /* 0x000fe20000100a00 */
[----:B0-----:R-:W-:-:S03]  /*7c20*/  IMAD.WIDE R20, R2, 0x2, R16 ;  /* 0x0000000202147825 */ /* 0x001fc600078e0210 */
[----:B------:R0:W-:Y:S01]  /*7c30*/  STL.64 [R1+0x3ca8], R18 ;  /* 0x003ca81201007387 */ /* 0x0001e20000100a00 */
[----:B-1----:R-:W-:-:S03]  /*7c40*/  IMAD.WIDE R14, R19, 0x2, R16 ;  /* 0x00000002130e7825 */ /* 0x002fc600078e0210 */
[----:B------:R-:W-:Y:S04]  /*7c50*/  STL.64 [R1+0x1d8], R20 ;  /* 0x0001d81401007387 */ /* 0x000fe80000100a00 */
[----:B------:R1:W-:Y:S01]  /*7c60*/  STL.64 [R1+0x1d0], R14 ;  /* 0x0001d00e01007387 */ /* 0x0003e20000100a00 */
[----:B0-----:R-:W-:-:S03]  /*7c70*/  IMAD.WIDE R18, R23, 0x2, R16 ;  /* 0x0000000217127825 */ /* 0x001fc600078e0210 */
[----:B------:R-:W-:Y:S04]  /*7c80*/  STL.64 [R1+0x3cb0], R22 ;  /* 0x003cb01601007387 */ /* 0x000fe80000100a00 */
[----:B------:R-:W-:Y:S01]  /*7c90*/  STL.64 [R1+0x1c8], R18 ;  /* 0x0001c81201007387 */ /* 0x000fe20000100a00 */
[----:B-1----:R-:W-:-:S03]  /*7ca0*/  IMAD.WIDE R14, R3, 0x2, R16 ;  /* 0x00000002030e7825 */ /* 0x002fc600078e0210 */
[----:B------:R0:W-:Y:S04]  /*7cb0*/  STL.64 [R1+0x3cb8], R2 ;  /* 0x003cb80201007387 */ /* 0x0001e80000100a00 */
[----:B------:R1:W-:Y:S04]  /*7cc0*/  STL.64 [R1+0x1c0], R14 ;  /* 0x0001c00e01007387 */ /* 0x0003e80000100a00 */
[----:B------:R-:W-:Y:S01]  /*7cd0*/  STL.64 [R1+0x3cc0], R24 ;  /* 0x003cc01801007387 */ /* 0x000fe20000100a00 */
[----:B0-----:R-:W-:-:S04]  /*7ce0*/  IMAD.WIDE R2, R25, 0x2, R16 ;  /* 0x0000000219027825 */ /* 0x001fc800078e0210 */
[--C-:B-1----:R-:W-:Y:S01]  /*7cf0*/  IMAD.WIDE R14, R28, 0x2, R16.reuse ;  /* 0x000000021c0e7825 */ /* 0x102fe200078e0210 */
[----:B------:R0:W-:Y:S04]  /*7d00*/  STL.64 [R1+0x1b8], R2 ;  /* 0x0001b80201007387 */ /* 0x0001e80000100a00 */
[----:B------:R-:W-:Y:S04]  /*7d10*/  STL.64 [R1+0x3cc8], R28 ;  /* 0x003cc81c01007387 */ /* 0x000fe80000100a00 */
[----:B------:R-:W-:Y:S01]  /*7d20*/  STL.64 [R1+0x1b0], R14 ;  /* 0x0001b00e01007387 */ /* 0x000fe20000100a00 */
[----:B0-----:R-:W-:-:S05]  /*7d30*/  IMAD.WIDE R2, R29, 0x2, R16 ;  /* 0x000000021d027825 */ /* 0x001fca00078e0210 */
[----:B------:R3:W-:Y:S01]  /*7d40*/  STL.64 [R1+0x1a8], R2 ;  /* 0x0001a80201007387 */ /* 0x0007e20000100a00 */
[----:B--2---:R-:W-:-:S04]  /*7d50*/  IMAD.WIDE R18, R12, 0x2, R16 ;  /* 0x000000020c127825 */ /* 0x004fc800078e0210 */
[----:B---3--:R-:W-:Y:S01]  /*7d60*/  IMAD.WIDE R2, R13, 0x2, R16 ;  /* 0x000000020d027825 */ /* 0x008fe200078e0210 */
[----:B------:R-:W-:Y:S04]  /*7d70*/  STL.64 [R1+0x1a0], R18 ;  /* 0x0001a01201007387 */ /* 0x000fe80000100a00 */
[----:B------:R0:W-:Y:S01]  /*7d80*/  STL.64 [R1+0x190], R2 ;  /* 0x0001900201007387 */ /* 0x0001e20000100a00 */
[----:B----4-:R-:W-:-:S04]  /*7d90*/  IMAD.WIDE R14, R8, 0x2, R4 ;  /* 0x00000002080e7825 */ /* 0x010fc800078e0204 */
[--C-:B------:R-:W-:Y:S01]  /*7da0*/  IMAD.WIDE R12, R9, 0x2, R4.reuse ;  /* 0x00000002090c7825 */ /* 0x100fe200078e0204 */
[----:B------:R-:W-:Y:S03]  /*7db0*/  STL.64 [R1+0x188], R14 ;  /* 0x0001880e01007387 */ /* 0x000fe60000100a00 */
[--C-:B0-----:R-:W-:Y:S01]  /*7dc0*/  IMAD.WIDE R2, R6, 0x2, R4.reuse ;  /* 0x0000000206027825 */ /* 0x101fe200078e0204 */
[----:B------:R-:W-:Y:S03]  /*7dd0*/  STL.64 [R1+0x180], R12 ;  /* 0x0001800c01007387 */ /* 0x000fe60000100a00 */
[--C-:B------:R-:W-:Y:S01]  /*7de0*/  IMAD.WIDE R8, R7, 0x2, R4.reuse ;  /* 0x0000000207087825 */ /* 0x100fe200078e0204 */
[----:B------:R0:W-:Y:S03]  /*7df0*/  STL.64 [R1+0x178], R2 ;  /* 0x0001780201007387 */ /* 0x0001e60000100a00 */
[--C-:B------:R-:W-:Y:S01]  /*7e00*/  IMAD.WIDE R6, R10, 0x2, R4.reuse ;  /* 0x000000020a067825 */ /* 0x100fe200078e0204 */
[----:B------:R-:W-:Y:S04]  /*7e10*/  STL.64 [R1+0x170], R8 ;  /* 0x0001700801007387 */ /* 0x000fe80000100a00 */
[----:B------:R-:W2:Y:S01]  /*7e20*/  LDL.LU R16, [R1+0x90] ;  /* 0x0000900001107983 */ /* 0x000ea20000300800 */
[----:B0-----:R-:W-:-:S03]  /*7e30*/  IMAD.WIDE R2, R11, 0x2, R4 ;  /* 0x000000020b027825 */ /* 0x001fc600078e0204 */
[----:B------:R-:W-:Y:S04]  /*7e40*/  STL.64 [R1+0x168], R6 ;  /* 0x0001680601007387 */ /* 0x000fe80000100a00 */
[----:B------:R-:W3:Y:S04]  /*7e50*/  LDL.LU R28, [R1+0x98] ;  /* 0x00009800011c7983 */ /* 0x000ee80000300800 */
[----:B------:R-:W-:Y:S04]  /*7e60*/  STL.64 [R1+0x160], R2 ;  /* 0x0001600201007387 */ /* 0x000fe80000100a00 */
[----:B------:R-:W4:Y:S04]  /*7e70*/  LDL.LU R29, [R1+0x9c] ;  /* 0x00009c00011d7983 */ /* 0x000f280000300800 */
[----:B----4-:R0:W-:Y:S04]  /*7e80*/  STL [R1+0x3cd0], R29 ;  /* 0x003cd01d01007387 */ /* 0x0101e80000100800 */
[----:B0-----:R-:W4:Y:S04]  /*7e90*/  LDL.LU R29, [R1+0x70] ;  /* 0x00007000011d7983 */ /* 0x001f280000300800 */
[----:B---3--:R0:W-:Y:S04]  /*7ea0*/  STL [R1+0x3cd4], R28 ;  /* 0x003cd41c01007387 */ /* 0x0081e80000100800 */
[----:B0-----:R-:W3:Y:S04]  /*7eb0*/  LDL.LU R28, [R1+0x60] ;  /* 0x00006000011c7983 */ /* 0x001ee80000300800 */
[----:B----4-:R0:W-:Y:S04]  /*7ec0*/  STL [R1+0x3cd8], R29 ;  /* 0x003cd81d01007387 */ /* 0x0101e80000100800 */
[----:B0-----:R-:W4:Y:S04]  /*7ed0*/  LDL.LU R29, [R1+0x5c] ;  /* 0x00005c00011d7983 */ /* 0x001f280000300800 */
[----:B---3--:R0:W-:Y:S04]  /*7ee0*/  STL [R1+0x3cdc], R28 ;  /* 0x003cdc1c01007387 */ /* 0x0081e80000100800 */
[----:B0-----:R-:W3:Y:S04]  /*7ef0*/  LDL.LU R28, [R1+0x58] ;  /* 0x00005800011c7983 */ /* 0x001ee80000300800 */
[----:B----4-:R0:W-:Y:S04]  /*7f00*/  STL [R1+0x3ce0], R29 ;  /* 0x003ce01d01007387 */ /* 0x0101e80000100800 */
[----:B0-----:R-:W4:Y:S04]  /*7f10*/  LDL.LU R29, [R1+0x4c] ;  /* 0x00004c00011d7983 */ /* 0x001f280000300800 */
[----:B---3--:R4:W-:Y:S04]  /*7f20*/  STL [R1+0x3ce4], R28 ;  /* 0x003ce41c01007387 */ /* 0x0089e80000100800 */
[----:B------:R-:W3:Y:S04]  /*7f30*/  LDL.LU R24, [R1+0x94] ;  /* 0x0000940001187983 */ /* 0x000ee80000300800 */
        /* <DEDUP_REMOVED lines=21> */
[----:B------:R-:W3:Y:S01]  /*8090*/  LDL.LU R17, [R1+0x10] ;  /* 0x0000100001117983 */ /* 0x000ee20000300800 */
[----:B----4-:R-:W-:-:S05]  /*80a0*/  IMAD.WIDE R28, R29, 0x2, R4 ;  /* 0x000000021d1c7825 */ /* 0x010fca00078e0204 */
[----:B------:R0:W-:Y:S04]  /*80b0*/  STL.64 [R1+0x158], R28 ;  /* 0x0001581c01007387 */ /* 0x0001e80000100a00 */
[----:B0-----:R-:W4:Y:S02]  /*80c0*/  LDL.LU R28, [R1+0x3ce4] ;  /* 0x003ce400011c7983 */ /* 0x001f240000300800 */
        /* <DEDUP_REMOVED lines=10> */
[----:B------:R2:W-:Y:S02]  /*8170*/  STL.64 [R1+0x138], R28 ;  /* 0x0001381c01007387 */ /* 0x0005e40000100a00 */
        /* <DEDUP_REMOVED lines=11> */
[----:B0-----:R-:W2:Y:S04]  /*8230*/  LDL.LU.64 R28, [R1+0x3cc8] ;  /* 0x003cc800011c7983 */ /* 0x001ea80000300a00 */
[----:B------:R0:W-:Y:S02]  /*8240*/  STL.64 [R1+0x110], R24 ;  /* 0x0001101801007387 */ /* 0x0001e40000100a00 */
[----:B0-----:R-:W-:-:S04]  /*8250*/  IMAD.WIDE R24, R2, 0x2, R4 ;  /* 0x0000000202187825 */ /* 0x001fc800078e0204 */
        /* <DEDUP_REMOVED lines=44> */
[----:B0-----:R-:W-:-:S05]  /*8520*/  IMAD.WIDE R6, R10, 0x2, R4 ;  /* 0x000000020a067825 */ /* 0x001fca00078e0204 */
[----:B------:R0:W-:Y:S04]  /*8530*/  STL.64 [R1+0x78], R6 ;  /* 0x0000780601007387 */ /* 0x0001e80000100a00 */
[----:B0-----:R-:W4:Y:S01]  /*8540*/  LDL.LU.64 R6, [R1+0x3c78] ;  /* 0x003c780001067983 */ /* 0x001f220000300a00 */
[----:B------:R-:W-:-:S05]  /*8550*/  IMAD.WIDE R10, R11, 0x2, R4 ;  /* 0x000000020b0a7825 */ /* 0x000fca00078e0204 */
[----:B------:R0:W-:Y:S04]  /*8560*/  STL.64 [R1+0x70], R10 ;  /* 0x0000700a01007387 */ /* 0x0001e80000100a00 */
[----:B0-----:R-:W4:Y:S01]  /*8570*/  LDL.LU.64 R10, [R1+0x3c70] ;  /* 0x003c7000010a7983 */ /* 0x001f220000300a00 */
[----:B------:R-:W-:-:S05]  /*8580*/  IMAD.WIDE R16, R17, 0x2, R4 ;  /* 0x0000000211107825 */ /* 0x000fca00078e0204 */
[----:B------:R3:W-:Y:S02]  /*8590*/  STL.64 [R1+0x68], R16 ;  /* 0x0000681001007387 */ /* 0x0007e40000100a00 */
[----:B---3--:R-:W-:-:S05]  /*85a0*/  IMAD.WIDE R16, R27, 0x2, R4 ;  /* 0x000000021b107825 */ /* 0x008fca00078e0204 */
        /* <DEDUP_REMOVED lines=15> */
[----:B0-----:R-:W-:-:S04]  /*86a0*/  IMAD.WIDE R16, R10, 0x2, R4 ;  /* 0x000000020a107825 */ /* 0x001fc800078e0204 */
[--C-:B------:R-:W-:Y:S01]  /*86b0*/  IMAD.WIDE R10, R11, 0x2, R4.reuse ;  /* 0x000000020b0a7825 */ /* 0x100fe200078e0204 */
[----:B------:R0:W-:Y:S04]  /*86c0*/  STL.64 [R1+0x20], R16 ;  /* 0x0000201001007387 */ /* 0x0001e80000100a00 */
[----:B------:R1:W-:Y:S01]  /*86d0*/  STL.64 [R1+0x18], R10 ;  /* 0x0000180a01007387 */ /* 0x0003e20000100a00 */
[----:B0-----:R-:W-:-:S04]  /*86e0*/  IMAD.WIDE R16, R8, 0x2, R4 ;  /* 0x0000000208107825 */ /* 0x001fc800078e0204 */
[--C-:B-1----:R-:W-:Y:S01]  /*86f0*/  IMAD.WIDE R10, R6, 0x2, R4.reuse ;  /* 0x00000002060a7825 */ /* 0x102fe200078e0204 */
[----:B------:R-:W-:Y:S03]  /*8700*/  STL.64 [R1+0x10], R16 ;  /* 0x0000101001007387 */ /* 0x000fe60000100a00 */
[--C-:B------:R-:W-:Y:S01]  /*8710*/  IMAD.WIDE R6, R13, 0x2, R4.reuse ;  /* 0x000000020d067825 */ /* 0x100fe200078e0204 */
[----:B------:R0:W-:Y:S03]  /*8720*/  STL.64 [R1+0x8], R10 ;  /* 0x0000080a01007387 */ /* 0x0001e60000100a00 */
[--C-:B------:R-:W-:Y:S01]  /*8730*/  IMAD.WIDE R8, R9, 0x2, R4.reuse ;  /* 0x0000000209087825 */ /* 0x100fe200078e0204 */
[----:B------:R1:W-:Y:S04]  /*8740*/  STL.64 [R1+0x3c00], R6 ;  /* 0x003c000601007387 */ /* 0x0003e80000100a00 */
[----:B------:R2:W-:Y:S01]  /*8750*/  STL.64 [R1], R8 ;  /* 0x0000000801007387 */ /* 0x0005e20000100a00 */
[----:B------:R-:W-:-:S04]  /*8760*/  IMAD.WIDE R12, R26, 0x2, R4 ;  /* 0x000000021a0c7825 */ /* 0x000fc800078e0204 */
[--C-:B0-----:R-:W-:Y:S01]  /*8770*/  IMAD.WIDE R10, R0, 0x2, R4.reuse ;  /* 0x00000002000a7825 */ /* 0x101fe200078e0204 */
[----:B-1----:R-:W3:Y:S03]  /*8780*/  LDL.LU R7, [R1+0x39c] ;  /* 0x00039c0001077983 */ /* 0x002ee60000300800 */
[----:B--2---:R-:W-:-:S04]  /*8790*/  IMAD.WIDE R8, R21, 0x2, R4 ;  /* 0x0000000215087825 */ /* 0x004fc800078e0204 */
[--C-:B------:R-:W-:Y:S01]  /*87a0*/  IMAD.WIDE R14, R14, 0x2, R4.reuse ;  /* 0x000000020e0e7825 */ /* 0x100fe200078e0204 */
[----:B------:R-:W-:Y:S04]  /*87b0*/  STL.64 [R1+0x3c08], R8 ;  /* 0x003c080801007387 */ /* 0x000fe80000100a00 */
[----:B------:R-:W2:Y:S01]  /*87c0*/  LDL.LU R0, [R1+0x3a0] ;  /* 0x0003a00001007983 */ /* 0x000ea20000300800 */
[----:B------:R-:W-:-:S03]  /*87d0*/  IMAD.WIDE R16, R2, 0x2, R4 ;  /* 0x0000000202107825 */ /* 0x000fc600078e0204 */
[----:B------:R-:W-:Y:S04]  /*87e0*/  STL.64 [R1+0x3bf8], R10 ;  /* 0x003bf80a01007387 */ /* 0x000fe80000100a00 */
[----:B------:R0:W-:Y:S04]  /*87f0*/  STL.64 [R1+0x3bf0], R12 ;  /* 0x003bf00c01007387 */ /* 0x0001e80000100a00 */
[----:B------:R1:W-:Y:S04]  /*8800*/  STL.64 [R1+0x3c10], R14 ;  /* 0x003c100e01007387 */ /* 0x0003e80000100a00 */
[----:B------:R-:W4:Y:S01]  /*8810*/  LDL.LU R2, [R1+0x3c68] ;  /* 0x003c680001027983 */ /* 0x000f220000300800 */
[----:B------:R-:W-:-:S03]  /*8820*/  IMAD.WIDE R18, R19, 0x2, R4 ;  /* 0x0000000213127825 */ /* 0x000fc600078e0204 */
[----:B0-----:R-:W2:Y:S01]  /*8830*/  LDL.LU.64 R12, [R1+0x180] ;  /* 0x00018000010c7983 */ /* 0x001ea20000300a00 */
[----:B------:R-:W-:-:S03]  /*8840*/  IMAD.WIDE R20, R23, 0x2, R4 ;  /* 0x0000000217147825 */ /* 0x000fc600078e0204 */
[----:B-1----:R-:W2:Y:S04]  /*8850*/  LDL.LU.64 R14, [R1+0x378] ;  /* 0x00037800010e7983 */ /* 0x002ea80000300a00 */
[----:B------:R0:W-:Y:S04]  /*8860*/  STL.64 [R1+0x3c18], R16 ;  /* 0x003c181001007387 */ /* 0x0001e80000100a00 */
[----:B0-----:R-:W2:Y:S04]  /*8870*/  LDL.LU.64 R16, [R1+0x380] ;  /* 0x0003800001107983 */ /* 0x001ea80000300a00 */
[----:B------:R0:W-:Y:S04]  /*8880*/  STL.64 [R1+0x3c20], R18 ;  /* 0x003c201201007387 */ /* 0x0001e80000100a00 */
[----:B0-----:R-:W2:Y:S04]  /*8890*/  LDL.LU.64 R18, [R1+0x188] ;  /* 0x0001880001127983 */ /* 0x001ea80000300a00 */
[----:B------:R0:W-:Y:S04]  /*88a0*/  STL.64 [R1+0x3c28], R20 ;  /* 0x003c281401007387 */ /* 0x0001e80000100a00 */
[----:B0-----:R-:W2:Y:S01]  /*88b0*/  LDL.LU.64 R20, [R1+0x390] ;  /* 0x0003900001147983 */ /* 0x001ea20000300a00 */
[----:B------:R-:W-:-:S05]  /*88c0*/  IMAD.WIDE R22, R3, 0x2, R4 ;  /* 0x0000000203167825 */ /* 0x000fca00078e0204 */
[----:B------:R0:W-:Y:S04]  /*88d0*/  STL.64 [R1+0x3c38], R22 ;  /* 0x003c381601007387 */ /* 0x0001e80000100a00 */
[----:B0-----:R-:W2:Y:S01]  /*88e0*/  LDL.LU.64 R22, [R1+0x178] ;  /* 0x0001780001167983 */ /* 0x001ea20000300a00 */
[----:B------:R-:W-:-:S04]  /*88f0*/  IMAD.WIDE R24, R25, 0x2, R4 ;  /* 0x0000000219187825 */ /* 0x000fc800078e0204 */
[----:B------:R-:W-:-:S04]  /*8900*/  IMAD.WIDE R26, R28, 0x2, R4 ;  /* 0x000000021c1a7825 */ /* 0x000fc800078e0204 */
[--C-:B------:R-:W-:Y:S01]  /*8910*/  IMAD.WIDE R28, R29, 0x2, R4.reuse ;  /* 0x000000021d1c7825 */ /* 0x100fe200078e0204 */
[----:B----4-:R0:W-:Y:S04]  /*8920*/  STL [R1+0x3c30], R2 ;  /* 0x003c300201007387 */ /* 0x0101e80000100800 */
[----:B0-----:R-:W4:Y:S04]  /*8930*/  LDL.LU.64 R2, [R1+0x388] ;  /* 0x0003880001027983 */ /* 0x001f280000300a00 */
[----:B------:R3:W-:Y:S04]  /*8940*/  STL.64 [R1+0x3c40], R24 ;  /* 0x003c401801007387 */ /* 0x0007e80000100a00 */
[----:B------:R-:W4:Y:S04]  /*8950*/  LDL.LU.64 R8, [R1+0x170] ;  /* 0x0001700001087983 */ /* 0x000f280000300a00 */
[----:B------:R-:W4:Y:S04]  /*8960*/  LDL.LU.64 R10, [R1+0x370] ;  /* 0x00037000010a7983 */ /* 0x000f280000300a00 */
[----:B------:R-:W-:Y:S01]  /*8970*/  STL.64 [R1+0x3c48], R26 ;  /* 0x003c481a01007387 */ /* 0x000fe20000100a00 */
[----:B---3--:R-:W-:-:S03]  /*8980*/  IMAD.WIDE R24, R7, 0x2, R4 ;  /* 0x0000000207187825 */ /* 0x008fc600078e0204 */
[----:B------:R-:W-:Y:S04]  /*8990*/  STL.64 [R1+0x3c50], R28 ;  /* 0x003c501c01007387 */ /* 0x000fe80000100a00 */
[----:B------:R-:W3:Y:S01]  /*89a0*/  LDL.LU.64 R6, [R1+0x168] ;  /* 0x0001680001067983 */ /* 0x000ee20000300a00 */
[----:B--2---:R-:W-:-:S03]  /*89b0*/  IMAD.WIDE R4, R0, 0x2, R4 ;  /* 0x0000000200047825 */ /* 0x004fc600078e0204 */
[----:B------:R0:W-:Y:S04]  /*89c0*/  STL.64 [R1+0x198], R24 ;  /* 0x0001981801007387 */ /* 0x0001e80000100a00 */
[----:B0-----:R-:W2:Y:S04]  /*89d0*/  LDL.LU.64 R24, [R1+0x368] ;  /* 0x0003680001187983 */ /* 0x001ea80000300a00 */
[----:B------:R-:W-:Y:S01]  /*89e0*/  STL.64 [R1+0x3c58], R4 ;  /* 0x003c580401007387 */ /* 0x000fe20000100a00 */
[----:B------:R-:W-:-:S03]  /*89f0*/  IMAD.MOV.U32 R0, RZ, RZ, R21 ;  /* 0x000000ffff007224 */ /* 0x000fc600078e0015 */
[----:B------:R0:W-:Y:S04]  /*8a00*/  STL [R1+0x3be4], R20 ;  /* 0x003be41401007387 */ /* 0x0001e80000100800 */
[----:B0-----:R-:W2:Y:S04]  /*8a10*/  LDL.LU.64 R20, [R1+0x160] ;  /* 0x0001600001147983 */ /* 0x001ea80000300a00 */
[----:B------:R0:W-:Y:S04]  /*8a20*/  STL [R1+0x3bdc], R0 ;  /* 0x003bdc0001007387 */ /* 0x0001e80000100800 */
[----:B------:R1:W-:Y:S01]  /*8a30*/  STL [R1+0x3be0], R18 ;  /* 0x003be01201007387 */ /* 0x0003e20000100800 */
[----:B0-----:R-:W-:-:S03]  /*8a40*/  IMAD.MOV.U32 R0, RZ, RZ, R19 ;  /* 0x000000ffff007224 */ /* 0x001fc600078e0013 */
[----:B-1----:R-:W2:Y:S04]  /*8a50*/  LDL.LU.64 R18, [R1+0x360] ;  /* 0x0003600001127983 */ /* 0x002ea80000300a00 */
[----:B------:R0:W-:Y:S04]  /*8a60*/  STL [R1+0x3bd4], R0 ;  /* 0x003bd40001007387 */ /* 0x0001e80000100800 */
[----:B----4-:R1:W-:Y:S01]  /*8a70*/  STL [R1+0x3bd8], R2 ;  /* 0x003bd80201007387 */ /* 0x0103e20000100800 */
[----:B0-----:R-:W-:-:S03]  /*8a80*/  IMAD.MOV.U32 R0, RZ, RZ, R3 ;  /* 0x000000ffff007224 */ /* 0x001fc600078e0003 */
[----:B-1----:R-:W4:Y:S04]  /*8a90*/  LDL.LU.64 R2, [R1+0x158] ;  /* 0x0001580001027983 */ /* 0x002f280000300a00 */
[----:B------:R0:W-:Y:S04]  /*8aa0*/  STL [R1+0x3bcc], R0 ;  /* 0x003bcc0001007387 */ /* 0x0001e80000100800 */
[----:B------:R1:W-:Y:S01]  /*8ab0*/  STL [R1+0x3bd0], R12 ;  /* 0x003bd00c01007387 */ /* 0x0003e20000100800 */
        /* <DEDUP_REMOVED lines=23> */
[----:B---3--:R1:W-:Y:S01]  /*8c30*/  STL [R1+0x3ba0], R6 ;  /* 0x003ba00601007387 */ /* 0x0083e20000100800 */
[----:B0-----:R-:W-:-:S03]  /*8c40*/  IMAD.MOV.U32 R0, RZ, RZ, R7 ;  /* 0x000000ffff007224 */ /* 0x001fc600078e0007 */
[----:B-1----:R-:W3:Y:S04]  /*8c50*/  LDL.LU.64 R6, [R1+0x340] ;  /* 0x0003400001067983 */ /* 0x002ee80000300a00 */
[----:B------:R0:W-:Y:S04]  /*8c60*/  STL [R1+0x3b94], R0 ;  /* 0x003b940001007387 */ /* 0x0001e80000100800 */
[----:B--2---:R1:W-:Y:S01]  /*8c70*/  STL [R1+0x3b98], R24 ;  /* 0x003b981801007387 */ /* 0x0043e20000100800 */
[----:B0-----:R-:W-:-:S03]  /*8c80*/  IMAD.MOV.U32 R0, RZ, RZ, R25 ;  /* 0x000000ffff007224 */ /* 0x001fc600078e0019 */
[----:B-1----:R-:W2:Y:S04]  /*8c90*/  LDL.LU.64 R24, [R1+0x138] ;  /* 0x0001380001187983 */ /* 0x002ea80000300a00 */
[----:B------:R0:W-:Y:S04]  /*8ca0*/  STL [R1+0x3b8c], R0 ;  /* 0x003b8c0001007387 */ /* 0x0001e80000100800 */
[----:B------:R1:W-:Y:S01]  /*8cb0*/  STL [R1+0x3b90], R20 ;  /* 0x003b901401007387 */ /* 0x0003e20000100800 */
[----:B0-----:R-:W-:-:S03]  /*8cc0*/  IMAD.MOV.U32 R0, RZ, RZ, R21 ;  /* 0x000000ffff007224 */ /* 0x001fc600078e0015 */
[----:B-1----:R-:W2:Y:S04]  /*8cd0*/  LDL.LU.64 R20, [R1+0x338] ;  /* 0x0003380001147983 */ /* 0x002ea80000300a00 */
        /* <DEDUP_REMOVED lines=93> */
[----:B----4-:R-:W-:Y:S04]  /*92b0*/  STL [R1+0x3ad0], R2 ;  /* 0x003ad00201007387 */ /* 0x010fe80000100800 */
[----:B------:R-:W4:Y:S01]  /*92c0*/  LDL.LU.64 R26, [R1+0x2d8] ;  /* 0x0002d800011a7983 */ /* 0x000f220000300a00 */
[----:B0-----:R-:W-:-:S05]  /*92d0*/  IMAD.MOV.U32 R0, RZ, RZ, R3 ;  /* 0x000000ffff007224 */ /* 0x001fca00078e0003 */
        /* <DEDUP_REMOVED lines=9> */
[----:B------:R-:W-:Y:S04]  /*9370*/  STL [R1+0x3ab8], R22 ;  /* 0x003ab81601007387 */ /* 0x000fe80000100800 */
        /* <DEDUP_REMOVED lines=14> */
[----:B------:R3:W-:Y:S02]  /*9460*/  STL [R1+0x3a94], R0 ;  /* 0x003a940001007387 */ /* 0x0007e40000100800 */
[----:B---3--:R-:W-:Y:S02]  /*9470*/  IMAD.MOV.U32 R0, RZ, RZ, R7 ;  /* 0x000000ffff007224 */ /* 0x008fe400078e0007 */
[----:B------:R0:W-:Y:S04]  /*9480*/  STL [R1+0x3a98], R6 ;  /* 0x003a980601007387 */ /* 0x0001e80000100800 */
[----:B0-----:R-:W3:Y:S04]  /*9490*/  LDL.LU.64 R6, [R1+0xb8] ;  /* 0x0000b80001067983 */ /* 0x001ee80000300a00 */
[----:B------:R0:W-:Y:S04]  /*94a0*/  STL [R1+0x3a8c], R0 ;  /* 0x003a8c0001007387 */ /* 0x0001e80000100800 */
[----:B--2---:R1:W-:Y:S04]  /*94b0*/  STL [R1+0x3a90], R24 ;  /* 0x003a901801007387 */ /* 0x0043e80000100800 */
[----:B------:R-:W2:Y:S01]  /*94c0*/  LDL.LU.64 R10, [R1+0x2b8] ;  /* 0x0002b800010a7983 */ /* 0x000ea20000300a00 */
[----:B0-----:R-:W-:-:S03]  /*94d0*/  IMAD.MOV.U32 R0, RZ, RZ, R25 ;  /* 0x000000ffff007224 */ /* 0x001fc600078e0019 */
[----:B------:R-:W-:Y:S04]  /*94e0*/  STL [R1+0x3a88], R20 ;  /* 0x003a881401007387 */ /* 0x000fe80000100800 */
[----:B------:R0:W-:Y:S04]  /*94f0*/  STL [R1+0x3a84], R0 ;  /* 0x003a840001007387 */ /* 0x0001e80000100800 */
[----:B-1----:R-:W2:Y:S01]  /*9500*/  LDL.LU.64 R24, [R1+0xb0] ;  /* 0x0000b00001187983 */ /* 0x002ea20000300a00 */
[----:B0-----:R-:W-:-:S03]  /*9510*/  IMAD.MOV.U32 R0, RZ, RZ, R21 ;  /* 0x000000ffff007224 */ /* 0x001fc600078e0015 */
[----:B------:R-:W-:Y:S04]  /*9520*/  STL [R1+0x3a80], R18 ;  /* 0x003a801201007387 */ /* 0x000fe80000100800 */
[----:B------:R0:W-:Y:S04]  /*9530*/  STL [R1+0x3a7c], R0 ;  /* 0x003a7c0001007387 */ /* 0x0001e80000100800 */
[----:B------:R-:W2:Y:S01]  /*9540*/  LDL.LU.64 R20, [R1+0x2b0] ;  /* 0x0002b00001147983 */ /* 0x000ea20000300a00 */
[----:B0-----:R-:W-:-:S03]  /*9550*/  IMAD.MOV.U32 R0, RZ, RZ, R19 ;  /* 0x000000ffff007224 */ /* 0x001fc600078e0013 */
[----:B----4-:R-:W-:Y:S04]  /*9560*/  STL [R1+0x3a78], R26 ;  /* 0x003a781a01007387 */ /* 0x010fe80000100800 */
[----:B------:R0:W-:Y:S04]  /*9570*/  STL [R1+0x3a74], R0 ;  /* 0x003a740001007387 */ /* 0x0001e80000100800 */
[----:B------:R-:W4:Y:S01]  /*9580*/  LDL.LU.64 R18, [R1+0xa8] ;  /* 0x0000a80001127983 */ /* 0x000f220000300a00 */
[----:B0-----:R-:W-:-:S03]  /*9590*/  IMAD.MOV.U32 R0, RZ, RZ, R27 ;  /* 0x000000ffff007224 */ /* 0x001fc600078e001b */
[----:B------:R-:W-:Y:S04]  /*95a0*/  STL [R1+0x3a70], R12 ;  /* 0x003a700c01007387 */ /* 0x000fe80000100800 */
[----:B------:R0:W-:Y:S02]  /*95b0*/  STL [R1+0x3a6c], R0 ;  /* 0x003a6c0001007387 */ /* 0x0001e40000100800 */
[----:B0-----:R-:W-:Y:S02]  /*95c0*/  IMAD.MOV.U32 R0, RZ, RZ, R13 ;  /* 0x000000ffff007224 */ /* 0x001fe400078e000d */
[----:B------:R-:W4:Y:S04]  /*95d0*/  LDL.LU.64 R12, [R1+0x2a8] ;  /* 0x0002a800010c7983 */ /* 0x000f280000300a00 */
        /* <DEDUP_REMOVED lines=23> */
[----:B--2---:R-:W-:Y:S04]  /*9750*/  STL [R1+0x3a38], R10 ;  /* 0x003a380a01007387 */ /* 0x004fe80000100800 */
[----:B------:R0:W-:Y:S04]  /*9760*/  STL [R1+0x3a34], R0 ;  /* 0x003a340001007387 */ /* 0x0001e80000100800 */
[----:B-1----:R-:W2:Y:S01]  /*9770*/  LDL.LU.64 R6, [R1+0x290] ;  /* 0x0002900001067983 */ /* 0x002ea20000300a00 */
[----:B0-----:R-:W-:-:S03]  /*9780*/  IMAD.MOV.U32 R0, RZ, RZ, R11 ;  /* 0x000000ffff007224 */ /* 0x001fc600078e000b */
[----:B------:R-:W-:Y:S04]  /*9790*/  STL [R1+0x3a30], R24 ;  /* 0x003a301801007387 */ /* 0x000fe80000100800 */
[----:B------:R0:W-:Y:S04]  /*97a0*/  STL [R1+0x3a2c], R0 ;  /* 0x003a2c0001007387 */ /* 0x0001e80000100800 */
[----:B------:R-:W3:Y:S01]  /*97b0*/  LDL.LU.64 R10, [R1+0x88] ;  /* 0x00008800010a7983 */ /* 0x000ee20000300a00 */
[----:B0-----:R-:W-:-:S03]  /*97c0*/  IMAD.MOV.U32 R0, RZ, RZ, R25 ;  /* 0x000000ffff007224 */ /* 0x001fc600078e0019 */
[----:B------:R-:W-:Y:S04]  /*97d0*/  STL [R1+0x3a28], R20 ;  /* 0x003a281401007387 */ /* 0x000fe80000100800 */
[----:B------:R0:W-:Y:S04]  /*97e0*/  STL [R1+0x3a24], R0 ;  /* 0x003a240001007387 */ /* 0x0001e80000100800 */
[----:B------:R-:W3:Y:S01]  /*97f0*/  LDL.LU.64 R28, [R1+0x288] ;  /* 0x00028800011c7983 */ /* 0x000ee20000300a00 */
[----:B0-----:R-:W-:-:S03]  /*9800*/  IMAD.MOV.U32 R0, RZ, RZ, R21 ;  /* 0x000000ffff007224 */ /* 0x001fc600078e0015 */
[----:B----4-:R-:W-:Y:S04]  /*9810*/  STL [R1+0x3a20], R18 ;  /* 0x003a201201007387 */ /* 0x010fe80000100800 */
[----:B------:R0:W-:Y:S04]  /*9820*/  STL [R1+0x3a1c], R0 ;  /* 0x003a1c0001007387 */ /* 0x0001e80000100800 */
[----:B------:R-:W4:Y:S04]  /*9830*/  LDL.LU.64 R26, [R1+0x80] ;  /* 0x00008000011a7983 */ /* 0x000f280000300a00 */
[----:B------:R-:W4:Y:S01]  /*9840*/  LDL.LU.64 R20, [R1+0x280] ;  /* 0x0002800001147983 */ /* 0x000f220000300a00 */
[----:B0-----:R-:W-:-:S05]  /*9850*/  IMAD.MOV.U32 R0, RZ, RZ, R19 ;  /* 0x000000ffff007224 */ /* 0x001fca00078e0013 */
[----:B------:R0:W-:Y:S02]  /*9860*/  STL [R1+0x3a14], R0 ;  /* 0x003a140001007387 */ /* 0x0001e40000100800 */
[----:B0-----:R-:W-:Y:S02]  /*9870*/  IMAD.MOV.U32 R0, RZ, RZ, R13 ;  /* 0x000000ffff007224 */ /* 0x001fe400078e000d */
[----:B------:R0:W-:Y:S04]  /*9880*/  STL [R1+0x3a18], R12 ;  /* 0x003a180c01007387 */ /* 0x0001e80000100800 */
[----:B0-----:R-:W4:Y:S04]  /*9890*/  LDL.LU.64 R12, [R1+0x78] ;  /* 0x00007800010c7983 */ /* 0x001f280000300a00 */
[----:B------:R0:W-:Y:S04]  /*98a0*/  STL [R1+0x3a0c], R0 ;  /* 0x003a0c0001007387 */ /* 0x0001e80000100800 */
[----:B------:R1:W-:Y:S04]  /*98b0*/  STL [R1+0x3a10], R16 ;  /* 0x003a101001007387 */ /* 0x0003e80000100800 */
[----:B------:R-:W4:Y:S01]  /*98c0*/  LDL.LU.64 R18, [R1+0x278] ;  /* 0x0002780001127983 */ /* 0x000f220000300a00 */
[----:B0-----:R-:W-:-:S03]  /*98d0*/  IMAD.MOV.U32 R0, RZ, RZ, R17 ;  /* 0x000000ffff007224 */ /* 0x001fc600078e0011 */
[----:B------:R-:W-:Y:S04]  /*98e0*/  STL [R1+0x3a08], R2 ;  /* 0x003a080201007387 */ /* 0x000fe80000100800 */
[----:B------:R0:W-:Y:S04]  /*98f0*/  STL [R1+0x3a04], R0 ;  /* 0x003a040001007387 */ /* 0x0001e80000100800 */
[----:B-1----:R-:W4:Y:S01]  /*9900*/  LDL.LU.64 R16, [R1+0x70] ;  /* 0x0000700001107983 */ /* 0x002f220000300a00 */
[----:B0-----:R-:W-:-:S03]  /*9910*/  IMAD.MOV.U32 R0, RZ, RZ, R3 ;  /* 0x000000ffff007224 */ /* 0x001fc600078e0003 */
[----:B------:R-:W-:Y:S04]  /*9920*/  STL [R1+0x3a00], R14 ;  /* 0x003a000e01007387 */ /* 0x000fe80000100800 */
[----:B------:R0:W-:Y:S04]  /*9930*/  STL [R1+0x39fc], R0 ;  /* 0x0039fc0001007387 */ /* 0x0001e80000100800 */
[----:B------:R-:W4:Y:S01]  /*9940*/  LDL.LU.64 R24, [R1+0x270] ;  /* 0x0002700001187983 */ /* 0x000f220000300a00 */
[----:B0-----:R-:W-:-:S03]  /*9950*/  IMAD.MOV.U32 R0, RZ, RZ, R15 ;  /* 0x000000ffff007224 */ /* 0x001fc600078e000f */
[----:B------:R-:W-:Y:S04]  /*9960*/  STL [R1+0x39f8], R8 ;  /* 0x0039f80801007387 */ /* 0x000fe80000100800 */
[----:B------:R0:W-:Y:S04]  /*9970*/  STL [R1+0x39f4], R0 ;  /* 0x0039f40001007387 */ /* 0x0001e80000100800 */
[----:B------:R-:W4:Y:S01]  /*9980*/  LDL.LU.64 R14, [R1+0x68] ;  /* 0x00006800010e7983 */ /* 0x000f220000300a00 */
[----:B0-----:R-:W-:-:S03]  /*9990*/  IMAD.MOV.U32 R0, RZ, RZ, R9 ;  /* 0x000000ffff007224 */ /* 0x001fc600078e0009 */
[----:B------:R-:W-:Y:S04]  /*99a0*/  STL [R1+0x39f0], R22 ;  /* 0x0039f01601007387 */ /* 0x000fe80000100800 */
[----:B------:R0:W-:Y:S04]  /*99b0*/  STL [R1+0x39ec], R0 ;  /* 0x0039ec0001007387 */ /* 0x0001e80000100800 */
[----:B------:R-:W4:Y:S04]  /*99c0*/  LDL.LU.64 R8, [R1+0x268] ;  /* 0x0002680001087983 */ /* 0x000f280000300a00 */
[----:B------:R-:W4:Y:S01]  /*99d0*/  LDL.LU.64 R2, [R1+0x60] ;  /* 0x0000600001027983 */ /* 0x000f220000300a00 */
[----:B0-----:R-:W-:-:S05]  /*99e0*/  IMAD.MOV.U32 R0, RZ, RZ, R23 ;  /* 0x000000ffff007224 */ /* 0x001fca00078e0017 */
[----:B------:R0:W-:Y:S04]  /*99f0*/  STL [R1+0x39e4], R0 ;  /* 0x0039e40001007387 */ /* 0x0001e80000100800 */
[----:B--2---:R1:W-:Y:S01]  /*9a00*/  STL [R1+0x39e8], R6 ;  /* 0x0039e80601007387 */ /* 0x0043e20000100800 */
[----:B0-----:R-:W-:-:S03]  /*9a10*/  IMAD.MOV.U32 R0, RZ, RZ, R7 ;  /* 0x000000ffff007224 */ /* 0x001fc600078e0007 */
[----:B-1----:R-:W2:Y:S04]  /*9a20*/  LDL.LU.64 R6, [R1+0x260] ;  /* 0x0002600001067983 */ /* 0x002ea80000300a00 */
[----:B------:R0:W-:Y:S04]  /*9a30*/  STL [R1+0x39dc], R0 ;  /* 0x0039dc0001007387 */ /* 0x0001e80000100800 */
[----:B---3--:R1:W-:Y:S01]  /*9a40*/  STL [R1+0x39e0], R10 ;  /* 0x0039e00a01007387 */ /* 0x0083e20000100800 */
[----:B0-----:R-:W-:-:S03]  /*9a50*/  IMAD.MOV.U32 R0, RZ, RZ, R11 ;  /* 0x000000ffff007224 */ /* 0x001fc600078e000b */
[----:B------:R-:W3:Y:S04]  /*9a60*/  LDL.LU.64 R22, [R1+0x58] ;  /* 0x0000580001167983 */ /* 0x000ee80000300a00 */
[----:B------:R0:W-:Y:S04]  /*9a70*/  STL [R1+0x39d4], R0 ;  /* 0x0039d40001007387 */ /* 0x0001e80000100800 */
[----:B------:R-:W-:Y:S04]  /*9a80*/  STL [R1+0x39d8], R28 ;  /* 0x0039d81c01007387 */ /* 0x000fe80000100800 */
[----:B-1----:R-:W3:Y:S01]  /*9a90*/  LDL.LU.64 R10, [R1+0x258] ;  /* 0x00025800010a7983 */ /* 0x002ee20000300a00 */
[----:B0-----:R-:W-:-:S03]  /*9aa0*/  IMAD.MOV.U32 R0, RZ, RZ, R29 ;  /* 0x000000ffff007224 */ /* 0x001fc600078e001d */
[----:B----4-:R-:W-:Y:S04]  /*9ab0*/  STL [R1+0x39d0], R26 ;  /* 0x0039d01a01007387 */ /* 0x010fe80000100800 */
[----:B------:R0:W-:Y:S04]  /*9ac0*/  STL [R1+0x39cc], R0 ;  /* 0x0039cc0001007387 */ /* 0x0001e80000100800 */
[----:B------:R-:W-:Y:S01]  /*9ad0*/  STL [R1+0x39c8], R20 ;  /* 0x0039c81401007387 */ /* 0x000fe20000100800 */
[----:B0-----:R-:W-:-:S05]  /*9ae0*/  IMAD.MOV.U32 R0, RZ, RZ, R27 ;  /* 0x000000ffff007224 */ /* 0x001fca00078e001b */
[----:B------:R0:W-:Y:S02]  /*9af0*/  STL [R1+0x39c4], R0 ;  /* 0x0039c40001007387 */ /* 0x0001e40000100800 */
[----:B0-----:R-:W-:Y:S02]  /*9b00*/  IMAD.MOV.U32 R0, RZ, RZ, R21 ;  /* 0x000000ffff007224 */ /* 0x001fe400078e0015 */
[----:B------:R-:W4:Y:S04]  /*9b10*/  LDL.LU.64 R20, [R1+0x50] ;  /* 0x0000500001147983 */ /* 0x000f280000300a00 */
[----:B------:R0:W-:Y:S04]  /*9b20*/  STL [R1+0x39bc], R0 ;  /* 0x0039bc0001007387 */ /* 0x0001e80000100800 */
[----:B------:R1:W-:Y:S01]  /*9b30*/  STL [R1+0x39c0], R12 ;  /* 0x0039c00c01007387 */ /* 0x0003e20000100800 */
        /* <DEDUP_REMOVED lines=24> */
[----:B--2---:R-:W-:Y:S04]  /*9cc0*/  STL [R1+0x3988], R6 ;  /* 0x0039880601007387 */ /* 0x004fe80000100800 */
[----:B------:R0:W-:Y:S02]  /*9cd0*/  STL [R1+0x3984], R0 ;  /* 0x0039840001007387 */ /* 0x0001e40000100800 */
[----:B0-----:R-:W-:Y:S02]  /*9ce0*/  IMAD.MOV.U32 R0, RZ, RZ, R7 ;  /* 0x000000ffff007224 */ /* 0x001fe400078e0007 */
[----:B------:R-:W2:Y:S04]  /*9cf0*/  LDL.LU.64 R6, [R1+0x38] ;  /* 0x0000380001067983 */ /* 0x000ea80000300a00 */
[----:B------:R0:W-:Y:S04]  /*9d00*/  STL [R1+0x397c], R0 ;  /* 0x00397c0001007387 */ /* 0x0001e80000100800 */
[----:B---3--:R-:W-:Y:S01]  /*9d10*/  STL [R1+0x3980], R22 ;  /* 0x0039801601007387 */ /* 0x008fe20000100800 */
[----:B0-----:R-:W-:-:S03]  /*9d20*/  IMAD.MOV.U32 R0, RZ, RZ, R23 ;  /* 0x000000ffff007224 */ /* 0x001fc600078e0017 */
[----:B------:R-:W-:Y:S04]  /*9d30*/  STL [R1+0x3978], R10 ;  /* 0x0039780a01007387 */ /* 0x000fe80000100800 */
[----:B------:R0:W-:Y:S04]  /*9d40*/  STL [R1+0x3974], R0 ;  /* 0x0039740001007387 */ /* 0x0001e80000100800 */
[----:B------:R-:W3:Y:S01]  /*9d50*/  LDL.LU.64 R4, [R1+0x30] ;  /* 0x0000300001047983 */ /* 0x000ee20000300a00 */
[----:B0-----:R-:W-:-:S03]  /*9d60*/  IMAD.MOV.U32 R0, RZ, RZ, R11 ;  /* 0x000000ffff007224 */ /* 0x001fc600078e000b */
[----:B---3--:R0:W-:Y:S04]  /*9d70*/  STL.64 [R1+0x3c60], R4 ;  /* 0x003c600401007387 */ /* 0x0081e80000100a00 */
[----:B0-----:R-:W3:Y:S04]  /*9d80*/  LDL.LU.64 R4, [R1+0x238] ;  /* 0x0002380001047983 */ /* 0x001ee80000300a00 */
[----:B------:R-:W3:Y:S04]  /*9d90*/  LDL.LU.64 R28, [R1+0x230] ;  /* 0x00023000011c7983 */ /* 0x000ee80000300a00 */
[----:B------:R0:W-:Y:S04]  /*9da0*/  STL [R1+0x396c], R0 ;  /* 0x00396c0001007387 */ /* 0x0001e80000100800 */
[----:B----4-:R-:W-:Y:S04]  /*9db0*/  STL [R1+0x3970], R20 ;  /* 0x0039701401007387 */ /* 0x010fe80000100800 */
[----:B------:R-:W4:Y:S01]  /*9dc0*/  LDL.LU.64 R10, [R1+0x28] ;  /* 0x00002800010a7983 */ /* 0x000f220000300a00 */
[----:B0-----:R-:W-:-:S03]  /*9dd0*/  IMAD.MOV.U32 R0, RZ, RZ, R21 ;  /* 0x000000ffff007224 */ /* 0x001fc600078e0015 */
[----:B------:R-:W4:Y:S04]  /*9de0*/  LDL.LU.64 R26, [R1+0x228] ;  /* 0x00022800011a7983 */ /* 0x000f280000300a00 */
[----:B------:R0:W-:Y:S04]  /*9df0*/  STL [R1+0x3964], R0 ;  /* 0x0039640001007387 */ /* 0x0001e80000100800 */
[----:B------:R1:W-:Y:S01]  /*9e00*/  STL [R1+0x3968], R12 ;  /* 0x0039680c01007387 */ /* 0x0003e20000100800 */
[----:B0-----:R-:W-:-:S03]  /*9e10*/  IMAD.MOV.U32 R0, RZ, RZ, R13 ;  /* 0x000000ffff007224 */ /* 0x001fc600078e000d */
[----:B-1----:R-:W4:Y:S04]  /*9e20*/  LDL.LU.64 R12, [R1+0x20] ;  /* 0x00002000010c7983 */ /* 0x002f280000300a00 */
[----:B------:R0:W-:Y:S04]  /*9e30*/  STL [R1+0x395c], R0 ;  /* 0x00395c0001007387 */ /* 0x0001e80000100800 */
[----:B------:R-:W-:Y:S04]  /*9e40*/  STL [R1+0x3960], R18 ;  /* 0x0039601201007387 */ /* 0x000fe80000100800 */
        /* <DEDUP_REMOVED lines=8> */
[----:B------:R-:W-:Y:S04]  /*9ed0*/  STL [R1+0x3950], R14 ;  /* 0x0039500e01007387 */ /* 0x000fe80000100800 */
[----:B------:R-:W4:Y:S01]  /*9ee0*/  LDL.LU.64 R20, [R1+0x10] ;  /* 0x0000100001147983 */ /* 0x000f220000300a00 */
[----:B0-----:R-:W-:-:S03]  /*9ef0*/  IMAD.MOV.U32 R0, RZ, RZ, R15 ;  /* 0x000000ffff007224 */ /* 0x001fc600078e000f */
[----:B------:R-:W4:Y:S04]  /*9f00*/  LDL.LU.64 R18, [R1+0x210] ;  /* 0x0002100001127983 */ /* 0x000f280000300a00 */
[----:B------:R0:W-:Y:S04]  /*9f10*/  STL [R1+0x3944], R0 ;  /* 0x0039440001007387 */ /* 0x0001e80000100800 */
[----:B------:R1:W-:Y:S04]  /*9f20*/  STL [R1+0x3948], R8 ;  /* 0x0039480801007387 */ /* 0x0003e80000100800 */
[----:B------:R-:W4:Y:S01]  /*9f30*/  LDL.LU.64 R16, [R1+0x8] ;  /* 0x0000080001107983 */ /* 0x000f220000300a00 */
[----:B0-----:R-:W-:-:S03]  /*9f40*/  IMAD.MOV.U32 R0, RZ, RZ, R9 ;  /* 0x000000ffff007224 */ /* 0x001fc600078e0009 */
[----:B------:R-:W4:Y:S04]  /*9f50*/  LDL.LU.64 R14, [R1+0x208] ;  /* 0x00020800010e7983 */ /* 0x000f280000300a00 */
[----:B------:R0:W-:Y:S04]  /*9f60*/  STL [R1+0x393c], R0 ;  /* 0x00393c0001007387 */ /* 0x0001e80000100800 */
[----:B--2---:R2:W-:Y:S04]  /*9f70*/  STL [R1+0x3940], R6 ;  /* 0x0039400601007387 */ /* 0x0045e80000100800 */
[----:B-1----:R-:W4:Y:S01]  /*9f80*/  LDL.LU.64 R8, [R1] ;  /* 0x0000000001087983 */ /* 0x002f220000300a00 */
[----:B0-----:R-:W-:-:S03]  /*9f90*/  IMAD.MOV.U32 R0, RZ, RZ, R7 ;  /* 0x000000ffff007224 */ /* 0x001fc600078e0007 */
[----:B--2---:R-:W2:Y:S04]  /*9fa0*/  LDL.LU.64 R6, [R1+0x200] ;  /* 0x0002000001067983 */ /* 0x004ea80000300a00 */
[----:B------:R0:W-:Y:S04]  /*9fb0*/  STL [R1+0x3934], R0 ;  /* 0x0039340001007387 */ /* 0x0001e80000100800 */
[----:B---3--:R1:W-:Y:S01]  /*9fc0*/  STL [R1+0x3938], R4 ;  /* 0x0039380401007387 */ /* 0x0083e20000100800 */
[----:B0-----:R-:W-:-:S03]  /*9fd0*/  IMAD.MOV.U32 R0, RZ, RZ, R5 ;  /* 0x000000ffff007224 */ /* 0x001fc600078e0005 */
[----:B-1----:R-:W3:Y:S04]  /*9fe0*/  LDL.LU.64 R4, [R1+0x3c60] ;  /* 0x003c600001047983 */ /* 0x002ee80000300a00 */
[----:B---3--:R-:W-:Y:S04]  /*9ff0*/  STL [R1+0x3930], R4 ;  /* 0x0039300401007387 */ /* 0x008fe80000100800 */
[----:B------:R0:W-:Y:S02]  /*a000*/  STL [R1+0x392c], R0 ;  /* 0x00392c0001007387 */ /* 0x0001e40000100800 */
[----:B0-----:R-:W-:-:S02]  /*a010*/  IMAD.MOV.U32 R0, RZ, RZ, R5 ;  /* 0x000000ffff007224 */ /* 0x001fc400078e0005 */
[----:B------:R-:W3:Y:S04]  /*a020*/  LDL.LU.64 R4, [R1+0x3c58] ;  /* 0x003c580001047983 */ /* 0x000ee80000300a00 */
[----:B------:R-:W-:Y:S04]  /*a030*/  STL [R1+0x3928], R28 ;  /* 0x0039281c01007387 */ /* 0x000fe80000100800 */
[----:B------:R0:W-:Y:S02]  /*a040*/  STL [R1+0x3924], R0 ;  /* 0x0039240001007387 */ /* 0x0001e40000100800 */
[----:B0-----:R-:W-:-:S02]  /*a050*/  IMAD.MOV.U32 R0, RZ, RZ, R29 ;  /* 0x000000ffff007224 */ /* 0x001fc400078e001d */
[----:B------:R-:W3:Y:S04]  /*a060*/  LDL.LU.64 R28, [R1+0x3c50] ;  /* 0x003c5000011c7983 */ /* 0x000ee80000300a00 */
[----:B----4-:R-:W-:Y:S04]  /*a070*/  STL [R1+0x3920], R10 ;  /* 0x0039200a01007387 */ /* 0x010fe80000100800 */
[----:B------:R0:W-:Y:S04]  /*a080*/  STL [R1+0x391c], R0 ;  /* 0x00391c0001007387 */ /* 0x0001e80000100800 */
[----:B------:R-:W-:Y:S01]  /*a090*/  STL [R1+0x3918], R26 ;  /* 0x0039181a01007387 */ /* 0x000fe20000100800 */
[----:B0-----:R-:W-:-:S05]  /*a0a0*/  IMAD.MOV.U32 R0, RZ, RZ, R11 ;  /* 0x000000ffff007224 */ /* 0x001fca00078e000b */
[----:B------:R0:W-:Y:S04]  /*a0b0*/  STL [R1+0x3914], R0 ;  /* 0x0039140001007387 */ /* 0x0001e80000100800 */
[----:B------:R-:W4:Y:S01]  /*a0c0*/  LDL.LU.64 R10, [R1+0x1f0] ;  /* 0x0001f000010a7983 */ /* 0x000f220000300a00 */
[----:B0-----:R-:W-:-:S03]  /*a0d0*/  IMAD.MOV.U32 R0, RZ, RZ, R27 ;  /* 0x000000ffff007224 */ /* 0x001fc600078e001b */
[----:B------:R-:W3:Y:S04]  /*a0e0*/  LDL.LU.64 R26, [R1+0x3c48] ;  /* 0x003c4800011a7983 */ /* 0x000ee80000300a00 */
[----:B------:R-:W-:Y:S04]  /*a0f0*/  STL [R1+0x3910], R12 ;  /* 0x0039100c01007387 */ /* 0x000fe80000100800 */
[----:B------:R0:W-:Y:S04]  /*a100*/  STL [R1+0x390c], R0 ;  /* 0x00390c0001007387 */ /* 0x0001e80000100800 */
[----:B------:R-:W-:Y:S01]  /*a110*/  STL [R1+0x3908], R24 ;  /* 0x0039081801007387 */ /* 0x000fe20000100800 */
[----:B0-----:R-:W-:-:S05]  /*a120*/  IMAD.MOV.U32 R0, RZ, RZ, R13 ;  /* 0x000000ffff007224 */ /* 0x001fca00078e000d */
[----:B------:R0:W-:Y:S04]  /*a130*/  STL [R1+0x3904], R0 ;  /* 0x0039040001007387 */ /* 0x0001e80000100800 */
[----:B------:R-:W3:Y:S01]  /*a140*/  LDL.LU.64 R12, [R1+0x1e8] ;  /* 0x0001e800010c7983 */ /* 0x000ee20000300a00 */
[----:B0-----:R-:W-:-:S03]  /*a150*/  IMAD.MOV.U32 R0, RZ, RZ, R25 ;  /* 0x000000ffff007224 */ /* 0x001fc600078e0019 */
[----:B------:R-:W3:Y:S04]  /*a160*/  LDL.LU.64 R24, [R1+0x3c40] ;  /* 0x003c400001187983 */ /* 0x000ee80000300a00 */
[----:B------:R-:W-:Y:S04]  /*a170*/  STL [R1+0x3900], R22 ;  /* 0x0039001601007387 */ /* 0x000fe80000100800 */
[----:B------:R0:W-:Y:S02]  /*a180*/  STL [R1+0x38fc], R0 ;  /* 0x0038fc0001007387 */ /* 0x0001e40000100800 */
[----:B0-----:R-:W-:-:S02]  /*a190*/  IMAD.MOV.U32 R0, RZ, RZ, R23 ;  /* 0x000000ffff007224 */ /* 0x001fc400078e0017 */
[----:B------:R-:W3:Y:S04]  /*a1a0*/  LDL.LU.64 R22, [R1+0x3c38] ;  /* 0x003c380001167983 */ /* 0x000ee80000300a00 */
[----:B------:R0:W-:Y:S04]  /*a1b0*/  STL [R1+0x38f8], R2 ;  /* 0x0038f80201007387 */ /* 0x0001e80000100800 */
[----:B------:R1:W-:Y:S04]  /*a1c0*/  STL [R1+0x38f4], R0 ;  /* 0x0038f40001007387 */ /* 0x0003e80000100800 */
[----:B0-----:R-:W3:Y:S01]  /*a1d0*/  LDL.LU R2, [R1+0x3c30] ;  /* 0x003c300001027983 */ /* 0x001ee20000300800 */
[----:B-1----:R-:W-:-:S03]  /*a1e0*/  IMAD.MOV.U32 R0, RZ, RZ, R3 ;  /* 0x000000ffff007224 */ /* 0x002fc600078e0003 */
[----:B------:R-:W-:Y:S04]  /*a1f0*/  STL [R1+0x38f0], R20 ;  /* 0x0038f01401007387 */ /* 0x000fe80000100800 */
[----:B------:R0:W-:Y:S02]  /*a200*/  STL [R1+0x38ec], R0 ;  /* 0x0038ec0001007387 */ /* 0x0001e40000100800 */
[----:B0-----:R-:W-:Y:S02]  /*a210*/  IMAD.MOV.U32 R0, RZ, RZ, R21 ;  /* 0x000000ffff007224 */ /* 0x001fe400078e0015 */
[----:B------:R-:W3:Y:S04]  /*a220*/  LDL.LU.64 R20, [R1+0x3c28] ;  /* 0x003c280001147983 */ /* 0x000ee80000300a00 */
[----:B------:R-:W-:Y:S04]  /*a230*/  STL [R1+0x38e8], R18 ;  /* 0x0038e81201007387 */ /* 0x000fe80000100800 */
[----:B------:R0:W-:Y:S02]  /*a240*/  STL [R1+0x38e4], R0 ;  /* 0x0038e40001007387 */ /* 0x0001e40000100800 */
[----:B0-----:R-:W-:-:S02]  /*a250*/  IMAD.MOV.U32 R0, RZ, RZ, R19 ;  /* 0x000000ffff007224 */ /* 0x001fc400078e0013 */
        /* <DEDUP_REMOVED lines=12> */
[----:B------:R-:W4:Y:S04]  /*a320*/  LDL.LU.64 R8, [R1+0x3c08] ;  /* 0x003c080001087983 */ /* 0x000f280000300a00 */
[----:B--2---:R-:W-:Y:S04]  /*a330*/  STL [R1+0x38c8], R6 ;  /* 0x0038c80601007387 */ /* 0x004fe80000100800 */
[----:B------:R0:W-:Y:S02]  /*a340*/  STL [R1+0x38c4], R0 ;  /* 0x0038c40001007387 */ /* 0x0001e40000100800 */
[----:B0-----:R-:W-:-:S02]  /*a350*/  IMAD.MOV.U32 R0, RZ, RZ, R7 ;  /* 0x000000ffff007224 */ /* 0x001fc400078e0007 */
[----:B------:R-:W2:Y:S04]  /*a360*/  LDL.LU.64 R6, [R1+0x3c00] ;  /* 0x003c000001067983 */ /* 0x000ea80000300a00 */
[----:B--2---:R-:W-:Y:S04]  /*a370*/  STL [R1+0x38c0], R6 ;  /* 0x0038c00601007387 */ /* 0x004fe80000100800 */
[----:B------:R-:W-:Y:S04]  /*a380*/  STL [R1+0x38bc], R0 ;  /* 0x0038bc0001007387 */ /* 0x000fe80000100800 */
[----:B------:R0:W-:Y:S04]  /*a390*/  STL [R1+0x38b4], R7 ;  /* 0x0038b40701007387 */ /* 0x0001e80000100800 */
[----:B0-----:R-:W2:Y:S02]  /*a3a0*/  LDL.LU.64 R6, [R1+0x1f8] ;  /* 0x0001f80001067983 */ /* 0x001ea40000300a00 */
[----:B--2---:R-:W-:-:S02]  /*a3b0*/  IMAD.MOV.U32 R0, RZ, RZ, R7 ;  /* 0x000000ffff007224 */ /* 0x004fc400078e0007 */
[----:B------:R-:W-:Y:S04]  /*a3c0*/  STL [R1+0x38b8], R6 ;  /* 0x0038b80601007387 */ /* 0x000fe80000100800 */
[----:B----4-:R-:W-:Y:S04]  /*a3d0*/  STL [R1+0x38b0], R8 ;  /* 0x0038b00801007387 */ /* 0x010fe80000100800 */
[----:B------:R0:W-:Y:S04]  /*a3e0*/  STL [R1+0x38ac], R0 ;  /* 0x0038ac0001007387 */ /* 0x0001e80000100800 */
[----:B------:R1:W-:Y:S01]  /*a3f0*/  STL [R1+0x38a4], R9 ;  /* 0x0038a40901007387 */ /* 0x0003e20000100800 */
[----:B0-----:R-:W-:-:S03]  /*a400*/  IMAD.MOV.U32 R0, RZ, RZ, R11 ;  /* 0x000000ffff007224 */ /* 0x001fc600078e000b */
[----:B-1----:R-:W2:Y:S04]  /*a410*/  LDL.LU.64 R8, [R1+0x1c8] ;  /* 0x0001c80001087983 */ /* 0x002ea80000300a00 */
[----:B------:R-:W4:Y:S04]  /*a420*/  LDL.LU.64 R6, [R1+0x1c0] ;  /* 0x0001c00001067983 */ /* 0x000f280000300a00 */
[----:B------:R0:W-:Y:S04]  /*a430*/  STL [R1+0x38a8], R10 ;  /* 0x0038a80a01007387 */ /* 0x0001e80000100800 */
[----:B0-----:R-:W3:Y:S04]  /*a440*/  LDL.LU.64 R10, [R1+0x3bf8] ;  /* 0x003bf800010a7983 */ /* 0x001ee80000300a00 */
[----:B---3--:R-:W-:Y:S04]  /*a450*/  STL [R1+0x38a0], R10 ;  /* 0x0038a00a01007387 */ /* 0x008fe80000100800 */
[----:B------:R0:W-:Y:S04]  /*a460*/  STL [R1+0x389c], R0 ;  /* 0x00389c0001007387 */ /* 0x0001e80000100800 */
[----:B------:R1:W-:Y:S01]  /*a470*/  STL [R1+0x3894], R11 ;  /* 0x0038940b01007387 */ /* 0x0003e20000100800 */
[----:B0-----:R-:W-:-:S03]  /*a480*/  IMAD.MOV.U32 R0, RZ, RZ, R13 ;  /* 0x000000ffff007224 */ /* 0x001fc600078e000d */
[----:B-1----:R-:W3:Y:S04]  /*a490*/  LDL.LU.64 R10, [R1+0x1d0] ;  /* 0x0001d000010a7983 */ /* 0x002ee80000300a00 */
[----:B------:R0:W-:Y:S04]  /*a4a0*/  STL [R1+0x3898], R12 ;  /* 0x0038980c01007387 */ /* 0x0001e80000100800 */
[----:B0-----:R-:W2:Y:S04]  /*a4b0*/  LDL.LU.64 R12, [R1+0x3bf0] ;  /* 0x003bf000010c7983 */ /* 0x001ea80000300a00 */
[----:B--2---:R-:W-:Y:S04]  /*a4c0*/  STL [R1+0x3890], R12 ;  /* 0x0038900c01007387 */ /* 0x004fe80000100800 */
[----:B------:R-:W-:Y:S04]  /*a4d0*/  STL [R1+0x388c], R0 ;  /* 0x00388c0001007387 */ /* 0x000fe80000100800 */
[----:B------:R0:W-:Y:S04]  /*a4e0*/  STL [R1+0x3884], R13 ;  /* 0x0038840d01007387 */ /* 0x0001e80000100800 */
[----:B0-----:R-:W2:Y:S02]  /*a4f0*/  LDL.LU.64 R12, [R1+0x1e0] ;  /* 0x0001e000010c7983 */ /* 0x001ea40000300a00 */
[----:B--2---:R-:W-:-:S02]  /*a500*/  IMAD.MOV.U32 R0, RZ, RZ, R13 ;  /* 0x000000ffff007224 */ /* 0x004fc400078e000d */
[----:B------:R-:W-:Y:S04]  /*a510*/  STL [R1+0x3888], R12 ;  /* 0x0038880c01007387 */ /* 0x000fe80000100800 */
[----:B------:R-:W-:Y:S04]  /*a520*/  STL [R1+0x3880], R14 ;  /* 0x0038800e01007387 */ /* 0x000fe80000100800 */
[----:B------:R-:W-:Y:S04]  /*a530*/  STL [R1+0x387c], R0 ;  /* 0x00387c0001007387 */ /* 0x000fe80000100800 */
[----:B------:R0:W-:Y:S04]  /*a540*/  STL [R1+0x3874], R15 ;  /* 0x0038740f01007387 */ /* 0x0001e80000100800 */
[----:B0-----:R-:W2:Y:S04]  /*a550*/  LDL.LU.64 R14, [R1+0x1d8] ;  /* 0x0001d800010e7983 */ /* 0x001ea80000300a00 */
[----:B------:R-:W4:Y:S01]  /*a560*/  LDL.LU.64 R12, [R1+0x1a8] ;  /* 0x0001a800010c7983 */ /* 0x000f220000300a00 */
[----:B---3--:R-:W-:-:S02]  /*a570*/  IMAD.MOV.U32 R3, RZ, RZ, R11 ;  /* 0x000000ffff037224 */ /* 0x008fc400078e000b */
[----:B--2---:R-:W-:Y:S01]  /*a580*/  IMAD.MOV.U32 R0, RZ, RZ, R15 ;  /* 0x000000ffff007224 */ /* 0x004fe200078e000f */
[----:B------:R-:W-:Y:S04]  /*a590*/  STL [R1+0x3878], R14 ;  /* 0x0038780e01007387 */ /* 0x000fe80000100800 */
[----:B------:R-:W-:Y:S04]  /*a5a0*/  STL [R1+0x3870], R16 ;  /* 0x0038701001007387 */ /* 0x000fe80000100800 */
[----:B------:R-:W-:Y:S04]  /*a5b0*/  STL [R1+0x386c], R0 ;  /* 0x00386c0001007387 */ /* 0x000fe80000100800 */
[----:B------:R0:W-:Y:S04]  /*a5c0*/  STL [R1+0x3864], R17 ;  /* 0x0038641101007387 */ /* 0x0001e80000100800 */
[----:B0-----:R-:W2:Y:S04]  /*a5d0*/  LDL.LU.64 R16, [R1+0x1b0] ;  /* 0x0001b00001107983 */ /* 0x001ea80000300a00 */
[----:B------:R-:W-:Y:S04]  /*a5e0*/  STL [R1+0x3868], R10 ;  /* 0x0038680a01007387 */ /* 0x000fe80000100800 */
[----:B------:R-:W3:Y:S04]  /*a5f0*/  LDL.LU R0, [R1+0x494] ;  /* 0x0004940001007983 */ /* 0x000ee80000300800 */
[----:B------:R-:W-:Y:S04]  /*a600*/  STL [R1+0x3860], R18 ;  /* 0x0038601201007387 */ /* 0x000fe80000100800 */
[----:B------:R-:W-:Y:S04]  /*a610*/  STL [R1+0x385c], R3 ;  /* 0x00385c0301007387 */ /* 0x000fe80000100800 */
[----:B------:R0:W-:Y:S04]  /*a620*/  STL [R1+0x3854], R19 ;  /* 0x0038541301007387 */ /* 0x0001e80000100800 */
[----:B0-----:R-:W2:Y:S01]  /*a630*/  LDL.LU.64 R18, [R1+0x1b8] ;  /* 0x0001b80001127983 */ /* 0x001ea20000300a00 */
[----:B------:R-:W-:-:S03]  /*a640*/  IMAD.MOV.U32 R3, RZ, RZ, R9 ;  /* 0x000000ffff037224 */ /* 0x000fc600078e0009 */
[----:B------:R0:W-:Y:S04]  /*a650*/  STL [R1+0x3858], R8 ;  /* 0x0038580801007387 */ /* 0x0001e80000100800 */
[----:B------:R-:W3:Y:S04]  /*a660*/  LDL.LU.64 R10, [R1+0x1a0] ;  /* 0x0001a000010a7983 */ /* 0x000ee80000300a00 */
[----:B------:R-:W-:Y:S04]  /*a670*/  STL [R1+0x3850], R20 ;  /* 0x0038501401007387 */ /* 0x000fe80000100800 */
[----:B------:R1:W-:Y:S04]  /*a680*/  STL [R1+0x384c], R3 ;  /* 0x00384c0301007387 */ /* 0x0003e80000100800 */
[----:B0-----:R-:W3:Y:S04]  /*a690*/  LDL.LU.64 R8, [R1+0x198] ;  /* 0x0001980001087983 */ /* 0x001ee80000300a00 */
[----:B------:R-:W-:Y:S04]  /*a6a0*/  STL [R1+0x3844], R21 ;  /* 0x0038441501007387 */ /* 0x000fe80000100800 */
[----:B----4-:R0:W-:Y:S04]  /*a6b0*/  STL [R1+0x3848], R6 ;  /* 0x0038480601007387 */ /* 0x0101e80000100800 */
[----:B-1----:R-:W4:Y:S01]  /*a6c0*/  LDL.LU R3, [R1+0x498] ;  /* 0x0004980001037983 */ /* 0x002f220000300800 */
[----:B0-----:R-:W-:-:S05]  /*a6d0*/  IMAD.MOV.U32 R6, RZ, RZ, R7 ;  /* 0x000000ffff067224 */ /* 0x001fca00078e0007 */
[----:B------:R2:W-:Y:S04]  /*a6e0*/  STL [R1+0x383c], R6 ;  /* 0x00383c0601007387 */ /* 0x0005e80000100800 */
[----:B------:R-:W-:Y:S04]  /*a6f0*/  STL [R1+0x3840], R22 ;  /* 0x0038401601007387 */ /* 0x000fe80000100800 */
[----:B------:R-:W4:Y:S04]  /*a700*/  LDL.LU.64 R14, [R1+0x190] ;  /* 0x00019000010e7983 */ /* 0x000f280000300a00 */
[----:B------:R-:W-:Y:S01]  /*a710*/  STL [R1+0x3834], R23 ;  /* 0x0038341701007387 */ /* 0x000fe20000100800 */
[----:B--2---:R-:W-:-:S03]  /*a720*/  IMAD.MOV.U32 R6, RZ, RZ, R19 ;  /* 0x000000ffff067224 */ /* 0x004fc600078e0013 */
[----:B------:R-:W-:Y:S04]  /*a730*/  STL [R1+0x3838], R18 ;  /* 0x0038381201007387 */ /* 0x000fe80000100800 */
[----:B------:R-:W2:Y:S04]  /*a740*/  LDL.LU R7, [R1+0x49c] ;  /* 0x00049c0001077983 */ /* 0x000ea80000300800 */
[----:B------:R-:W-:Y:S04]  /*a750*/  STL [R1+0x3830], R24 ;  /* 0x0038301801007387 */ /* 0x000fe80000100800 */
[----:B------:R0:W-:Y:S04]  /*a760*/  STL [R1+0x382c], R6 ;  /* 0x00382c0601007387 */ /* 0x0001e80000100800 */
[----:B------:R-:W-:Y:S01]  /*a770*/  STL [R1+0x3824], R25 ;  /* 0x0038241901007387 */ /* 0x000fe20000100800 */
[----:B0-----:R-:W-:-:S03]  /*a780*/  IMAD.MOV.U32 R6, RZ, RZ, R17 ;  /* 0x000000ffff067224 */ /* 0x001fc600078e0011 */
[----:B------:R-:W-:Y:S04]  /*a790*/  STL [R1+0x3828], R16 ;  /* 0x0038281001007387 */ /* 0x000fe80000100800 */
[----:B------:R-:W-:Y:S04]  /*a7a0*/  STL [R1+0x3820], R26 ;  /* 0x0038201a01007387 */ /* 0x000fe80000100800 */
[----:B------:R0:W-:Y:S04]  /*a7b0*/  STL [R1+0x381c], R6 ;  /* 0x00381c0601007387 */ /* 0x0001e80000100800 */
[----:B------:R-:W-:Y:S01]  /*a7c0*/  STL [R1+0x3814], R27 ;  /* 0x0038141b01007387 */ /* 0x000fe20000100800 */
[----:B0-----:R-:W-:-:S03]  /*a7d0*/  IMAD.MOV.U32 R6, RZ, RZ, R13 ;  /* 0x000000ffff067224 */ /* 0x001fc600078e000d */
[----:B------:R0:W-:Y:S04]  /*a7e0*/  STL [R1+0x3818], R12 ;  /* 0x0038180c01007387 */ /* 0x0001e80000100800 */
[----:B0-----:R-:W2:Y:S04]  /*a7f0*/  LDL.LU R12, [R1+0x4a0] ;  /* 0x0004a000010c7983 */ /* 0x001ea80000300800 */
[----:B------:R3:W-:Y:S04]  /*a800*/  STL [R1+0x380c], R6 ;  /* 0x00380c0601007387 */ /* 0x0007e80000100800 */
[----:B------:R-:W2:Y:S04]  /*a810*/  LDL.LU R13, [R1+0x4a4] ;  /* 0x0004a400010d7983 */ /* 0x000ea80000300800 */
[----:B------:R-:W-:Y:S01]  /*a820*/  STL [R1+0x3810], R28 ;  /* 0x0038101c01007387 */ /* 0x000fe20000100800 */
[----:B---3--:R-:W-:-:S03]  /*a830*/  IMAD.MOV.U32 R6, RZ, RZ, R11 ;  /* 0x000000ffff067224 */ /* 0x008fc600078e000b */
[----:B------:R-:W-:Y:S04]  /*a840*/  STL [R1+0x3804], R29 ;  /* 0x0038041d01007387 */ /* 0x000fe80000100800 */
[----:B------:R-:W-:Y:S04]  /*a850*/  STL [R1+0x3808], R10 ;  /* 0x0038080a01007387 */ /* 0x000fe80000100800 */
[----:B------:R0:W-:Y:S04]  /*a860*/  STL [R1+0x37fc], R6 ;  /* 0x0037fc0601007387 */ /* 0x0001e80000100800 */
[----:B------:R-:W-:Y:S01]  /*a870*/  STL [R1+0x3800], R8 ;  /* 0x0038000801007387 */ /* 0x000fe20000100800 */
[----:B0-----:R-:W-:-:S03]  /*a880*/  IMAD.MOV.U32 R6, RZ, RZ, R9 ;  /* 0x000000ffff067224 */ /* 0x001fc600078e0009 */
[----:B------:R-:W3:Y:S04]  /*a890*/  LDL.LU R9, [R1+0x4a8] ;  /* 0x0004a80001097983 */ /* 0x000ee80000300800 */
[----:B------:R0:W-:Y:S04]  /*a8a0*/  STL [R1+0x37f4], R6 ;  /* 0x0037f40601007387 */ /* 0x0001e80000100800 */
[----:B----4-:R1:W-:Y:S04]  /*a8b0*/  STL [R1+0x37f8], R14 ;  /* 0x0037f80e01007387 */ /* 0x0103e80000100800 */
[----:B------:R-:W4:Y:S04]  /*a8c0*/  LDL.LU R10, [R1+0x4ac] ;  /* 0x0004ac00010a7983 */ /* 0x000f280000300800 */
[----:B------:R-:W4:Y:S01]  /*a8d0*/  LDL.LU R11, [R1+0x4b0] ;  /* 0x0004b000010b7983 */ /* 0x000f220000300800 */
[----:B------:R-:W-:-:S05]  /*a8e0*/  IMAD R0, R0, UR9, RZ ;  /* 0x0000000900007c24 */ /* 0x000fca000f8e02ff */
[C---:B------:R-:W-:Y:S01]  /*a8f0*/  LEA R16, P0, R0.reuse, UR12, 0x1 ;  /* 0x0000000c00107c11 */ /* 0x040fe2000f8008ff */
[----:B------:R-:W-:Y:S01]  /*a900*/  UIMAD UR8, UR6, 0x7f, URZ ;  /* 0x0000007f060878a4 */ /* 0x000fe2000f8e023f */
[----:B------:R-:W-:Y:S02]  /*a910*/  IMAD R3, R3, UR9, RZ ;  /* 0x0000000903037c24 */ /* 0x000fe4000f8e02ff */
[----:B------:R-:W-:Y:S01]  /*a920*/  LEA.HI.X.SX32 R17, R0, UR13, 0x1, P0 ;  /* 0x0000000d00117c11 */ /* 0x000fe200080f0eff */
[----:B0-----:R-:W-:Y:S02]  /*a930*/  IMAD.MOV.U32 R6, RZ, RZ, R15 ;  /* 0x000000ffff067224 */ /* 0x001fe400078e000f */
[C---:B-1----:R-:W-:Y:S01]  /*a940*/  LEA R14, P1, R3.reuse, UR12, 0x1 ;  /* 0x0000000c030e7c11 */ /* 0x042fe2000f8208ff */
[----:B------:R-:W-:Y:S02]  /*a950*/  IMAD.U32 R8, RZ, RZ, UR8 ;  /* 0x00000008ff087e24 */ /* 0x000fe4000f8e00ff */
[----:B------:R0:W-:Y:S01]  /*a960*/  STL [R1+0x37ec], R6 ;  /* 0x0037ec0601007387 */ /* 0x0001e20000100800 */
[----:B------:R-:W-:-:S03]  /*a970*/  LEA.HI.X.SX32 R15, R3, UR13, 0x1, P1 ;  /* 0x0000000d030f7c11 */ /* 0x000fc600088f0eff */
[----:B------:R-:W-:Y:S04]  /*a980*/  STL.64 [R1+0xd20], R16 ;  /* 0x000d201001007387 */ /* 0x000fe80000100a00 */
[----:B------:R-:W-:Y:S04]  /*a990*/  STL [R1+0x37f0], R4 ;  /* 0x0037f00401007387 */ /* 0x000fe80000100800 */
[----:B------:R1:W-:Y:S01]  /*a9a0*/  STL [R1+0x37e4], R5 ;  /* 0x0037e40501007387 */ /* 0x0003e20000100800 */
[----:B------:R-:W-:Y:S01]  /*a9b0*/  UIMAD UR8, UR6, 0x7e, URZ ;  /* 0x0000007e060878a4 */ /* 0x000fe2000f8e023f */
[----:B--2---:R-:W-:-:S05]  /*a9c0*/  IMAD R0, R7, UR9, RZ ;  /* 0x0000000907007c24 */ /* 0x004fca000f8e02ff */
[----:B------:R-:W-:Y:S01]  /*a9d0*/  LEA R28, P0, R0, UR12, 0x1 ;  /* 0x0000000c001c7c11 */ /* 0x000fe2000f8008ff */
[----:B0-----:R-:W-:-:S03]  /*a9e0*/  IMAD.WIDE R6, R8, 0x2, R16 ;  /* 0x0000000208067825 */ /* 0x001fc600078e0210 */
[----:B------:R-:W-:Y:S02]  /*a9f0*/  LEA.HI.X.SX32 R29, R0, UR13, 0x1, P0 ;  /* 0x0000000d001d7c11 */ /* 0x000fe400080f0eff */
[----:B------:R-:W-:Y:S04]  /*aa00*/  STL [R1+0x37e8], R6 ;  /* 0x0037e80601007387 */ /* 0x000fe80000100800 */
[----:B------:R0:W-:Y:S01]  /*aa10*/  STL [R1+0x37dc], R7 ;  /* 0x0037dc0701007387 */ /* 0x0001e20000100800 */
[----:B-1----:R-:W-:-:S03]  /*aa20*/  IMAD.WIDE R4, R8, 0x2, R28 ;  /* 0x0000000208047825 */ /* 0x002fc600078e021c */
[----:B------:R-:W-:Y:S01]  /*aa30*/  STL.64 [R1+0xd28], R14 ;  /* 0x000d280e01007387 */ /* 0x000fe20000100a00 */
[----:B0-----:R-:W-:-:S03]  /*aa40*/  IMAD.WIDE R6, R8, 0x2, R14 ;  /* 0x0000000208067825 */ /* 0x001fc600078e020e */
[----:B------:R-:W-:Y:S04]  /*aa50*/  STL.64 [R1+0xd30], R28 ;  /* 0x000d301c01007387 */ /* 0x000fe80000100a00 */
[----:B------:R-:W-:Y:S04]  /*aa60*/  STL [R1+0x37e0], R6 ;  /* 0x0037e00601007387 */ /* 0x000fe80000100800 */
[----:B------:R0:W-:Y:S01]  /*aa70*/  STL [R1+0x37d4], R7 ;  /* 0x0037d40701007387 */ /* 0x0001e20000100800 */
[----:B------:R-:W-:Y:S02]  /*aa80*/  IMAD R3, R12, UR9, RZ ;  /* 0x000000090c037c24 */ /* 0x000fe4000f8e02ff */
[----:B------:R-:W-:-:S03]  /*aa90*/  IMAD R0, R13, UR9, RZ ;  /* 0x000000090d007c24 */ /* 0x000fc6000f8e02ff */
[C---:B------:R-:W-:Y:S01]  /*aaa0*/  LEA R26, P1, R3.reuse, UR12, 0x1 ;  /* 0x0000000c031a7c11 */ /* 0x040fe2000f8208ff */
[----:B------:R-:W-:Y:S01]  /*aab0*/  STL [R1+0x37d8], R4 ;  /* 0x0037d80401007387 */ /* 0x000fe20000100800 */
[----:B------:R-:W1:Y:S01]  /*aac0*/  LDC R12, c[0x0][0x238] ;  /* 0x00008e00ff0c7b82 */ /* 0x000e620000000800 */
[C---:B------:R-:W-:Y:S02]  /*aad0*/  LEA R24, P0, R0.reuse, UR12, 0x1 ;  /* 0x0000000c00187c11 */ /* 0x040fe4000f8008ff */
[----:B------:R-:W-:Y:S02]  /*aae0*/  LEA.HI.X.SX32 R27, R3, UR13, 0x1, P1 ;  /* 0x0000000d031b7c11 */ /* 0x000fe400088f0eff */
[----:B------:R-:W-:Y:S01]  /*aaf0*/  LEA.HI.X.SX32 R25, R0, UR13, 0x1, P0 ;  /* 0x0000000d00197c11 */ /* 0x000fe200080f0eff */
[----:B------:R2:W-:Y:S02]  /*ab00*/  STL [R1+0x37cc], R5 ;  /* 0x0037cc0501007387 */ /* 0x0005e40000100800 */
[----:B------:R-:W1:Y:S01]  /*ab10*/  LDC R13, c[0x0][0x238] ;  /* 0x00008e00ff0d7b82 */ /* 0x000e620000000800 */
[C---:B0-----:R-:W-:Y:S01]  /*ab20*/  IMAD.WIDE R6, R8.reuse, 0x2, R26 ;  /* 0x0000000208067825 */ /* 0x041fe200078e021a */
[----:B------:R-:W-:Y:S04]  /*ab30*/  STL.64 [R1+0xd38], R26 ;  /* 0x000d381a01007387 */ /* 0x000fe80000100a00 */
[----:B------:R-:W-:Y:S01]  /*ab40*/  STL.64 [R1+0xd40], R24 ;  /* 0x000d401801007387 */ /* 0x000fe20000100a00 */
[----:B--2---:R-:W-:-:S04]  /*ab50*/  IMAD.WIDE R4, R8, 0x2, R24 ;  /* 0x0000000208047825 */ /* 0x004fc800078e0218 */
[----:B---3--:R-:W-:-:S05]  /*ab60*/  IMAD R9, R9, UR9, RZ ;  /* 0x0000000909097c24 */ /* 0x008fca000f8e02ff */
[----:B------:R-:W-:Y:S01]  /*ab70*/  LEA R22, P0, R9, UR12, 0x1 ;  /* 0x0000000c09167c11 */ /* 0x000fe2000f8008ff */
[----:B----4-:R-:W-:-:S03]  /*ab80*/  IMAD R0, R10, UR9, RZ ;  /* 0x000000090a007c24 */ /* 0x010fc6000f8e02ff */
[----:B------:R-:W-:Y:S01]  /*ab90*/  LEA.HI.X.SX32 R23, R9, UR13, 0x1, P0 ;  /* 0x0000000d09177c11 */ /* 0x000fe200080f0eff */
[----:B------:R-:W-:Y:S01]  /*aba0*/  IMAD R3, R11, UR9, RZ ;  /* 0x000000090b037c24 */ /* 0x000fe2000f8e02ff */
[C---:B------:R-:W-:Y:S01]  /*abb0*/  LEA R20, P1, R0.reuse, UR12, 0x1 ;  /* 0x0000000c00147c11 */ /* 0x040fe2000f8208ff */
[----:B------:R-:W-:Y:S03]  /*abc0*/  STL [R1+0x37d0], R6 ;  /* 0x0037d00601007387 */ /* 0x000fe60000100800 */
[C---:B------:R-:W-:Y:S01]  /*abd0*/  LEA R18, P0, R3.reuse, UR12, 0x1 ;  /* 0x0000000c03127c11 */ /* 0x040fe2000f8008ff */
[----:B------:R0:W-:Y:S01]  /*abe0*/  STL [R1+0x37c8], R7 ;  /* 0x0037c80701007387 */ /* 0x0001e20000100800 */
[----:B------:R-:W-:Y:S02]  /*abf0*/  LEA.HI.X.SX32 R21, R0, UR13, 0x1, P1 ;  /* 0x0000000d00157c11 */ /* 0x000fe400088f0eff */
[----:B------:R-:W-:Y:S01]  /*ac00*/  LEA.HI.X.SX32 R19, R3, UR13, 0x1, P0 ;  /* 0x0000000d03137c11 */ /* 0x000fe200080f0eff */
[----:B------:R-:W-:Y:S04]  /*ac10*/  STL [R1+0x37c4], R4 ;  /* 0x0037c40401007387 */ /* 0x000fe80000100800 */
[----:B------:R2:W-:Y:S01]  /*ac20*/  STL [R1+0x37c0], R5 ;  /* 0x0037c00501007387 */ /* 0x0005e20000100800 */
[----:B0-----:R-:W-:-:S03]  /*ac30*/  IMAD.WIDE R6, R8, 0x2, R22 ;  /* 0x0000000208067825 */ /* 0x001fc600078e0216 */
[----:B------:R-:W-:Y:S01]  /*ac40*/  STL.64 [R1+0xd48], R22 ;  /* 0x000d481601007387 */ /* 0x000fe20000100a00 */
[----:B------:R-:W-:-:S03]  /*ac50*/  IMAD.U32 R3, RZ, RZ, UR8 ;  /* 0x00000008ff037e24 */ /* 0x000fc6000f8e00ff */
[----:B------:R-:W-:Y:S01]  /*ac60*/  STL.64 [R1+0xd50], R20 ;  /* 0x000d501401007387 */ /* 0x000fe20000100a00 */
[----:B--2---:R-:W-:-:S03]  /*ac70*/  IMAD.WIDE R4, R8, 0x2, R20 ;  /* 0x0000000208047825 */ /* 0x004fc600078e0214 */
[----:B------:R-:W-:Y:S01]  /*ac80*/  STL [R1+0x37bc], R6 ;  /* 0x0037bc0601007387 */ /* 0x000fe20000100800 */
[----:B------:R-:W-:-:S03]  /*ac90*/  IMAD.WIDE R8, R8, 0x2, R18 ;  /* 0x0000000208087825 */ /* 0x000fc600078e0212 */
[----:B------:R0:W-:Y:S04]  /*aca0*/  STL [R1+0x37b8], R7 ;  /* 0x0037b80701007387 */ /* 0x0001e80000100800 */
[----:B------:R-:W-:Y:S04]  /*acb0*/  STL.64 [R1+0xd58], R18 ;  /* 0x000d581201007387 */ /* 0x000fe80000100a00 */
[----:B------:R-:W-:Y:S04]  /*acc0*/  STL [R1+0x37b4], R4 ;  /* 0x0037b40401007387 */ /* 0x000fe80000100800 */
[----:B------:R2:W-:Y:S01]  /*acd0*/  STL [R1+0x37ac], R5 ;  /* 0x0037ac0501007387 */ /* 0x0005e20000100800 */
[----:B0-----:R-:W-:-:S03]  /*ace0*/  IMAD.WIDE R6, R3, 0x2, R14 ;  /* 0x0000000203067825 */ /* 0x001fc600078e020e */
[----:B------:R-:W-:Y:S01]  /*acf0*/  STL [R1+0x37b0], R8 ;  /* 0x0037b00801007387 */ /* 0x000fe20000100800 */
[----:B--2---:R-:W-:-:S03]  /*ad00*/  IMAD.WIDE R4, R3, 0x2, R16 ;  /* 0x0000000203047825 */ /* 0x004fc600078e0210 */
[----:B------:R0:W-:Y:S04]  /*ad10*/  STL [R1+0x37a4], R9 ;  /* 0x0037a40901007387 */ /* 0x0001e80000100800 */
[----:B------:R-:W-:Y:S04]  /*ad20*/  STL [R1+0x37a8], R4 ;  /* 0x0037a80401007387 */ /* 0x000fe80000100800 */
[----:B------:R2:W-:Y:S01]  /*ad30*/  STL [R1+0x379c], R5 ;  /* 0x00379c0501007387 */ /* 0x0005e20000100800 */
[----:B0-----:R-:W-:-:S03]  /*ad40*/  IMAD.WIDE R8, R3, 0x2, R28 ;  /* 0x0000000203087825 */ /* 0x001fc600078e021c */
[----:B------:R-:W-:Y:S04]  /*ad50*/  STL [R1+0x37a0], R6 ;  /* 0x0037a00601007387 */ /* 0x000fe80000100800 */
[----:B------:R0:W-:Y:S01]  /*ad60*/  STL [R1+0x3794], R7 ;  /* 0x0037940701007387 */ /* 0x0001e20000100800 */
[----:B--2---:R-:W-:-:S03]  /*ad70*/  IMAD.WIDE R4, R3, 0x2, R26 ;  /* 0x0000000203047825 */ /* 0x004fc600078e021a */
[----:B------:R-:W-:Y:S01]  /*ad80*/  STL [R1+0x3798], R8 ;  /* 0x0037980801007387 */ /* 0x000fe20000100800 */
[----:B------:R-:W-:-:S03]  /*ad90*/  UIMAD UR8, UR6, 0x7d, URZ ;  /* 0x0000007d060878a4 */ /* 0x000fc6000f8e023f */
[----:B------:R2:W-:Y:S01]  /*ada0*/  STL [R1+0x378c], R9 ;  /* 0x00378c0901007387 */ /* 0x0005e20000100800 */
[----:B0-----:R-:W-:-:S03]  /*adb0*/  IMAD.WIDE R6, R3, 0x2, R22 ;  /* 0x0000000203067825 */ /* 0x001fc600078e0216 */
[----:B------:R-:W-:Y:S01]  /*adc0*/  STL [R1+0x3790], R4 ;  /* 0x0037900401007387 */ /* 0x000fe20000100800 */
[----:B--2---:R-:W-:-:S03]  /*add0*/  IMAD.WIDE R8, R3, 0x2, R24 ;  /* 0x0000000203087825 */ /* 0x004fc600078e0218 */
[----:B------:R0:W-:Y:S04]  /*ade0*/  STL [R1+0x3784], R5 ;  /* 0x0037840501007387 */ /* 0x0001e80000100800 */
[----:B------:R-:W-:Y:S01]  /*adf0*/  STL [R1+0x3788], R8 ;  /* 0x0037880801007387 */ /* 0x000fe20000100800 */
[----:B------:R-:W-:-:S03]  /*ae00*/  IMAD.U32 R0, RZ, RZ, UR8 ;  /* 0x00000008ff007e24 */ /* 0x000fc6000f8e00ff */
[----:B------:R2:W-:Y:S01]  /*ae10*/  STL [R1+0x377c], R9 ;  /* 0x00377c0901007387 */ /* 0x0005e20000100800 */
[----:B0-----:R-:W-:-:S03]  /*ae20*/  IMAD.WIDE R4, R3, 0x2, R20 ;  /* 0x0000000203047825 */ /* 0x001fc600078e0214 */
[----:B------:R-:W-:Y:S04]  /*ae30*/  STL [R1+0x3780], R6 ;  /* 0x0037800601007387 */ /* 0x000fe80000100800 */
[----:B------:R0:W-:Y:S04]  /*ae40*/  STL [R1+0x3778], R7 ;  /* 0x0037780701007387 */ /* 0x0001e80000100800 */
[----:B------:R-:W-:Y:S01]  /*ae50*/  STL [R1+0x3774], R4 ;  /* 0x0037740401007387 */ /* 0x000fe20000100800 */
[----:B--2---:R-:W-:-:S03]  /*ae60*/  IMAD.WIDE R8, R0, 0x2, R14 ;  /* 0x0000000200087825 */ /* 0x004fc600078e020e */
[----:B------:R2:W-:Y:S01]  /*ae70*/  STL [R1+0x376c], R5 ;  /* 0x00376c0501007387 */ /* 0x0005e20000100800 */
[----:B0-----:R-:W-:-:S05]  /*ae80*/  IMAD.WIDE R6, R3, 0x2, R18 ;  /* 0x0000000203067825 */ /* 0x001fca00078e0212 */
[----:B------:R-:W-:Y:S01]  /*ae90*/  STL [R1+0x3770], R6 ;  /* 0x0037700601007387 */ /* 0x000fe20000100800 */
[----:B--2---:R-:W-:-:S03]  /*aea0*/  IMAD.WIDE R4, R0, 0x2, R16 ;  /* 0x0000000200047825 */ /* 0x004fc600078e0210 */
[----:B------:R0:W-:Y:S04]  /*aeb0*/  STL [R1+0x3764], R7 ;  /* 0x0037640701007387 */ /* 0x0001e80000100800 */
[----:B------:R-:W-:Y:S04]  /*aec0*/  STL [R1+0x3768], R4 ;  /* 0x0037680401007387 */ /* 0x000fe80000100800 */
[----:B------:R2:W-:Y:S01]  /*aed0*/  STL [R1+0x375c], R5 ;  /* 0x00375c0501007387 */ /* 0x0005e20000100800 */
[----:B0-----:R-:W-:-:S03]  /*aee0*/  IMAD.WIDE R6, R0, 0x2, R28 ;  /* 0x0000000200067825 */ /* 0x001fc600078e021c */
[----:B------:R-:W-:Y:S01]  /*aef0*/  STL [R1+0x3760], R8 ;  /* 0x0037600801007387 */ /* 0x000fe20000100800 */
[----:B------:R-:W-:-:S03]  /*af00*/  UIMAD UR8, UR6, 0x7c, URZ ;  /* 0x0000007c060878a4 */ /* 0x000fc6000f8e023f */
[----:B------:R0:W-:Y:S01]  /*af10*/  STL [R1+0x3754], R9 ;  /* 0x0037540901007387 */ /* 0x0001e20000100800 */
[----:B--2---:R-:W-:-:S03]  /*af20*/  IMAD.WIDE R4, R0, 0x2, R26 ;  /* 0x0000000200047825 */ /* 0x004fc600078e021a */
[----:B------:R-:W-:Y:S04]  /*af30*/  STL [R1+0x3758], R6 ;  /* 0x0037580601007387 */ /* 0x000fe80000100800 */
[----:B------:R2:W-:Y:S01]  /*af40*/  STL [R1+0x374c], R7 ;  /* 0x00374c0701007387 */ /* 0x0005e20000100800 */
[----:B0-----:R-:W-:-:S03]  /*af50*/  IMAD.WIDE R8, R0, 0x2, R24 ;  /* 0x0000000200087825 */ /* 0x001fc600078e0218 */
[----:B------:R-:W-:Y:S04]  /*af60*/  STL [R1+0x3750], R4 ;  /* 0x0037500401007387 */ /* 0x000fe80000100800 */
[----:B------:R0:W-:Y:S01]  /*af70*/  STL [R1+0x3744], R5 ;  /* 0x0037440501007387 */ /* 0x0001e20000100800 */
[----:B--2---:R-:W-:-:S03]  /*af80*/  IMAD.WIDE R6, R0, 0x2, R22 ;  /* 0x0000000200067825 */ /* 0x004fc600078e0216 */
        /* <DEDUP_REMOVED lines=68> */
[----:B------:R-:W-:Y:S04]  /*b3d0*/  STL [R1+0x36a0], R8 ;  /* 0x0036a00801007387 */ /* 0x000fe80000100800 */
[----:B------:R-:W-:Y:S01]  /*b3e0*/  STL [R1+0x3694], R9 ;  /* 0x0036940901007387 */ /* 0x000fe20000100800 */
[----:B--2---:R-:W-:-:S03]  /*b3f0*/  IMAD.WIDE R4, R3, 0x2, R26 ;  /* 0x0000000203047825 */ /* 0x004fc600078e021a */
[----:B------:R-:W-:Y:S04]  /*b400*/  STL [R1+0x3698], R6 ;  /* 0x0036980601007387 */ /* 0x000fe80000100800 */
[----:B------:R0:W-:Y:S01]  /*b410*/  STL [R1+0x368c], R7 ;  /* 0x00368c0701007387 */ /* 0x0001e20000100800 */
[----:B------:R-:W-:-:S03]  /*b420*/  UIMAD UR8, UR6, 0x79, URZ ;  /* 0x00000079060878a4 */ /* 0x000fc6000f8e023f */
[----:B------:R-:W-:Y:S01]  /*b430*/  STL [R1+0x3690], R4 ;  /* 0x0036900401007387 */ /* 0x000fe20000100800 */
[----:B0-----:R-:W-:-:S03]  /*b440*/  IMAD.WIDE R6, R3, 0x2, R24 ;  /* 0x0000000203067825 */ /* 0x001fc600078e0218 */
[----:B------:R0:W-:Y:S04]  /*b450*/  STL [R1+0x3684], R5 ;  /* 0x0036840501007387 */ /* 0x0001e80000100800 */
[----:B------:R-:W-:Y:S04]  /*b460*/  STL [R1+0x3688], R6 ;  /* 0x0036880601007387 */ /* 0x000fe80000100800 */
[----:B------:R2:W-:Y:S01]  /*b470*/  STL [R1+0x367c], R7 ;  /* 0x00367c0701007387 */ /* 0x0005e20000100800 */
[----:B0-----:R-:W-:-:S04]  /*b480*/  IMAD.WIDE R4, R3, 0x2, R22 ;  /* 0x0000000203047825 */ /* 0x001fc800078e0216 */
[----:B------:R-:W-:Y:S01]  /*b490*/  IMAD.U32 R0, RZ, RZ, UR8 ;  /* 0x00000008ff007e24 */ /* 0x000fe2000f8e00ff */
[----:B------:R-:W-:Y:S01]  /*b4a0*/  STL [R1+0x3680], R4 ;  /* 0x0036800401007387 */ /* 0x000fe20000100800 */
[----:B--2---:R-:W-:-:S03]  /*b4b0*/  IMAD.WIDE R6, R3, 0x2, R20 ;  /* 0x0000000203067825 */ /* 0x004fc600078e0214 */
[----:B------:R0:W-:Y:S04]  /*b4c0*/  STL [R1+0x3678], R5 ;  /* 0x0036780501007387 */ /* 0x0001e80000100800 */
[----:B------:R-:W-:Y:S01]  /*b4d0*/  STL [R1+0x3674], R6 ;  /* 0x0036740601007387 */ /* 0x000fe20000100800 */
[----:B------:R-:W-:-:S03]  /*b4e0*/  IMAD.WIDE R8, R0, 0x2, R14 ;  /* 0x0000000200087825 */ /* 0x000fc600078e020e */
        /* <DEDUP_REMOVED lines=23> */
[----:B------:R0:W-:Y:S01]  /*b660*/  STL [R1+0x3634], R7 ;  /* 0x0036340701007387 */ /* 0x0001e20000100800 */
[----:B------:R-:W-:-:S03]  /*b670*/  IMAD.WIDE R8, R0, 0x2, R18 ;  /* 0x0000000200087825 */ /* 0x000fc600078e0212 */
        /* <DEDUP_REMOVED lines=18> */
[----:B------:R-:W-:-:S03]  /*b7a0*/  IMAD.U32 R0, RZ, RZ, UR8 ;  /* 0x00000008ff007e24 */ /* 0x000fc6000f8e00ff */
        /* <DEDUP_REMOVED lines=411> */
[----:B------:R-:W-:Y:S01]  /*d160*/  STL [R1+0x320c], R9 ;  /* 0x00320c0901007387 */ /* 0x000fe20000100800 */
[----:B0-----:R-:W-:-:S03]  /*d170*/  IMAD.WIDE R6, R3, 0x2, R24 ;  /* 0x0000000203067825 */ /* 0x001fc600078e0218 */
[----:B------:R-:W-:Y:S04]  /*d180*/  STL [R1+0x3210], R4 ;  /* 0x0032100401007387 */ /* 0x000fe80000100800 */
        /* <DEDUP_REMOVED lines=63> */
[----:B0-----:R-:W-:-:S04]  /*d580*/  IMAD.WIDE R4, R3, 0x2, R18 ;  /* 0x0000000203047825 */ /* 0x001fc800078e0212 */
[C---:B------:R-:W-:Y:S01]  /*d590*/  IMAD.WIDE R10, R0.reuse, 0x2, R28 ;  /* 0x00000002000a7825 */ /* 0x040fe200078e021c */
[----:B------:R-:W-:Y:S03]  /*d5a0*/  STL [R1+0x1864], R4 ;  /* 0x0018640401007387 */ /* 0x000fe60000100800 */
[C---:B--2---:R-:W-:Y:S01]  /*d5b0*/  IMAD.WIDE R6, R0.reuse, 0x2, R16 ;  /* 0x0000000200067825 */ /* 0x044fe200078e0210 */
[----:B------:R0:W-:Y:S04]  /*d5c0*/  STL [R1+0x1860], R5 ;  /* 0x0018600501007387 */ /* 0x0001e80000100800 */
[----:B------:R-:W-:Y:S04]  /*d5d0*/  STL [R1+0x186c], R6 ;  /* 0x00186c0601007387 */ /* 0x000fe80000100800 */
[----:B------:R2:W-:Y:S01]  /*d5e0*/  STL [R1+0x1868], R7 ;  /* 0x0018680701007387 */ /* 0x0005e20000100800 */
[----:B0-----:R-:W-:-:S03]  /*d5f0*/  IMAD.WIDE R4, R0, 0x2, R26 ;  /* 0x0000000200047825 */ /* 0x001fc600078e021a */
[----:B------:R-:W-:Y:S04]  /*d600*/  STL [R1+0x1874], R8 ;  /* 0x0018740801007387 */ /* 0x000fe80000100800 */
[----:B------:R-:W-:Y:S01]  /*d610*/  STL [R1+0x1870], R9 ;  /* 0x0018700901007387 */ /* 0x000fe20000100800 */
[----:B--2---:R-:W-:-:S03]  /*d620*/  IMAD.WIDE R6, R0, 0x2, R24 ;  /* 0x0000000200067825 */ /* 0x004fc600078e0218 */
[----:B------:R-:W-:Y:S01]  /*d630*/  STL [R1+0x187c], R10 ;  /* 0x00187c0a01007387 */ /* 0x000fe20000100800 */
[----:B------:R-:W-:-:S03]  /*d640*/  UIMAD UR8, UR6, 0x64, URZ ;  /* 0x00000064060878a4 */ /* 0x000fc6000f8e023f */
[----:B------:R-:W-:Y:S04]  /*d650*/  STL [R1+0x1878], R11 ;  /* 0x0018780b01007387 */ /* 0x000fe80000100800 */
        /* <DEDUP_REMOVED lines=157> */
[----:B------:R0:W-:Y:S01]  /*e030*/  STL [R1+0x1a00], R5 ;  /* 0x001a000501007387 */ /* 0x0001e20000100800 */
[----:B------:R-:W-:-:S03]  /*e040*/  IMAD.U32 R3, RZ, RZ, UR8 ;  /* 0x00000008ff037e24 */ /* 0x000fc6000f8e00ff */
[----:B------:R-:W-:Y:S01]  /*e050*/  STL [R1+0x1a0c], R6 ;  /* 0x001a0c0601007387 */ /* 0x000fe20000100800 */
[----:B0-----:R-:W-:-:S03]  /*e060*/  IMAD.WIDE R4, R0, 0x2, R22 ;  /* 0x0000000200047825 */ /* 0x001fc600078e0216 */
        /* <DEDUP_REMOVED lines=26> */
[----:B------:R0:W-:Y:S01]  /*e210*/  STL [R1+0x1a48], R9 ;  /* 0x001a480901007387 */ /* 0x0001e20000100800 */
[----:B--2---:R-:W-:-:S03]  /*e220*/  IMAD.WIDE R6, R3, 0x2, R20 ;  /* 0x0000000203067825 */ /* 0x004fc600078e0214 */
[----:B------:R-:W-:Y:S01]  /*e230*/  STL [R1+0x1a54], R4 ;  /* 0x001a540401007387 */ /* 0x000fe20000100800 */
[----:B------:R-:W-:-:S03]  /*e240*/  IMAD.WIDE R10, R0, 0x2, R16 ;  /* 0x00000002000a7825 */ /* 0x000fc600078e0210 */
        /* <DEDUP_REMOVED lines=9> */
[----:B------:R-:W-:Y:S01]  /*e2e0*/  STL [R1+0x1a68], R11 ;  /* 0x001a680b01007387 */ /* 0x000fe20000100800 */
[----:B--2---:R-:W-:-:S03]  /*e2f0*/  IMAD.WIDE R8, R0, 0x2, R26 ;  /* 0x0000000200087825 */ /* 0x004fc600078e021a */
[----:B------:R-:W-:Y:S04]  /*e300*/  STL [R1+0x1a74], R4 ;  /* 0x001a740401007387 */ /* 0x000fe80000100800 */
[----:B------:R0:W-:Y:S04]  /*e310*/  STL [R1+0x1a70], R5 ;  /* 0x001a700501007387 */ /* 0x0001e80000100800 */
[----:B------:R-:W-:Y:S04]  /*e320*/  STL [R1+0x1a7c], R6 ;  /* 0x001a7c0601007387 */ /* 0x000fe80000100800 */
[----:B------:R2:W-:Y:S01]  /*e330*/  STL [R1+0x1a78], R7 ;  /* 0x001a780701007387 */ /* 0x0005e20000100800 */
[----:B0-----:R-:W-:-:S03]  /*e340*/  IMAD.WIDE R4, R0, 0x2, R24 ;  /* 0x0000000200047825 */ /* 0x001fc600078e0218 */
[----:B------:R-:W-:Y:S04]  /*e350*/  STL [R1+0x1a84], R8 ;  /* 0x001a840801007387 */ /* 0x000fe80000100800 */
[----:B------:R0:W-:Y:S04]  /*e360*/  STL [R1+0x1a80], R9 ;  /* 0x001a800901007387 */ /* 0x0001e80000100800 */
[----:B------:R-:W-:Y:S01]  /*e370*/  STL [R1+0x1a8c], R4 ;  /* 0x001a8c0401007387 */ /* 0x000fe20000100800 */
[----:B-1----:R-:W-:Y:S02]  /*e380*/  IMAD R3, R12, 0x5c, RZ ;  /* 0x0000005c0c037824 */ /* 0x002fe400078e02ff */
[C---:B--2---:R-:W-:Y:S01]  /*e390*/  IMAD.WIDE R6, R0.reuse, 0x2, R20 ;  /* 0x0000000200067825 */ /* 0x044fe200078e0214 */
[----:B------:R1:W-:Y:S01]  /*e3a0*/  STL [R1+0x1a88], R5 ;  /* 0x001a880501007387 */ /* 0x0003e20000100800 */
[----:B------:R-:W2:Y:S02]  /*e3b0*/  LDC R12, c[0x0][0x238] ;  /* 0x00008e00ff0c7b82 */ /* 0x000ea40000000800 */
[----:B0-----:R-:W-:-:S04]  /*e3c0*/  IMAD.WIDE R8, R0, 0x2, R18 ;  /* 0x0000000200087825 */ /* 0x001fc800078e0212 */
[----:B-1----:R-:W-:-:S04]  /*e3d0*/  IMAD.WIDE R4, R0, 0x2, R22 ;  /* 0x0000000200047825 */ /* 0x002fc800078e0216 */
[C---:B------:R-:W-:Y:S01]  /*e3e0*/  IMAD.WIDE R10, R3.reuse, 0x2, R16 ;  /* 0x00000002030a7825 */ /* 0x040fe200078e0210 */
[----:B------:R-:W-:Y:S04]  /*e3f0*/  STL [R1+0x1a94], R4 ;  /* 0x001a940401007387 */ /* 0x000fe80000100800 */
[----:B------:R0:W-:Y:S04]  /*e400*/  STL [R1+0x1a90], R5 ;  /* 0x001a900501007387 */ /* 0x0001e80000100800 */
[----:B------:R-:W-:Y:S04]  /*e410*/  STL [R1+0x1a9c], R6 ;  /* 0x001a9c0601007387 */ /* 0x000fe80000100800 */
[----:B------:R1:W-:Y:S01]  /*e420*/  STL [R1+0x1a98], R7 ;  /* 0x001a980701007387 */ /* 0x0003e20000100800 */
[----:B0-----:R-:W-:-:S03]  /*e430*/  IMAD.WIDE R4, R3, 0x2, R14 ;  /* 0x0000000203047825 */ /* 0x001fc600078e020e */
[----:B------:R-:W-:Y:S04]  /*e440*/  STL [R1+0x1aa4], R8 ;  /* 0x001aa40801007387 */ /* 0x000fe80000100800 */
[----:B------:R0:W-:Y:S01]  /*e450*/  STL [R1+0x1aa0], R9 ;  /* 0x001aa00901007387 */ /* 0x0001e20000100800 */
[----:B-1----:R-:W-:-:S03]  /*e460*/  IMAD.WIDE R6, R3, 0x2, R28 ;  /* 0x0000000203067825 */ /* 0x002fc600078e021c */
[----:B------:R-:W-:Y:S04]  /*e470*/  STL [R1+0x1aac], R10 ;  /* 0x001aac0a01007387 */ /* 0x000fe80000100800 */
[----:B------:R-:W-:Y:S01]  /*e480*/  STL [R1+0x1aa8], R11 ;  /* 0x001aa80b01007387 */ /* 0x000fe20000100800 */
[----:B0-----:R-:W-:-:S03]  /*e490*/  IMAD.WIDE R8, R3, 0x2, R26 ;  /* 0x0000000203087825 */ /* 0x001fc600078e021a */
        /* <DEDUP_REMOVED lines=8> */
[----:B------:R-:W-:Y:S02]  /*e520*/  IMAD R0, R13, 0x5b, RZ ;  /* 0x0000005b0d007824 */ /* 0x000fe400078e02ff */
[C---:B-1----:R-:W-:Y:S01]  /*e530*/  IMAD.WIDE R6, R3.reuse, 0x2, R20 ;  /* 0x0000000203067825 */ /* 0x042fe200078e0214 */
[----:B------:R1:W-:Y:S01]  /*e540*/  STL [R1+0x1ac8], R5 ;  /* 0x001ac80501007387 */ /* 0x0003e20000100800 */
[----:B------:R-:W3:Y:S02]  /*e550*/  LDC R13, c[0x0][0x238] ;  /* 0x00008e00ff0d7b82 */ /* 0x000ee40000000800 */
        /* <DEDUP_REMOVED lines=22> */
[----:B--2---:R-:W-:Y:S02]  /*e6c0*/  IMAD R3, R12, 0x5a, RZ ;  /* 0x0000005a0c037824 */ /* 0x004fe400078e02ff */
[C---:B-1----:R-:W-:Y:S01]  /*e6d0*/  IMAD.WIDE R6, R0.reuse, 0x2, R20 ;  /* 0x0000000200067825 */ /* 0x042fe200078e0214 */
        /* <DEDUP_REMOVED lines=24> */
[----:B---3--:R-:W-:Y:S02]  /*e860*/  IMAD R0, R13, 0x59, RZ ;  /* 0x000000590d007824 */ /* 0x008fe400078e02ff */
        /* <DEDUP_REMOVED lines=649> */
[----:B--2---:R-:W-:Y:S02]  /*11100*/  IMAD.SHL.U32 R3, R12, 0x40, RZ ;  /* 0x000000400c037824 */ /* 0x004fe400078e00ff */
        /* <DEDUP_REMOVED lines=1611> */
[----:B--2---:R-:W-:Y:S02]  /*175c0*/  IMAD.SHL.U32 R3, R12, 0x2, RZ ;  /* 0x000000020c037824 */ /* 0x004fe400078e00ff */
[----:B-1----:R-:W-:Y:S01]  /*175d0*/  IMAD.WIDE R6, R0, 0x2, R20 ;  /* 0x0000000200067825 */ /* 0x002fe200078e0214 */
[----:B------:R1:W-:Y:S01]  /*175e0*/  STL [R1+0x3110], R10 ;  /* 0x0031100a01007387 */ /* 0x0003e20000100800 */
[----:B------:R-:W2:Y:S03]  /*175f0*/  LDC R12, c[0x0][0x238] ;  /* 0x00008e00ff0c7b82 */ /* 0x000ea60000000800 */
[----:B------:R-:W-:Y:S04]  /*17600*/  STL [R1+0x310c], R11 ;  /* 0x00310c0b01007387 */ /* 0x000fe80000100800 */
[----:B------:R-:W-:Y:S01]  /*17610*/  STL [R1+0x3118], R4 ;  /* 0x0031180401007387 */ /* 0x000fe20000100800 */
[----:B0-----:R-:W-:-:S02]  /*17620*/  IMAD.WIDE R8, R3, 0x2, R16 ;  /* 0x0000000203087825 */ /* 0x001fc400078e0210 */
[----:B------:R-:W0:Y:S01]  /*17630*/  LDC R16, c[0x0][0x238] ;  /* 0x00008e00ff107b82 */ /* 0x000e220000000800 */
[----:B------:R4:W-:Y:S04]  /*17640*/  STL [R1+0x3114], R5 ;  /* 0x0031140501007387 */ /* 0x0009e80000100800 */
[----:B------:R-:W-:Y:S03]  /*17650*/  STL [R1+0x3120], R6 ;  /* 0x0031200601007387 */ /* 0x000fe60000100800 */
[----:B-1----:R-:W1:Y:S01]  /*17660*/  LDC R10, c[0x0][0x238] ;  /* 0x00008e00ff0a7b82 */ /* 0x002e620000000800 */
[----:B----4-:R-:W-:Y:S01]  /*17670*/  IMAD.WIDE R4, R0, 0x2, R18 ;  /* 0x0000000200047825 */ /* 0x010fe200078e0212 */
[----:B------:R4:W-:Y:S04]  /*17680*/  STL [R1+0x311c], R7 ;  /* 0x00311c0701007387 */ /* 0x0009e80000100800 */
[----:B------:R-:W-:Y:S02]  /*17690*/  STL [R1+0x3128], R4 ;  /* 0x0031280401007387 */ /* 0x000fe40000100800 */
[----:B------:R-:W3:Y:S02]  /*176a0*/  LDC R0, c[0x0][0x238] ;  /* 0x00008e00ff007b82 */ /* 0x000ee40000000800 */
[----:B------:R2:W-:Y:S01]  /*176b0*/  STL [R1+0x3124], R5 ;  /* 0x0031240501007387 */ /* 0x0005e20000100800 */
[----:B----4-:R-:W-:-:S03]  /*176c0*/  IMAD.WIDE R6, R3, 0x2, R14 ;  /* 0x0000000203067825 */ /* 0x010fc600078e020e */
[----:B------:R-:W-:Y:S02]  /*176d0*/  STL [R1+0x3130], R8 ;  /* 0x0031300801007387 */ /* 0x000fe40000100800 */
[----:B------:R-:W4:Y:S02]  /*176e0*/  LDC R11, c[0x0][0x238] ;  /* 0x00008e00ff0b7b82 */ /* 0x000f240000000800 */
[----:B------:R0:W-:Y:S01]  /*176f0*/  STL [R1+0x312c], R9 ;  /* 0x00312c0901007387 */ /* 0x0001e20000100800 */
[----:B--2---:R-:W-:-:S03]  /*17700*/  IMAD.WIDE R4, R3, 0x2, R28 ;  /* 0x0000000203047825 */ /* 0x004fc600078e021c */
[----:B------:R-:W-:Y:S02]  /*17710*/  STL [R1+0x3138], R6 ;  /* 0x0031380601007387 */ /* 0x000fe40000100800 */
[----:B------:R-:W2:Y:S02]  /*17720*/  LDC R14, c[0x0][0x238] ;  /* 0x00008e00ff0e7b82 */ /* 0x000ea40000000800 */
[----:B------:R0:W-:Y:S02]  /*17730*/  STL [R1+0x3134], R7 ;  /* 0x0031340701007387 */ /* 0x0001e40000100800 */
[C---:B0-----:R-:W-:Y:S02]  /*17740*/  IMAD.WIDE R8, R3.reuse, 0x2, R24 ;  /* 0x0000000203087825 */ /* 0x041fe400078e0218 */
[----:B------:R-:W-:Y:S02]  /*17750*/  STL [R1+0x3140], R4 ;  /* 0x0031400401007387 */ /* 0x000fe40000100800 */
[----:B------:R-:W0:Y:S01]  /*17760*/  LDC R15, c[0x0][0x238] ;  /* 0x00008e00ff0f7b82 */ /* 0x000e220000000800 */
[C---:B------:R-:W-:Y:S01]  /*17770*/  IMAD.WIDE R6, R3.reuse, 0x2, R26 ;  /* 0x0000000203067825 */ /* 0x040fe200078e021a */
[----:B------:R1:W-:Y:S04]  /*17780*/  STL [R1+0x313c], R5 ;  /* 0x00313c0501007387 */ /* 0x0003e80000100800 */
[----:B------:R-:W-:Y:S04]  /*17790*/  STL [R1+0x3148], R6 ;  /* 0x0031480601007387 */ /* 0x000fe80000100800 */
[----:B------:R3:W-:Y:S01]  /*177a0*/  STL [R1+0x3144], R7 ;  /* 0x0031440701007387 */ /* 0x0007e20000100800 */
[----:B-1----:R-:W-:-:S03]  /*177b0*/  IMAD.WIDE R4, R3, 0x2, R22 ;  /* 0x0000000203047825 */ /* 0x002fc600078e0216 */
[----:B------:R-:W-:Y:S04]  /*177c0*/  STL [R1+0x3150], R8 ;  /* 0x0031500801007387 */ /* 0x000fe80000100800 */
[----:B------:R-:W-:Y:S01]  /*177d0*/  STL [R1+0x314c], R9 ;  /* 0x00314c0901007387 */ /* 0x000fe20000100800 */
[----:B---3--:R-:W-:-:S03]  /*177e0*/  IMAD.WIDE R6, R3, 0x2, R20 ;  /* 0x0000000203067825 */ /* 0x008fc600078e0214 */
[----:B------:R-:W-:Y:S04]  /*177f0*/  STL [R1+0x3158], R4 ;  /* 0x0031580401007387 */ /* 0x000fe80000100800 */
[----:B------:R1:W-:Y:S04]  /*17800*/  STL [R1+0x3154], R5 ;  /* 0x0031540501007387 */ /* 0x0003e80000100800 */
[----:B-1----:R-:W3:Y:S04]  /*17810*/  LDL.64 R4, [R1+0xd20] ;  /* 0x000d200001047983 */ /* 0x002ee80000100a00 */
[----:B------:R-:W-:Y:S04]  /*17820*/  STL [R1+0x3160], R6 ;  /* 0x0031600601007387 */ /* 0x000fe80000100800 */
[----:B------:R1:W-:Y:S04]  /*17830*/  STL [R1+0x315c], R7 ;  /* 0x00315c0701007387 */ /* 0x0003e80000100800 */
[----:B-1----:R-:W2:Y:S01]  /*17840*/  LDL.64 R6, [R1+0xd28] ;  /* 0x000d280001067983 */ /* 0x002ea20000100a00 */
[----:B------:R-:W-:-:S05]  /*17850*/  IMAD.WIDE R8, R3, 0x2, R18 ;  /* 0x0000000203087825 */ /* 0x000fca00078e0212 */
[----:B------:R-:W-:Y:S04]  /*17860*/  STL [R1+0x3168], R8 ;  /* 0x0031680801007387 */ /* 0x000fe80000100800 */
[----:B------:R4:W-:Y:S02]  /*17870*/  STL [R1+0x3164], R9 ;  /* 0x0031640901007387 */ /* 0x0009e40000100800 */
[----:B----4-:R-:W-:-:S04]  /*17880*/  IMAD.WIDE R8, R11, 0x2, R28 ;  /* 0x000000020b087825 */ /* 0x010fc800078e021c */
[----:B---3--:R-:W-:-:S05]  /*17890*/  IMAD.WIDE R4, R0, 0x2, R4 ;  /* 0x0000000200047825 */ /* 0x008fca00078e0204 */
[----:B------:R-:W-:Y:S04]  /*178a0*/  STL [R1+0x3170], R4 ;  /* 0x0031700401007387 */ /* 0x000fe80000100800 */
[----:B------:R1:W-:Y:S01]  /*178b0*/  STL [R1+0x316c], R5 ;  /* 0x00316c0501007387 */ /* 0x0003e20000100800 */
[----:B--2---:R-:W-:-:S04]  /*178c0*/  IMAD.WIDE R6, R10, 0x2, R6 ;  /* 0x000000020a067825 */ /* 0x004fc800078e0206 */
[----:B------:R-:W-:Y:S01]  /*178d0*/  IMAD.WIDE R10, R12, 0x2, R26 ;  /* 0x000000020c0a7825 */ /* 0x000fe200078e021a */
[----:B------:R-:W-:Y:S03]  /*178e0*/  STL [R1+0x3178], R6 ;  /* 0x0031780601007387 */ /* 0x000fe60000100800 */
[----:B-1----:R-:W-:Y:S01]  /*178f0*/  IMAD.WIDE R4, R13, 0x2, R24 ;  /* 0x000000020d047825 */ /* 0x002fe200078e0218 */
[----:B------:R1:W-:Y:S04]  /*17900*/  STL [R1+0x3174], R7 ;  /* 0x0031740701007387 */ /* 0x0003e80000100800 */
        /* <DEDUP_REMOVED lines=9> */
[----:B------:R-:W-:Y:S01]  /*179a0*/  STL [R1+0x3194], R7 ;  /* 0x0031940701007387 */ /* 0x000fe20000100800 */
[----:B0-----:R-:W-:-:S03]  /*179b0*/  IMAD.WIDE R4, R16, 0x2, R18 ;  /* 0x0000000210047825 */ /* 0x001fc600078e0212 */
[----:B------:R-:W-:Y:S04]  /*179c0*/  STL [R1+0x31a0], R8 ;  /* 0x0031a00801007387 */ /* 0x000fe80000100800 */
[----:B------:R-:W-:Y:S04]  /*179d0*/  STL [R1+0x319c], R9 ;  /* 0x00319c0901007387 */ /* 0x000fe80000100800 */
[----:B------:R0:W-:Y:S04]  /*179e0*/  STL [R1+0x31a8], R4 ;  /* 0x0031a80401007387 */ /* 0x0001e80000100800 */
[----:B------:R1:W-:Y:S04]  /*179f0*/  STL [R1+0x31a4], R5 ;  /* 0x0031a40501007387 */ /* 0x0003e80000100800 */
[----:B------:R2:W-:Y:S04]  /*17a00*/  STL [R1+0x1804], RZ ;  /* 0x001804ff01007387 */ /* 0x0005e80000100800 */
        /* <DEDUP_REMOVED lines=330> */
[----:B------:R2:W-:Y:S01]  /*18eb0*/  STL [R1+0xae8], RZ ;  /* 0x000ae8ff01007387 */ /* 0x0005e20000100800 */
[----:B------:R-:W3:Y:S03]  /*18ec0*/  S2R R17, SR_TID.X ;  /* 0x0000000000117919 */ /* 0x000ee60000002100 */
        /* <DEDUP_REMOVED lines=18> */
[----:B------:R-:W-:Y:S01]  /*18ff0*/  USHF.R.S32.HI UR8, URZ, 0x1f, UR4 ;  /* 0x0000001f3f087899 */ /* 0x000fe20008011404 */
[----:B---3--:R-:W-:Y:S01]  /*19000*/  LOP3.LUT R17, R17, 0x3f, RZ, 0xc0, !PT ;  /* 0x0000003f11117812 */ /* 0x008fe200078ec0ff */
[----:B------:R-:W-:-:S02]  /*19010*/  USHF.L.U32 UR6, UR6, 0x7, URZ ;  /* 0x0000000706067899 */ /* 0x000fc4000800063f */
[----:B------:R-:W-:Y:S02]  /*19020*/  ULEA.HI UR8, UR8, UR4, URZ, 0x7 ;  /* 0x0000000408087291 */ /* 0x000fe4000f8f383f */
[----:B------:R-:W-:Y:S01]  /*19030*/  USHF.L.U32 UR7, UR7, 0x7, URZ ;  /* 0x0000000707077899 */ /* 0x000fe2000800063f */
[----:B------:R-:W-:Y:S01]  /*19040*/  IMAD.SHL.U32 R0, R17, 0x2, RZ ;  /* 0x0000000211007824 */ /* 0x000fe200078e00ff */
[----:B------:R-:W-:Y:S02]  /*19050*/  USHF.R.S32.HI UR4, URZ, 0x1f, UR6 ;  /* 0x0000001f3f047899 */ /* 0x000fe40008011406 */
[----:B------:R-:W-:Y:S02]  /*19060*/  USHF.R.S32.HI UR9, URZ, 0x1f, UR7 ;  /* 0x0000001f3f097899 */ /* 0x000fe40008011407 */
[----:B------:R-:W-:Y:S02]  /*19070*/  USHF.L.U32 UR13, UR6, 0x1, URZ ;  /* 0x00000001060d7899 */ /* 0x000fe4000800063f */
[----:B------:R-:W-:-:S02]  /*19080*/  USHF.L.U32 UR12, UR7, 0x1, URZ ;  /* 0x00000001070c7899 */ /* 0x000fc4000800063f */
[----:B------:R-:W-:Y:S02]  /*19090*/  USHF.R.S32.HI UR8, URZ, 0x7, UR8 ;  /* 0x000000073f087899 */ /* 0x000fe40008011408 */
[----:B------:R-:W-:Y:S01]  /*190a0*/  USHF.L.U64.HI UR4, UR6, 0x1, UR4 ;  /* 0x0000000106047899 */ /* 0x000fe20008010204 */
[----:B------:R2:W-:Y:S01]  /*190b0*/  STL [R1+0x514], RZ ;  /* 0x000514ff01007387 */ /* 0x0005e20000100800 */
[----:B------:R-:W-:-:S03]  /*190c0*/  USHF.L.U64.HI UR9, UR7, 0x1, UR9 ;  /* 0x0000000107097899 */ /* 0x000fc60008010209 */
        /* <DEDUP_REMOVED lines=138> */
[----:B------:R-:W3:Y:S01]  /*19970*/  LDL R17, [R1+0xd60] ;  /* 0x000d600001117983 */ /* 0x000ee20000100800 */
[----:B------:R-:W-:-:S02]  /*19980*/  LOP3.LUT R3, R0, 0x30, RZ, 0x3c, !PT ;  /* 0x0000003000037812 */ /* 0x000fc400078e3cff */
[C---:B0-----:R-:W-:Y:S01]  /*19990*/  LOP3.LUT R4, R0.reuse, 0x20, RZ, 0x3c, !PT ;  /* 0x0000002000047812 */ /* 0x041fe200078e3cff */
[----:B------:R2:W-:Y:S01]  /*199a0*/  STL [R1+0xa80], RZ ;  /* 0x000a80ff01007387 */ /* 0x0005e20000100800 */
[C---:B------:R-:W-:Y:S02]  /*199b0*/  LOP3.LUT R3, R0.reuse, 0x60, RZ, 0x3c, !PT ;  /* 0x0000006000037812 */ /* 0x040fe400078e3cff */
[----:B------:R-:W-:Y:S01]  /*199c0*/  LOP3.LUT R4, R0, 0x50, RZ, 0x3c, !PT ;  /* 0x0000005000047812 */ /* 0x000fe200078e3cff */
[----:B------:R2:W-:Y:S01]  /*199d0*/  STL [R1+0xa84], RZ ;  /* 0x000a84ff01007387 */ /* 0x0005e20000100800 */
[----:B------:R-:W-:Y:S02]  /*199e0*/  LOP3.LUT R3, R2, 0x40, RZ, 0x3c, !PT ;  /* 0x0000004002037812 */ /* 0x000fe400078e3cff */
[C---:B-1----:R-:W-:Y:S01]  /*199f0*/  LOP3.LUT R5, R0.reuse, 0x10, RZ, 0x3c, !PT ;  /* 0x0000001000057812 */ /* 0x042fe200078e3cff */
[----:B------:R2:W-:Y:S01]  /*19a00*/  STL [R1+0xa88], RZ ;  /* 0x000a88ff01007387 */ /* 0x0005e20000100800 */
[----:B------:R-:W-:-:S02]  /*19a10*/  LOP3.LUT R5, R0, 0x40, RZ, 0x3c, !PT ;  /* 0x0000004000057812 */ /* 0x000fc400078e3cff */
[----:B------:R-:W-:Y:S01]  /*19a20*/  LOP3.LUT R5, R0, 0x70, RZ, 0x3c, !PT ;  /* 0x0000007000057812 */ /* 0x000fe200078e3cff */
        /* <DEDUP_REMOVED lines=21> */
[----:B------:R2:W-:Y:S01]  /*19b80*/  STL [R1+0x3be8], R3 ;  /* 0x003be80301007387 */ /* 0x0005e20000100800 */
[----:B---3--:R-:W-:-:S05]  /*19b90*/  LOP3.LUT R4, R17, 0x40, RZ, 0x3c, !PT ;  /* 0x0000004011047812 */ /* 0x008fca00078e3cff */
[----:B------:R2:W-:Y:S02]  /*19ba0*/  STL [R1+0x3bec], R4 ;  /* 0x003bec0401007387 */ /* 0x0005e40000100800 */
.L_x_1:
[----:B-12---:R-:W2:Y:S01]  /*19bb0*/  LDL.64 R4, [R1+0xd58] ;  /* 0x000d580001047983 */ /* 0x006ea20000100a00 */
[----:B------:R-:W0:Y:S03]  /*19bc0*/  LDC R13, c[0x0][0x230] ;  /* 0x00008c00ff0d7b82 */ /* 0x000e260000000800 */
[----:B--2---:R1:W-:Y:S04]  /*19bd0*/  STL [R1+0x4e78], R5 ;  /* 0x004e780501007387 */ /* 0x0043e80000100800 */
[----:B-1----:R-:W0:Y:S04]  /*19be0*/  LDL R5, [R1+0x1804] ;  /* 0x0018040001057983 */ /* 0x002e280000100800 */
[----:B------:R-:W-:Y:S04]  /*19bf0*/  STL [R1+0x3f6c], R14 ;  /* 0x003f6c0e01007387 */ /* 0x000fe80000100800 */
        /* <DEDUP_REMOVED lines=73> */
[----:B------:R-:W-:Y:S01]  /*1a090*/  STL [R1+0x4094], R14 ;  /* 0x0040940e01007387 */ /* 0x000fe20000100800 */
[----:B0-----:R-:W-:-:S03]  /*1a0a0*/  IMAD R13, R5, -0x80, R13 ;  /* 0xffffff80050d7824 */ /* 0x001fc600078e020d */
        /* <DEDUP_REMOVED lines=889> */
[----:B------:R0:W-:Y:S04]  /*1d840*/  STL [R1+0x4e74], R0 ;  /* 0x004e740001007387 */ /* 0x0001e80000100800 */
[----:B-----5:R-:W-:Y:S04]  /*1d850*/  STL [R1+0x3f60], R29 ;  /* 0x003f601d01007387 */ /* 0x020fe80000100800 */
        /* <DEDUP_REMOVED lines=67> */
[----:B------:R-:W2:Y:S01]  /*1dc90*/  LDL.LU R5, [R1+0x4e78] ;  /* 0x004e780001057983 */ /* 0x000ea20000300800 */
[----:B------:R-:W-:-:S02]  /*1dca0*/  ISETP.GT.AND P0, PT, R13, RZ, PT ;  /* 0x000000ff0d00720c */ /* 0x000fc40003f04270 */
[----:B0-----:R-:W-:Y:S02]  /*1dcb0*/  PRMT R0, RZ, 0x7610, R0 ;  /* 0x00007610ff007816 */ /* 0x001fe40000000000 */
[----:B------:R-:W-:Y:S02]  /*1dcc0*/  PRMT R14, RZ, 0x7610, R14 ;  /* 0x00007610ff0e7816 */ /* 0x000fe4000000000e */
[----:B------:R-:W-:-:S07]  /*1dcd0*/  PRMT R15, RZ, 0x7610, R15 ;  /* 0x00007610ff0f7816 */ /* 0x000fce000000000f */
[----:B--2---:R-:W2:Y:S04]  /*1dce0*/  @P0 LDG.E.U16 R0, desc[UR10][R4.64] ;  /* 0x0000000a04000981 */ /* 0x004ea8000c1e1500 */
[----:B--2---:R0:W-:Y:S04]  /*1dcf0*/  STL [R1+0x17e4], R0 ;  /* 0x0017e40001007387 */ /* 0x0041e80000100800 */
[----:B0-----:R-:W2:Y:S04]  /*1dd00*/  LDL.LU R0, [R1+0x4e74] ;  /* 0x004e740001007983 */ /* 0x001ea80000300800 */
[----:B------:R-:W3:Y:S04]  /*1dd10*/  LDL.64 R4, [R1+0xd50] ;  /* 0x000d500001047983 */ /* 0x000ee80000100a00 */
[----:B---3--:R-:W3:Y:S04]  /*1dd20*/  @P0 LDG.E.U16 R14, desc[UR10][R4.64] ;  /* 0x0000000a040e0981 */ /* 0x008ee8000c1e1500 */
[----:B---3--:R0:W-:Y:S04]  /*1dd30*/  STL [R1+0x17e0], R14 ;  /* 0x0017e00e01007387 */ /* 0x0081e80000100800 */
[----:B0-----:R-:W3:Y:S04]  /*1dd40*/  LDL.LU R14, [R1+0x4e70] ;  /* 0x004e7000010e7983 */ /* 0x001ee80000300800 */
[----:B------:R-:W4:Y:S01]  /*1dd50*/  LDL.64 R4, [R1+0xd48] ;  /* 0x000d480001047983 */ /* 0x000f220000100a00 */
[----:B---3--:R-:W-:-:S03]  /*1dd60*/  PRMT R14, RZ, 0x7610, R14 ;  /* 0x00007610ff0e7816 */ /* 0x008fc6000000000e */
[----:B----4-:R-:W3:Y:S04]  /*1dd70*/  @P0 LDG.E.U16 R15, desc[UR10][R4.64] ;  /* 0x0000000a040f0981 */ /* 0x010ee8000c1e1500 */
        /* <DEDUP_REMOVED lines=8> */
[----:B------:R-:W-:-:S02]  /*1de00*/  ISETP.GT.AND P1, PT, R13, 0x1, PT ;  /* 0x000000010d00780c */ /* 0x000fc40003f24270 */
[----:B---3--:R-:W-:Y:S01]  /*1de10*/  PRMT R14, RZ, 0x7610, R14 ;  /* 0x00007610ff0e7816 */ /* 0x008fe2000000000e */
        /* <DEDUP_REMOVED lines=18> */
[----:B------:R-:W4:Y:S04]  /*1df40*/  LDL R4, [R1+0x31a4] ;  /* 0x0031a40001047983 */ /* 0x000f280000100800 */
[----:B------:R-:W4:Y:S01]  /*1df50*/  LDL R5, [R1+0x31a8] ;  /* 0x0031a80001057983 */ /* 0x000f220000100800 */
[----:B---3--:R-:W-:-:S02]  /*1df60*/  PRMT R14, RZ, 0x7610, R14 ;  /* 0x00007610ff0e7816 */ /* 0x008fc4000000000e */
[----:B----4-:R-:W-:-:S04]  /*1df70*/  @P1 LOP3.LUT R5, R5, R4, RZ, 0x3c, !PT ;  /* 0x0000000405051212 */ /* 0x010fc800078e3cff */
[----:B------:R-:W-:-:S04]  /*1df80*/  @P1 LOP3.LUT R4, R5, R4, RZ, 0x3c, !PT ;  /* 0x0000000405041212 */ /* 0x000fc800078e3cff */
[----:B------:R-:W-:-:S05]  /*1df90*/  @P1 LOP3.LUT R5, R5, R4, RZ, 0x3c, !PT ;  /* 0x0000000405051212 */ /* 0x000fca00078e3cff */
[----:B------:R-:W3:Y:S04]  /*1dfa0*/  @P1 LDG.E.U16 R15, desc[UR10][R4.64] ;  /* 0x0000000a040f1981 */ /* 0x000ee8000c1e1500 */
        /* <DEDUP_REMOVED lines=31> */
[----:B------:R-:W-:-:S02]  /*1e1a0*/  ISETP.GT.AND P0, PT, R13, 0x2, PT ;  /* 0x000000020d00780c */ /* 0x000fc40003f04270 */
[----:B---3--:R-:W-:Y:S02]  /*1e1b0*/  PRMT R14, RZ, 0x7610, R14 ;  /* 0x00007610ff0e7816 */ /* 0x008fe4000000000e */
        /* <DEDUP_REMOVED lines=7087> */
[----:B------:R-:W4:Y:S02]  /*39cb0*/  LDL R5, [R1+0x193c] ;  /* 0x00193c0001057983 */ /* 0x000f240000100800 */
[----:B----4-:R-:W-:-:S04]  /*39cc0*/  @P0 LOP3.LUT R5, R5, R4, RZ, 0x3c, !PT ;  /* 0x0000000405050212 */ /* 0x010fc800078e3cff */
[----:B------:R-:W-:-:S04]  /*39cd0*/  @P0 LOP3.LUT R4, R5, R4, RZ, 0x3c, !PT ;  /* 0x0000000405040212 */ /* 0x000fc800078e3cff */
[----:B------:R-:W-:-:S05]  /*39ce0*/  @P0 LOP3.LUT R5, R5, R4, RZ, 0x3c, !PT ;  /* 0x0000000405050212 */ /* 0x000fca00078e3cff */
[----:B------:R-:W4:Y:S04]  /*39cf0*/  @P0 LDG.E.U16 R14, desc[UR10][R4.64] ;  /* 0x0000000a040e0981 */ /* 0x000f28000c1e1500 */
[----:B----4-:R0:W-:Y:S04]  /*39d00*/  STL [R1+0x318], R14 ;  /* 0x0003180e01007387 */ /* 0x0101e80000100800 */
[----:B0-----:R-:W4:Y:S04]  /*39d10*/  LDL.LU R14, [R1+0x4220] ;  /* 0x00422000010e7983 */ /* 0x001f280000300800 */
[----:B------:R-:W2:Y:S04]  /*39d20*/  LDL R4, [R1+0x1930] ;  /* 0x0019300001047983 */ /* 0x000ea80000100800 */
[----:B------:R-:W2:Y:S01]  /*39d30*/  LDL R5, [R1+0x1934] ;  /* 0x0019340001057983 */ /* 0x000ea20000100800 */
[----:B----4-:R-:W-:-:S02]  /*39d40*/  PRMT R14, RZ, 0x7610, R14 ;  /* 0x00007610ff0e7816 */ /* 0x010fc4000000000e */
[----:B--2---:R-:W-:-:S04]  /*39d50*/  @P0 LOP3.LUT R5, R5, R4, RZ, 0x3c, !PT ;  /* 0x0000000405050212 */ /* 0x004fc800078e3cff */
[----:B------:R-:W-:-:S04]  /*39d60*/  @P0 LOP3.LUT R4, R5, R4, RZ, 0x3c, !PT ;  /* 0x0000000405040212 */ /* 0x000fc800078e3cff */
[----:B------:R-:W-:-:S05]  /*39d70*/  @P0 LOP3.LUT R5, R5, R4, RZ, 0x3c, !PT ;  /* 0x0000000405050212 */ /* 0x000fca00078e3cff */
[----:B------:R-:W2:Y:S04]  /*39d80*/  @P0 LDG.E.U16 R14, desc[UR10][R4.64] ;  /* 0x0000000a040e0981 */ /* 0x000ea8000c1e1500 */
[----:B--2---:R0:W-:Y:S04]  /*39d90*/  STL [R1+0x314], R14 ;  /* 0x0003140e01007387 */ /* 0x0041e80000100800 */
[----:B0-----:R-:W2:Y:S04]  /*39da0*/  LDL.LU R14, [R1+0x421c] ;  /* 0x00421c00010e7983 */ /* 0x001ea80000300800 */
[----:B------:R-:W4:Y:S04]  /*39db0*/  LDL R4, [R1+0x1928] ;  /* 0x0019280001047983 */ /* 0x000f280000100800 */
[----:B------:R-:W4:Y:S01]  /*39dc0*/  LDL R5, [R1+0x192c] ;  /* 0x00192c0001057983 */ /* 0x000f220000100800 */
[----:B------:R-:W-:-:S02]  /*39dd0*/  ISETP.GT.AND P1, PT, R13, 0x63, PT ;  /* 0x000000630d00780c */ /* 0x000fc40003f24270 */
[----:B--2---:R-:W-:Y:S02]  /*39de0*/  PRMT R14, RZ, 0x7610, R14 ;  /* 0x00007610ff0e7816 */ /* 0x004fe4000000000e */
[----:B----4-:R-:W-:-:S04]  /*39df0*/  @P0 LOP3.LUT R5, R5, R4, RZ, 0x3c, !PT ;  /* 0x0000000405050212 */ /* 0x010fc800078e3cff */
[----:B------:R-:W-:-:S04]  /*39e00*/  @P0 LOP3.LUT R4, R5, R4, RZ, 0x3c, !PT ;  /* 0x0000000405040212 */ /* 0x000fc800078e3cff */
[----:B------:R-:W-:-:S05]  /*39e10*/  @P0 LOP3.LUT R5, R5, R4, RZ, 0x3c, !PT ;  /* 0x0000000405050212 */ /* 0x000fca00078e3cff */
[----:B------:R-:W2:Y:S04]  /*39e20*/  @P0 LDG.E.U16 R14, desc[UR10][R4.64] ;  /* 0x0000000a040e0981 */ /* 0x000ea8000c1e1500 */
[----:B--2---:R0:W-:Y:S04]  /*39e30*/  STL [R1+0x310], R14 ;  /* 0x0003100e01007387 */ /* 0x0041e80000100800 */
[----:B0-----:R-:W2:Y:S04]  /*39e40*/  LDL.LU R14, [R1+0x4218] ;  /* 0x00421800010e7983 */ /* 0x001ea80000300800 */
[----:B------:R-:W4:Y:S04]  /*39e50*/  LDL R4, [R1+0x1920] ;  /* 0x0019200001047983 */ /* 0x000f280000100800 */
[----:B------:R-:W4:Y:S01]  /*39e60*/  LDL R5, [R1+0x1924] ;  /* 0x0019240001057983 */ /* 0x000f220000100800 */
[----:B--2---:R-:W-:-:S02]  /*39e70*/  PRMT R14, RZ, 0x7610, R14 ;  /* 0x00007610ff0e7816 */ /* 0x004fc4000000000e */
        /* <DEDUP_REMOVED lines=884> */
[----:B------:R-:W-:-:S02]  /*3d5c0*/  PRMT R2, RZ, 0x7610, R2 ;  /* 0x00007610ff027816 */ /* 0x000fc40000000002 */
[----:B----4-:R-:W-:-:S04]  /*3d5d0*/  @P1 LOP3.LUT R5, R5, R4, RZ, 0x3c, !PT ;  /* 0x0000000405051212 */ /* 0x010fc800078e3cff */
[----:B------:R-:W-:-:S04]  /*3d5e0*/  @P1 LOP3.LUT R4, R5, R4, RZ, 0x3c, !PT ;  /* 0x0000000405041212 */ /* 0x000fc800078e3cff */
[----:B------:R-:W-:-:S05]  /*3d5f0*/  @P1 LOP3.LUT R5, R5, R4, RZ, 0x3c, !PT ;  /* 0x0000000405051212 */ /* 0x000fca00078e3cff */
[----:B------:R-:W4:Y:S04]  /*3d600*/  @P1 LDG.E.U16 R2, desc[UR10][R4.64] ;  /* 0x0000000a04021981 */ /* 0x000f28000c1e1500 */
[----:B------:R-:W3:Y:S04]  /*3d610*/  LDL R4, [R1+0x33b4] ;  /* 0x0033b40001047983 */ /* 0x000ee80000100800 */
[----:B------:R-:W3:Y:S01]  /*3d620*/  LDL R5, [R1+0x33c0] ;  /* 0x0033c00001057983 */ /* 0x000ee20000100800 */
[----:B--2---:R-:W-:-:S03]  /*3d630*/  PRMT R14, RZ, 0x7610, R14 ;  /* 0x00007610ff0e7816 */ /* 0x004fc6000000000e */
[----:B----4-:R-:W-:Y:S01]  /*3d640*/  STL [R1+0x3d8c], R2 ;  /* 0x003d8c0201007387 */ /* 0x010fe20000100800 */
[----:B---3--:R-:W-:-:S04]  /*3d650*/  @P1 LOP3.LUT R5, R5, R4, RZ, 0x3c, !PT ;  /* 0x0000000405051212 */ /* 0x008fc800078e3cff */
[----:B------:R-:W-:-:S04]  /*3d660*/  @P1 LOP3.LUT R4, R5, R4, RZ, 0x3c, !PT ;  /* 0x0000000405041212 */ /* 0x000fc800078e3cff */
[----:B------:R-:W-:-:S05]  /*3d670*/  @P1 LOP3.LUT R5, R5, R4, RZ, 0x3c, !PT ;  /* 0x0000000405051212 */ /* 0x000fca00078e3cff */
[----:B------:R-:W2:Y:S04]  /*3d680*/  @P1 LDG.E.U16 R14, desc[UR10][R4.64] ;  /* 0x0000000a040e1981 */ /* 0x000ea8000c1e1500 */
[----:B--2---:R0:W-:Y:S04]  /*3d690*/  STL [R1+0x18c], R14 ;  /* 0x00018c0e01007387 */ /* 0x0041e80000100800 */
[----:B0-----:R-:W2:Y:S04]  /*3d6a0*/  LDL.LU R14, [R1+0x4090] ;  /* 0x00409000010e7983 */ /* 0x001ea80000300800 */
[----:B------:R-:W3:Y:S04]  /*3d6b0*/  LDL R4, [R1+0x33bc] ;  /* 0x0033bc0001047983 */ /* 0x000ee80000100800 */
[----:B------:R-:W3:Y:S01]  /*3d6c0*/  LDL R5, [R1+0x33c8] ;  /* 0x0033c80001057983 */ /* 0x000ee20000100800 */
[----:B--2---:R-:W-:-:S02]  /*3d6d0*/  PRMT R14, RZ, 0x7610, R14 ;  /* 0x00007610ff0e7816 */ /* 0x004fc4000000000e */
        /* <DEDUP_REMOVED lines=35> */
[----:B------:R-:W-:-:S02]  /*3d910*/  ISETP.GT.AND P0, PT, R13, 0x70, PT ;  /* 0x000000700d00780c */ /* 0x000fc40003f04270 */
[----:B--2---:R-:W-:Y:S02]  /*3d920*/  PRMT R14, RZ, 0x7610, R14 ;  /* 0x00007610ff0e7816 */ /* 0x004fe4000000000e */
        /* <DEDUP_REMOVED lines=509> */
[----:B------:R-:W-:-:S02]  /*3f900*/  PRMT R2, RZ, 0x7610, R2 ;  /* 0x00007610ff027816 */ /* 0x000fc40000000002 */
[----:B------:R-:W-:Y:S02]  /*3f910*/  ISETP.GT.AND P1, PT, R13, 0x77, PT ;  /* 0x000000770d00780c */ /* 0x000fe40003f24270 */
[----:B---3--:R-:W-:-:S04]  /*3f920*/  @P0 LOP3.LUT R5, R5, R4, RZ, 0x3c, !PT ;  /* 0x0000000405050212 */ /* 0x008fc800078e3cff */
[----:B------:R-:W-:-:S04]  /*3f930*/  @P0 LOP3.LUT R4, R5, R4, RZ, 0x3c, !PT ;  /* 0x0000000405040212 */ /* 0x000fc800078e3cff */
[----:B------:R-:W-:-:S05]  /*3f940*/  @P0 LOP3.LUT R5, R5, R4, RZ, 0x3c, !PT ;  /* 0x0000000405050212 */ /* 0x000fca00078e3cff */
[----:B------:R-:W3:Y:S04]  /*3f950*/  @P0 LDG.E.U16 R2, desc[UR10][R4.64] ;  /* 0x0000000a04020981 */ /* 0x000ee8000c1e1500 */
[----:B------:R-:W4:Y:S04]  /*3f960*/  LDL R4, [R1+0x35a4] ;  /* 0x0035a40001047983 */ /* 0x000f280000100800 */
[----:B------:R-:W4:Y:S01]  /*3f970*/  LDL R5, [R1+0x35b0] ;  /* 0x0035b00001057983 */ /* 0x000f220000100800 */
[----:B--2---:R-:W-:-:S03]  /*3f980*/  PRMT R14, RZ, 0x7610, R14 ;  /* 0x00007610ff0e7816 */ /* 0x004fc6000000000e */
[----:B---3--:R-:W-:Y:S01]  /*3f990*/  STL [R1+0x3de8], R2 ;  /* 0x003de80201007387 */ /* 0x008fe20000100800 */
[----:B----4-:R-:W-:-:S04]  /*3f9a0*/  @P1 LOP3.LUT R5, R5, R4, RZ, 0x3c, !PT ;  /* 0x0000000405051212 */ /* 0x010fc800078e3cff */
        /* <DEDUP_REMOVED lines=117> */
[----:B---3--:R-:W-:-:S04]  /*40100*/  @P0 LOP3.LUT R5, R5, R4, RZ, 0x3c, !PT ;  /* 0x0000000405050212 */ /* 0x008fc800078e3cff */
[----:B------:R-:W-:-:S04]  /*40110*/  @P0 LOP3.LUT R4, R5, R4, RZ, 0x3c, !PT ;  /* 0x0000000405040212 */ /* 0x000fc800078e3cff */
[----:B------:R-:W-:-:S05]  /*40120*/  @P0 LOP3.LUT R5, R5, R4, RZ, 0x3c, !PT ;  /* 0x0000000405050212 */ /* 0x000fca00078e3cff */
[----:B------:R-:W3:Y:S04]  /*40130*/  @P0 LDG.E.U16 R15, desc[UR10][R4.64] ;  /* 0x0000000a040f0981 */ /* 0x000ee8000c1e1500 */
[----:B---3--:R0:W-:Y:S04]  /*40140*/  STL [R1+0x68], R15 ;  /* 0x0000680f01007387 */ /* 0x0081e80000100800 */
[----:B0-----:R-:W3:Y:S04]  /*40150*/  LDL.LU R15, [R1+0x3f68] ;  /* 0x003f6800010f7983 */ /* 0x001ee80000300800 */
[----:B------:R-:W4:Y:S04]  /*40160*/  LDL R4, [R1+0x3614] ;  /* 0x0036140001047983 */ /* 0x000f280000100800 */
[----:B------:R-:W4:Y:S01]  /*40170*/  LDL R5, [R1+0x3620] ;  /* 0x0036200001057983 */ /* 0x000f220000100800 */
[----:B------:R-:W-:-:S02]  /*40180*/  PRMT R0, RZ, 0x7610, R0 ;  /* 0x00007610ff007816 */ /* 0x000fc40000000000 */
        /* <DEDUP_REMOVED lines=8> */
[----:B------:R-:W-:-:S02]  /*40210*/  PRMT R29, RZ, 0x7610, R29 ;  /* 0x00007610ff1d7816 */ /* 0x000fc4000000001d */
[----:B------:R-:W-:Y:S02]  /*40220*/  ISETP.GT.AND P1, PT, R13, 0x79, PT ;  /* 0x000000790d00780c */ /* 0x000fe40003f24270 */
[----:B--2---:R-:W-:-:S04]  /*40230*/  @P0 LOP3.LUT R5, R5, R4, RZ, 0x3c, !PT ;  /* 0x0000000405050212 */ /* 0x004fc800078e3cff */
        /* <DEDUP_REMOVED lines=71> */
[----:B------:R-:W-:Y:S02]  /*406b0*/  ISETP.GT.AND P0, PT, R13, 0x7a, PT ;  /* 0x0000007a0d00780c */ /* 0x000fe40003f04270 */
        /* <DEDUP_REMOVED lines=13> */
[----:B------:R-:W3:Y:S04]  /*40790*/  LDL R4, [R1+0x366c] ;  /* 0x00366c0001047983 */ /* 0x000ee80000100800 */
[----:B------:R-:W3:Y:S01]  /*407a0*/  LDL R5, [R1+0x3674] ;  /* 0x0036740001057983 */ /* 0x000ee20000100800 */
[----:B------:R-:W-:-:S03]  /*407b0*/  PRMT R20, RZ, 0x7610, R20 ;  /* 0x00007610ff147816 */ /* 0x000fc60000000014 */
[----:B--2---:R0:W-:Y:S04]  /*407c0*/  STL [R1+0x3c], R14 ;  /* 0x00003c0e01007387 */ /* 0x0041e80000100800 */
[----:B0-----:R-:W2:Y:S01]  /*407d0*/  LDL R14, [R1+0x36a0] ;  /* 0x0036a000010e7983 */ /* 0x001ea20000100800 */
        /* <DEDUP_REMOVED lines=39> */
[----:B------:R-:W4:Y:S01]  /*40a50*/  @P0 LDG.E.U16 R16, desc[UR10][R4.64] ;  /* 0x0000000a04100981 */ /* 0x000f22000c1e1500 */
[----:B------:R-:W-:-:S03]  /*40a60*/  PRMT R12, RZ, 0x7610, R12 ;  /* 0x00007610ff0c7816 */ /* 0x000fc6000000000c */
[----:B----4-:R0:W-:Y:S04]  /*40a70*/  STL [R1+0x28], R16 ;  /* 0x0000281001007387 */ /* 0x0101e80000100800 */
[----:B0-----:R-:W4:Y:S04]  /*40a80*/  LDL.LU R16, [R1+0x3f2c] ;  /* 0x003f2c0001107983 */ /* 0x001f280000300800 */
[----:B------:R-:W2:Y:S01]  /*40a90*/  LDL R5, [R1+0x3694] ;  /* 0x0036940001057983 */ /* 0x000ea20000100800 */
[----:B------:R-:W-:-:S03]  /*40aa0*/  @P0 IMAD.MOV.U32 R4, RZ, RZ, R14 ;  /* 0x000000ffff040224 */ /* 0x000fc600078e000e */
[----:B------:R-:W3:Y:S04]  /*40ab0*/  LDL R14, [R1+0x36c8] ;  /* 0x0036c800010e7983 */ /* 0x000ee80000100800 */
[----:B--2---:R-:W2:Y:S04]  /*40ac0*/  @P0 LDG.E.U16 R12, desc[UR10][R4.64] ;  /* 0x0000000a040c0981 */ /* 0x004ea8000c1e1500 */
[----:B--2---:R0:W-:Y:S04]  /*40ad0*/  STL [R1+0x24], R12 ;  /* 0x0000240c01007387 */ /* 0x0041e80000100800 */
[----:B0-----:R-:W2:Y:S04]  /*40ae0*/  LDL.LU R12, [R1+0x3f28] ;  /* 0x003f2800010c7983 */ /* 0x001ea80000300800 */
        /* <DEDUP_REMOVED lines=10> */
[----:B------:R-:W3:Y:S04]  /*40b90*/  LDL R4, [R1+0x36a4] ;  /* 0x0036a40001047983 */ /* 0x000ee80000100800 */
[----:B------:R-:W3:Y:S01]  /*40ba0*/  LDL R5, [R1+0x36b0] ;  /* 0x0036b00001057983 */ /* 0x000ee20000100800 */
[----:B------:R-:W-:-:S02]  /*40bb0*/  PRMT R15, RZ, 0x7610, R15 ;  /* 0x00007610ff0f7816 */ /* 0x000fc4000000000f */
[----:B---3--:R-:W-:-:S04]  /*40bc0*/  @P1 LOP3.LUT R5, R5, R4, RZ, 0x3c, !PT ;  /* 0x0000000405051212 */ /* 0x008fc800078e3cff */
[----:B------:R-:W-:-:S04]  /*40bd0*/  @P1 LOP3.LUT R4, R5, R4, RZ, 0x3c, !PT ;  /* 0x0000000405041212 */ /* 0x000fc800078e3cff */
[----:B------:R-:W-:-:S05]  /*40be0*/  @P1 LOP3.LUT R5, R5, R4, RZ, 0x3c, !PT ;  /* 0x0000000405051212 */ /* 0x000fca00078e3cff */
[----:B------:R-:W3:Y:S04]  /*40bf0*/  @P1 LDG.E.U16 R15, desc[UR10][R4.64] ;  /* 0x0000000a040f1981 */ /* 0x000ee8000c1e1500 */
[----:B------:R-:W2:Y:S04]  /*40c00*/  LDL R4, [R1+0x36ac] ;  /* 0x0036ac0001047983 */ /* 0x000ea80000100800 */
[----:B------:R-:W2:Y:S01]  /*40c10*/  LDL R5, [R1+0x36b4] ;  /* 0x0036b40001057983 */ /* 0x000ea20000100800 */
[----:B------:R-:W-:-:S03]  /*40c20*/  PRMT R10, RZ, 0x7610, R10 ;  /* 0x00007610ff0a7816 */ /* 0x000fc6000000000a */
[----:B---3--:R0:W-:Y:S04]  /*40c30*/  STL [R1+0x1c], R15 ;  /* 0x00001c0f01007387 */ /* 0x0081e80000100800 */
[----:B0-----:R-:W3:Y:S01]  /*40c40*/  LDL R15, [R1+0x36e0] ;  /* 0x0036e000010f7983 */ /* 0x001ee20000100800 */
        /* <DEDUP_REMOVED lines=16> */
[----:B------:R-:W3:Y:S01]  /*40d50*/  LDL R5, [R1+0x36bc] ;  /* 0x0036bc0001057983 */ /* 0x000ee20000100800 */
[----:B------:R-:W-:-:S03]  /*40d60*/  @P1 IMAD.MOV.U32 R4, RZ, RZ, R14 ;  /* 0x000000ffff041224 */ /* 0x000fc600078e000e */
[----:B------:R-:W2:Y:S04]  /*40d70*/  LDL R14, [R1+0x36f0] ;  /* 0x0036f000010e7983 */ /* 0x000ea80000100800 */
[----:B---3--:R-:W3:Y:S04]  /*40d80*/  @P1 LDG.E.U16 R8, desc[UR10][R4.64] ;  /* 0x0000000a04081981 */ /* 0x008ee8000c1e1500 */
        /* <DEDUP_REMOVED lines=17> */
[----:B------:R-:W2:Y:S01]  /*40ea0*/  @P1 LDG.E.U16 R6, desc[UR10][R4.64] ;  /* 0x0000000a04061981 */ /* 0x000ea2000c1e1500 */
[----:B------:R-:W-:-:S03]  /*40eb0*/  PRMT R3, RZ, 0x7610, R3 ;  /* 0x00007610ff037816 */ /* 0x000fc60000000003 */
[----:B--2---:R0:W-:Y:S04]  /*40ec0*/  STL [R1+0x8], R6 ;  /* 0x0000080601007387 */ /* 0x0041e80000100800 */
[----:B0-----:R-:W2:Y:S04]  /*40ed0*/  LDL.LU R6, [R1+0x3f10] ;  /* 0x003f100001067983 */ /* 0x001ea80000300800 */
        /* <DEDUP_REMOVED lines=13> */
[----:B------:R-:W4:Y:S01]  /*40fb0*/  @P1 LDG.E.U16 R0, desc[UR10][R4.64] ;  /* 0x0000000a04001981 */ /* 0x000f22000c1e1500 */
[----:B------:R-:W-:-:S03]  /*40fc0*/  PRMT R29, RZ, 0x7610, R29 ;  /* 0x00007610ff1d7816 */ /* 0x000fc6000000001d */
[----:B----4-:R0:W-:Y:S04]  /*40fd0*/  STL [R1], R0 ;  /* 0x0000000001007387 */ /* 0x0101e80000100800 */
[----:B------:R-:W4:Y:S01]  /*40fe0*/  LDL R5, [R1+0x36e4] ;  /* 0x0036e40001057983 */ /* 0x000f220000100800 */
[----:B------:R-:W-:Y:S01]  /*40ff0*/  @P0 IMAD.MOV.U32 R4, RZ, RZ, R14 ;  /* 0x000000ffff040224 */ /* 0x000fe200078e000e */
[----:B------:R-:W-:Y:S02]  /*41000*/  PRMT R28, RZ, 0x7610, R28 ;  /* 0x00007610ff1c7816 */ /* 0x000fe4000000001c */
[----:B------:R-:W4:Y:S01]  /*41010*/  LDL R14, [R1+0x3710] ;  /* 0x00371000010e7983 */ /* 0x000f220000100800 */
[----:B------:R-:W-:Y:S02]  /*41020*/  PRMT R27, RZ, 0x7610, R27 ;  /* 0x00007610ff1b7816 */ /* 0x000fe4000000001b */
[----:B------:R-:W-:-:S02]  /*41030*/  PRMT R26, RZ, 0x7610, R26 ;  /* 0x00007610ff1a7816 */ /* 0x000fc4000000001a */
[----:B------:R-:W-:Y:S02]  /*41040*/  PRMT R25, RZ, 0x7610, R25 ;  /* 0x00007610ff197816 */ /* 0x000fe40000000019 */
[----:B------:R-:W-:Y:S02]  /*41050*/  PRMT R24, RZ, 0x7610, R24 ;  /* 0x00007610ff187816 */ /* 0x000fe40000000018 */
[----:B------:R-:W-:Y:S02]  /*41060*/  PRMT R23, RZ, 0x7610, R23 ;  /* 0x00007610ff177816 */ /* 0x000fe40000000017 */
[----:B------:R-:W-:Y:S02]  /*41070*/  PRMT R22, RZ, 0x7610, R22 ;  /* 0x00007610ff167816 */ /* 0x000fe40000000016 */
[----:B------:R-:W-:Y:S02]  /*41080*/  ISETP.GT.AND P1, PT, R13, 0x7d, PT ;  /* 0x0000007d0d00780c */ /* 0x000fe40003f24270 */
[----:B------:R-:W-:-:S02]  /*41090*/  PRMT R21, RZ, 0x7610, R21 ;  /* 0x00007610ff157816 */ /* 0x000fc40000000015 */
[----:B------:R-:W-:Y:S02]  /*410a0*/  PRMT R20, RZ, 0x7610, R20 ;  /* 0x00007610ff147816 */ /* 0x000fe40000000014 */
[----:B------:R-:W-:Y:S02]  /*410b0*/  PRMT R19, RZ, 0x7610, R19 ;  /* 0x00007610ff137816 */ /* 0x000fe40000000013 */
[----:B------:R-:W-:Y:S02]  /*410c0*/  PRMT R18, RZ, 0x7610, R18 ;  /* 0x00007610ff127816 */ /* 0x000fe40000000012 */
[----:B------:R-:W-:Y:S02]  /*410d0*/  PRMT R17, RZ, 0x7610, R17 ;  /* 0x00007610ff117816 */ /* 0x000fe40000000011 */
[----:B------:R-:W-:Y:S02]  /*410e0*/  PRMT R16, RZ, 0x7610, R16 ;  /* 0x00007610ff107816 */ /* 0x000fe40000000010 */
[----:B------:R-:W-:-:S02]  /*410f0*/  PRMT R12, RZ, 0x7610, R12 ;  /* 0x00007610ff0c7816 */ /* 0x000fc4000000000c */
[----:B------:R-:W-:Y:S02]  /*41100*/  PRMT R11, RZ, 0x7610, R11 ;  /* 0x00007610ff0b7816 */ /* 0x000fe4000000000b */
[----:B------:R-:W-:Y:S02]  /*41110*/  PRMT R10, RZ, 0x7610, R10 ;  /* 0x00007610ff0a7816 */ /* 0x000fe4000000000a */
[----:B------:R-:W-:Y:S02]  /*41120*/  PRMT R9, RZ, 0x7610, R9 ;  /* 0x00007610ff097816 */ /* 0x000fe40000000009 */
[----:B------:R-:W-:Y:S02]  /*41130*/  PRMT R8, RZ, 0x7610, R8 ;  /* 0x00007610ff087816 */ /* 0x000fe40000000008 */
[----:B------:R-:W-:Y:S02]  /*41140*/  PRMT R7, RZ, 0x7610, R7 ;  /* 0x00007610ff077816 */ /* 0x000fe40000000007 */
[----:B--2---:R-:W-:-:S02]  /*41150*/  PRMT R6, RZ, 0x7610, R6 ;  /* 0x00007610ff067816 */ /* 0x004fc40000000006 */
[----:B---3--:R-:W-:Y:S02]  /*41160*/  PRMT R3, RZ, 0x7610, R3 ;  /* 0x00007610ff037816 */ /* 0x008fe40000000003 */
[----:B------:R-:W-:Y:S01]  /*41170*/  PRMT R2, RZ, 0x7610, R2 ;  /* 0x00007610ff027816 */ /* 0x000fe20000000002 */
[----:B0-----:R-:W0:Y:S02]  /*41180*/  S2R R0, SR_TID.X ;  /* 0x0000000000007919 */ /* 0x001e240000002100 */
[----:B0-----:R-:W-:-:S05]  /*41190*/  LOP3.LUT R0, R0, 0x3f, RZ, 0xc0, !PT ;  /* 0x0000003f00007812 */ /* 0x001fca00078ec0ff */
[----:B------:R-:W-:Y:S01]  /*411a0*/  IMAD.SHL.U32 R0, R0, 0x2, RZ ;  /* 0x0000000200007824 */ /* 0x000fe200078e00ff */
[----:B----4-:R0:W2:Y:S04]  /*411b0*/  @P0 LDG.E.U16 R29, desc[UR10][R4.64] ;  /* 0x0000000a041d0981 */ /* 0x0100a8000c1e1500 */
[----:B------:R-:W0:Y:S04]  /*411c0*/  LDL R4, [R1+0x36ec] ;  /* 0x0036ec0001047983 */ /* 0x000e280000100800 */
[----:B------:R-:W0:Y:S02]  /*411d0*/  LDL R5, [R1+0x36f4] ;  /* 0x0036f40001057983 */ /* 0x000e240000100800 */
[----:B0-----:R-:W-:-:S04]  /*411e0*/  @P0 LOP3.LUT R5, R5, R4, RZ, 0x3c, !PT ;  /* 0x0000000405050212 */ /* 0x001fc800078e3cff */
[----:B------:R-:W-:-:S04]  /*411f0*/  @P0 LOP3.LUT R4, R5, R4, RZ, 0x3c, !PT ;  /* 0x0000000405040212 */ /* 0x000fc800078e3cff */
[----:B------:R-:W-:Y:S01]  /*41200*/  @P0 LOP3.LUT R5, R5, R4, RZ, 0x3c, !PT ;  /* 0x0000000405050212 */ /* 0x000fe200078e3cff */
[----:B--2---:R0:W-:Y:S04]  /*41210*/  STL [R1+0x3e7c], R29 ;  /* 0x003e7c1d01007387 */ /* 0x0041e80000100800 */
[----:B------:R1:W2:Y:S04]  /*41220*/  @P0 LDG.E.U16 R28, desc[UR10][R4.64] ;  /* 0x0000000a041c0981 */ /* 0x0002a8000c1e1500 */
[----:B0-----:R-:W3:Y:S04]  /*41230*/  LDL R29, [R1+0x3718] ;  /* 0x00371800011d7983 */ /* 0x001ee80000100800 */
[----:B------:R-:W4:Y:S01]  /*41240*/  LDL R5, [R1+0x36f8] ;  /* 0x0036f80001057983 */ /* 0x000f220000100800 */
[----:B-1----:R-:W-:-:S03]  /*41250*/  @P0 IMAD.MOV.U32 R4, RZ, RZ, R15 ;  /* 0x000000ffff040224 */ /* 0x002fc600078e000f */
[----:B--2---:R0:W-:Y:S04]  /*41260*/  STL [R1+0x3e80], R28 ;  /* 0x003e801c01007387 */ /* 0x0041e80000100800 */
[----:B------:R-:W2:Y:S04]  /*41270*/  LDL R15, [R1+0x3720] ;  /* 0x00372000010f7983 */ /* 0x000ea80000100800 */
[----:B----4-:R1:W4:Y:S04]  /*41280*/  @P0 LDG.E.U16 R27, desc[UR10][R4.64] ;  /* 0x0000000a041b0981 */ /* 0x010328000c1e1500 */
[----:B0-----:R-:W2:Y:S04]  /*41290*/  LDL R28, [R1+0x3714] ;  /* 0x00371400011c7983 */ /* 0x001ea80000100800 */
[----:B------:R-:W1:Y:S04]  /*412a0*/  LDL R4, [R1+0x36fc] ;  /* 0x0036fc0001047983 */ /* 0x000e680000100800 */
[----:B------:R-:W1:Y:S02]  /*412b0*/  LDL R5, [R1+0x3708] ;  /* 0x0037080001057983 */ /* 0x000e640000100800 */
[----:B-1----:R-:W-:-:S04]  /*412c0*/  @P0 LOP3.LUT R5, R5, R4, RZ, 0x3c, !PT ;  /* 0x0000000405050212 */ /* 0x002fc800078e3cff */
[----:B------:R-:W-:-:S04]  /*412d0*/  @P0 LOP3.LUT R4, R5, R4, RZ, 0x3c, !PT ;  /* 0x0000000405040212 */ /* 0x000fc800078e3cff */
[----:B------:R-:W-:-:S05]  /*412e0*/  @P0 LOP3.LUT R5, R5, R4, RZ, 0x3c, !PT ;  /* 0x0000000405050212 */ /* 0x000fca00078e3cff */
[----:B------:R0:W3:Y:S04]  /*412f0*/  @P0 LDG.E.U16 R26, desc[UR10][R4.64] ;  /* 0x0000000a041a0981 */ /* 0x0000e8000c1e1500 */
[----:B----4-:R1:W-:Y:S04]  /*41300*/  STL [R1+0x3e84], R27 ;  /* 0x003e841b01007387 */ /* 0x0103e80000100800 */
[----:B-1----:R-:W4:Y:S01]  /*41310*/  LDL R27, [R1+0x3704] ;  /* 0x00370400011b7983 */ /* 0x002f220000100800 */
[----:B0-----:R-:W-:-:S03]  /*41320*/  @P0 IMAD.MOV.U32 R4, RZ, RZ, R14 ;  /* 0x000000ffff040224 */ /* 0x001fc600078e000e */
[----:B---3--:R0:W-:Y:S04]  /*41330*/  STL [R1+0x3e88], R26 ;  /* 0x003e881a01007387 */ /* 0x0081e80000100800 */
[----:B------:R-:W3:Y:S04]  /*41340*/  LDL R14, [R1+0x3728] ;  /* 0x00372800010e7983 */ /* 0x000ee80000100800 */
[----:B0-----:R-:W2:Y:S01]  /*41350*/  LDL R26, [R1+0x370c] ;  /* 0x00370c00011a7983 */ /* 0x001ea20000100800 */
[----:B----4-:R-:W-:-:S03]  /*41360*/  @P0 IMAD.MOV.U32 R5, RZ, RZ, R27 ;  /* 0x000000ffff050224 */ /* 0x010fc600078e001b */
[----:B------:R-:W4:Y:S04]  /*41370*/  LDL R27, [R1+0x371c] ;  /* 0x00371c00011b7983 */ /* 0x000f280000100800 */
[----:B------:R0:W3:Y:S02]  /*41380*/  @P0 LDG.E.U16 R25, desc[UR10][R4.64] ;  /* 0x0000000a04190981 */ /* 0x0000e4000c1e1500 */
[----:B0-----:R-:W-:Y:S02]  /*41390*/  @P0 IMAD.MOV.U32 R4, RZ, RZ, R29 ;  /* 0x000000ffff040224 */ /* 0x001fe400078e001d */
[----:B--2---:R-:W-:-:S05]  /*413a0*/  @P0 IMAD.MOV.U32 R5, RZ, RZ, R26 ;  /* 0x000000ffff050224 */ /* 0x004fca00078e001a */
[----:B------:R0:W2:Y:S02]  /*413b0*/  @P0 LDG.E.U16 R24, desc[UR10][R4.64] ;  /* 0x0000000a04180981 */ /* 0x0000a4000c1e1500 */
[----:B0-----:R-:W-:Y:S02]  /*413c0*/  @P0 IMAD.MOV.U32 R4, RZ, RZ, R15 ;  /* 0x000000ffff040224 */ /* 0x001fe400078e000f */
[----:B------:R-:W-:-:S05]  /*413d0*/  @P0 IMAD.MOV.U32 R5, RZ, RZ, R28 ;  /* 0x000000ffff050224 */ /* 0x000fca00078e001c */
[----:B------:R0:W2:Y:S04]  /*413e0*/  @P0 LDG.E.U16 R23, desc[UR10][R4.64] ;  /* 0x0000000a04170981 */ /* 0x0000a8000c1e1500 */
[----:B---3--:R1:W-:Y:S04]  /*413f0*/  STL [R1+0x3e8c], R25 ;  /* 0x003e8c1901007387 */ /* 0x0083e80000100800 */
[----:B------:R-:W3:Y:S01]  /*41400*/  LDL R26, [R1+0x3724] ;  /* 0x00372400011a7983 */ /* 0x000ee20000100800 */
[----:B0-----:R-:W-:Y:S02]  /*41410*/  @P0 IMAD.MOV.U32 R4, RZ, RZ, R14 ;  /* 0x000000ffff040224 */ /* 0x001fe400078e000e */
[----:B----4-:R-:W-:Y:S01]  /*41420*/  @P0 IMAD.MOV.U32 R5, RZ, RZ, R27 ;  /* 0x000000ffff050224 */ /* 0x010fe200078e001b */
[----:B-1----:R-:W4:Y:S04]  /*41430*/  LDL R25, [R1+0x3730] ;  /* 0x0037300001197983 */ /* 0x002f280000100800 */
[----:B------:R3:W4:Y:S04]  /*41440*/  @P0 LDG.E.U16 R22, desc[UR10][R4.64] ;  /* 0x0000000a04160981 */ /* 0x000728000c1e1500 */
[----:B--2---:R0:W-:Y:S04]  /*41450*/  STL [R1+0x3e90], R24 ;  /* 0x003e901801007387 */ /* 0x0041e80000100800 */
[----:B------:R-:W2:Y:S04]  /*41460*/  LDL R29, [R1+0x372c] ;  /* 0x00372c00011d7983 */ /* 0x000ea80000100800 */
[----:B------:R-:W2:Y:S04]  /*41470*/  LDL R15, [R1+0x3734] ;  /* 0x00373400010f7983 */ /* 0x000ea80000100800 */
[----:B------:R-:W-:Y:S04]  /*41480*/  STL [R1+0x3e94], R23 ;  /* 0x003e941701007387 */ /* 0x000fe80000100800 */
[----:B------:R-:W2:Y:S04]  /*41490*/  LDL R28, [R1+0x3738] ;  /* 0x00373800011c7983 */ /* 0x000ea80000100800 */
[----:B------:R-:W2:Y:S01]  /*414a0*/  LDL R14, [R1+0x3740] ;  /* 0x00374000010e7983 */ /* 0x000ea20000100800 */
[----:B---3--:R-:W-:-:S03]  /*414b0*/  @P1 IMAD.MOV.U32 R5, RZ, RZ, R26 ;  /* 0x000000ffff051224 */ /* 0x008fc600078e001a */
[----:B----4-:R-:W-:Y:S04]  /*414c0*/  STL [R1+0x3e98], R22 ;  /* 0x003e981601007387 */ /* 0x010fe80000100800 */
[----:B------:R-:W3:Y:S04]  /*414d0*/  LDL R27, [R1+0x373c] ;  /* 0x00373c00011b7983 */ /* 0x000ee80000100800 */
[----:B------:R-:W4:Y:S01]  /*414e0*/  LDL R26, [R1+0x3748] ;  /* 0x00374800011a7983 */ /* 0x000f220000100800 */
[----:B------:R-:W-:-:S03]  /*414f0*/  @P1 IMAD.MOV.U32 R4, RZ, RZ, R25 ;  /* 0x000000ffff041224 */ /* 0x000fc600078e0019 */
[----:B0-----:R-:W4:Y:S04]  /*41500*/  LDL R24, [R1+0x3750] ;  /* 0x0037500001187983 */ /* 0x001f280000100800 */
[----:B------:R-:W4:Y:S04]  /*41510*/  LDL R25, [R1+0x3744] ;  /* 0x0037440001197983 */ /* 0x000f280000100800 */
[----:B------:R2:W4:Y:S02]  /*41520*/  @P1 LDG.E.U16 R21, desc[UR10][R4.64] ;  /* 0x0000000a04151981 */ /* 0x000524000c1e1500 */
[----:B--2---:R-:W-:-:S02]  /*41530*/  @P1 IMAD.MOV.U32 R5, RZ, RZ, R29 ;  /* 0x000000ffff051224 */ /* 0x004fc400078e001d */
[----:B------:R-:W-:-:S05]  /*41540*/  @P1 IMAD.MOV.U32 R4, RZ, RZ, R15 ;  /* 0x000000ffff041224 */ /* 0x000fca00078e000f */
[----:B------:R0:W2:Y:S02]  /*41550*/  @P1 LDG.E.U16 R20, desc[UR10][R4.64] ;  /* 0x0000000a04141981 */ /* 0x0000a4000c1e1500 */
[----:B0-----:R-:W-:Y:S02]  /*41560*/  @P1 IMAD.MOV.U32 R5, RZ, RZ, R28 ;  /* 0x000000ffff051224 */ /* 0x001fe400078e001c */
[----:B------:R-:W-:-:S05]  /*41570*/  @P1 IMAD.MOV.U32 R4, RZ, RZ, R14 ;  /* 0x000000ffff041224 */ /* 0x000fca00078e000e */
[----:B------:R3:W2:Y:S02]  /*41580*/  @P1 LDG.E.U16 R19, desc[UR10][R4.64] ;  /* 0x0000000a04131981 */ /* 0x0006a4000c1e1500 */
[----:B---3--:R-:W-:Y:S02]  /*41590*/  @P1 IMAD.MOV.U32 R5, RZ, RZ, R27 ;  /* 0x000000ffff051224 */ /* 0x008fe400078e001b */
[----:B----4-:R-:W-:-:S05]  /*415a0*/  @P1 IMAD.MOV.U32 R4, RZ, RZ, R26 ;  /* 0x000000ffff041224 */ /* 0x010fca00078e001a */
[----:B------:R0:W3:Y:S04]  /*415b0*/  @P1 LDG.E.U16 R18, desc[UR10][R4.64] ;  /* 0x0000000a04121981 */ /* 0x0000e8000c1e1500 */
[----:B------:R1:W-:Y:S04]  /*415c0*/  STL [R1+0x3e30], R21 ;  /* 0x003e301501007387 */ /* 0x0003e80000100800 */
[----:B------:R-:W4:Y:S04]  /*415d0*/  LDL R15, [R1+0x3758] ;  /* 0x00375800010f7983 */ /* 0x000f280000100800 */
[----:B-1----:R-:W4:Y:S01]  /*415e0*/  LDL R21, [R1+0x374c] ;  /* 0x00374c0001157983 */ /* 0x002f220000100800 */
[----:B0-----:R-:W-:-:S02]  /*415f0*/  @P1 IMAD.MOV.U32 R4, RZ, RZ, R24 ;  /* 0x000000ffff041224 */ /* 0x001fc400078e0018 */
[----:B------:R-:W-:-:S05]  /*41600*/  @P1 IMAD.MOV.U32 R5, RZ, RZ, R25 ;  /* 0x000000ffff051224 */ /* 0x000fca00078e0019 */
[----:B------:R4:W4:Y:S04]  /*41610*/  @P1 LDG.E.U16 R17, desc[UR10][R4.64] ;  /* 0x0000000a04111981 */ /* 0x000928000c1e1500 */
[----:B--2---:R-:W-:Y:S04]  /*41620*/  STL [R1+0x3e34], R20 ;  /* 0x003e341401007387 */ /* 0x004fe80000100800 */
[----:B------:R-:W2:Y:S04]  /*41630*/  LDL R22, [R1+0x3754] ;  /* 0x0037540001167983 */ /* 0x000ea80000100800 */
[----:B------:R-:W2:Y:S04]  /*41640*/  LDL R14, [R1+0x3760] ;  /* 0x00376000010e7983 */ /* 0x000ea80000100800 */
[----:B------:R0:W-:Y:S04]  /*41650*/  STL [R1+0x3e38], R19 ;  /* 0x003e381301007387 */ /* 0x0001e80000100800 */
[----:B---3--:R1:W-:Y:S04]  /*41660*/  STL [R1+0x3e3c], R18 ;  /* 0x003e3c1201007387 */ /* 0x0083e80000100800 */
[----:B0-----:R-:W3:Y:S04]  /*41670*/  LDL R19, [R1+0x375c] ;  /* 0x00375c0001137983 */ /* 0x001ee80000100800 */
[----:B-1----:R-:W3:Y:S01]  /*41680*/  LDL R18, [R1+0x3768] ;  /* 0x0037680001127983 */ /* 0x002ee20000100800 */
[----:B----4-:R-:W-:-:S02]  /*41690*/  @P1 IMAD.MOV.U32 R4, RZ, RZ, R15 ;  /* 0x000000ffff041224 */ /* 0x010fc400078e000f */
[----:B------:R-:W-:-:S05]  /*416a0*/  @P1 IMAD.MOV.U32 R5, RZ, RZ, R21 ;  /* 0x000000ffff051224 */ /* 0x000fca00078e0015 */
[----:B------:R2:W4:Y:S04]  /*416b0*/  @P1 LDG.E.U16 R16, desc[UR10][R4.64] ;  /* 0x0000000a04101981 */ /* 0x000528000c1e1500 */
[----:B------:R-:W-:Y:S04]  /*416c0*/  STL [R1+0x3e40], R17 ;  /* 0x003e401101007387 */ /* 0x000fe80000100800 */
[----:B------:R-:W4:Y:S04]  /*416d0*/  LDL R21, [R1+0x3764] ;  /* 0x0037640001157983 */ /* 0x000f280000100800 */
[----:B------:R-:W4:Y:S01]  /*416e0*/  LDL R15, [R1+0x3770] ;  /* 0x00377000010f7983 */ /* 0x000f220000100800 */
[----:B--2---:R-:W-:-:S02]  /*416f0*/  @P1 IMAD.MOV.U32 R5, RZ, RZ, R22 ;  /* 0x000000ffff051224 */ /* 0x004fc400078e0016 */
[----:B------:R-:W-:-:S05]  /*41700*/  @P1 IMAD.MOV.U32 R4, RZ, RZ, R14 ;  /* 0x000000ffff041224 */ /* 0x000fca00078e000e */
[----:B------:R3:W2:Y:S02]  /*41710*/  @P1 LDG.E.U16 R12, desc[UR10][R4.64] ;  /* 0x0000000a040c1981 */ /* 0x0006a4000c1e1500 */
[----:B---3--:R-:W-:Y:S02]  /*41720*/  @P1 IMAD.MOV.U32 R5, RZ, RZ, R19 ;  /* 0x000000ffff051224 */ /* 0x008fe400078e0013 */
[----:B------:R-:W-:-:S05]  /*41730*/  @P1 IMAD.MOV.U32 R4, RZ, RZ, R18 ;  /* 0x000000ffff041224 */ /* 0x000fca00078e0012 */
[----:B------:R0:W3:Y:S04]  /*41740*/  @P1 LDG.E.U16 R11, desc[UR10][R4.64] ;  /* 0x0000000a040b1981 */ /* 0x0000e8000c1e1500 */
[----:B----4-:R1:W-:Y:S04]  /*41750*/  STL [R1+0x3e44], R16 ;  /* 0x003e441001007387 */ /* 0x0103e80000100800 */
[----:B------:R-:W4:Y:S04]  /*41760*/  LDL R22, [R1+0x376c] ;  /* 0x00376c0001167983 */ /* 0x000f280000100800 */
[----:B------:R-:W4:Y:S01]  /*41770*/  LDL R14, [R1+0x3774] ;  /* 0x00377400010e7983 */ /* 0x000f220000100800 */
[----:B------:R-:W-:-:S13]  /*41780*/  ISETP.GT.AND P0, PT, R13, 0x7e, PT ;  /* 0x0000007e0d00780c */ /* 0x000fda0003f04270 */
[----:B0-----:R-:W-:Y:S02]  /*41790*/  @P0 IMAD.MOV.U32 R5, RZ, RZ, R21 ;  /* 0x000000ffff050224 */ /* 0x001fe400078e0015 */
[----:B------:R-:W-:-:S05]  /*417a0*/  @P0 IMAD.MOV.U32 R4, RZ, RZ, R15 ;  /* 0x000000ffff040224 */ /* 0x000fca00078e000f */
[----:B------:R4:W4:Y:S04]  /*417b0*/  @P0 LDG.E.U16 R10, desc[UR10][R4.64] ;  /* 0x0000000a040a0981 */ /* 0x000928000c1e1500 */
[----:B--2---:R0:W-:Y:S04]  /*417c0*/  STL [R1+0x3e48], R12 ;  /* 0x003e480c01007387 */ /* 0x0041e80000100800 */
[----:B------:R-:W2:Y:S04]  /*417d0*/  LDL R19, [R1+0x3778] ;  /* 0x0037780001137983 */ /* 0x000ea80000100800 */
[----:B------:R-:W2:Y:S04]  /*417e0*/  LDL R18, [R1+0x3780] ;  /* 0x0037800001127983 */ /* 0x000ea80000100800 */
[----:B---3--:R-:W-:Y:S04]  /*417f0*/  STL [R1+0x3e4c], R11 ;  /* 0x003e4c0b01007387 */ /* 0x008fe80000100800 */
[----:B------:R-:W3:Y:S04]  /*41800*/  LDL R21, [R1+0x377c] ;  /* 0x00377c0001157983 */ /* 0x000ee80000100800 */
[----:B-1----:R-:W3:Y:S01]  /*41810*/  LDL R16, [R1+0x3788] ;  /* 0x0037880001107983 */ /* 0x002ee20000100800 */
[----:B----4-:R-:W-:-:S02]  /*41820*/  @P0 IMAD.MOV.U32 R4, RZ, RZ, R14 ;  /* 0x000000ffff040224 */ /* 0x010fc400078e000e */
[----:B------:R-:W-:Y:S01]  /*41830*/  @P0 IMAD.MOV.U32 R5, RZ, RZ, R22 ;  /* 0x000000ffff050224 */ /* 0x000fe200078e0016 */
[----:B------:R-:W4:Y:S04]  /*41840*/  LDL R15, [R1+0x3784] ;  /* 0x00378400010f7983 */ /* 0x000f280000100800 */
[----:B0-----:R-:W4:Y:S04]  /*41850*/  LDL R12, [R1+0x3790] ;  /* 0x00379000010c7983 */ /* 0x001f280000100800 */
[----:B------:R2:W4:Y:S04]  /*41860*/  @P0 LDG.E.U16 R9, desc[UR10][R4.64] ;  /* 0x0000000a04090981 */ /* 0x000528000c1e1500 */
[----:B------:R0:W-:Y:S04]  /*41870*/  STL [R1+0x3dec], R10 ;  /* 0x003dec0a01007387 */ /* 0x0001e80000100800 */
[----:B------:R-:W4:Y:S04]  /*41880*/  LDL R14, [R1+0x378c] ;  /* 0x00378c00010e7983 */ /* 0x000f280000100800 */
[----:B0-----:R-:W4:Y:S01]  /*41890*/  LDL R10, [R1+0x3798] ;  /* 0x00379800010a7983 */ /* 0x001f220000100800 */
        /* <DEDUP_REMOVED lines=9> */
[----:B0-----:R-:W-:-:S02]  /*41930*/  @P0 IMAD.MOV.U32 R4, RZ, RZ, R12 ;  /* 0x000000ffff040224 */ /* 0x001fc400078e000c */
[----:B------:R-:W-:-:S05]  /*41940*/  @P0 IMAD.MOV.U32 R5, RZ, RZ, R15 ;  /* 0x000000ffff050224 */ /* 0x000fca00078e000f */
[----:B------:R0:W4:Y:S01]  /*41950*/  @P0 LDG.E.U16 R6, desc[UR10][R4.64] ;  /* 0x0000000a04060981 */ /* 0x000122000c1e1500 */
[----:B------:R-:W-:Y:S01]  /*41960*/  @P0 IMAD.MOV.U32 R15, RZ, RZ, R14 ;  /* 0x000000ffff0f0224 */ /* 0x000fe200078e000e */
[----:B0-----:R-:W-:Y:S01]  /*41970*/  PRMT R5, RZ, 0x7610, R5 ;  /* 0x00007610ff057816 */ /* 0x001fe20000000005 */
[----:B------:R-:W-:Y:S01]  /*41980*/  @P0 IMAD.MOV.U32 R14, RZ, RZ, R10 ;  /* 0x000000ffff0e0224 */ /* 0x000fe200078e000a */
[----:B------:R-:W-:-:S04]  /*41990*/  PRMT R4, RZ, 0x7610, R4 ;  /* 0x00007610ff047816 */ /* 0x000fc80000000004 */
[----:B------:R4:W4:Y:S04]  /*419a0*/  @P0 LDG.E.U16 R5, desc[UR10][R14.64] ;  /* 0x0000000a0e050981 */ /* 0x000928000c1e1500 */
[----:B--2---:R-:W-:Y:S04]  /*419b0*/  STL [R1+0x3df4], R8 ;  /* 0x003df40801007387 */ /* 0x004fe80000100800 */
[----:B---3--:R0:W-:Y:S04]  /*419c0*/  STL [R1+0x3df8], R7 ;  /* 0x003df80701007387 */ /* 0x0081e80000100800 */
[----:B------:R-:W2:Y:S04]  /*419d0*/  LDL R16, [R1+0x379c] ;  /* 0x00379c0001107983 */ /* 0x000ea80000100800 */
[----:B------:R-:W3:Y:S01]  /*419e0*/  LDL R12, [R1+0x37a8] ;  /* 0x0037a800010c7983 */ /* 0x000ee20000100800 */
[----:B----4-:R-:W-:-:S02]  /*419f0*/  @P0 IMAD.MOV.U32 R14, RZ, RZ, R18 ;  /* 0x000000ffff0e0224 */ /* 0x010fc400078e0012 */
[----:B------:R-:W-:-:S05]  /*41a00*/  @P0 IMAD.MOV.U32 R15, RZ, RZ, R19 ;  /* 0x000000ffff0f0224 */ /* 0x000fca00078e0013 */
[----:B------:R2:W4:Y:S04]  /*41a10*/  @P0 LDG.E.U16 R4, desc[UR10][R14.64] ;  /* 0x0000000a0e040981 */ /* 0x000528000c1e1500 */
[----:B------:R0:W-:Y:S04]  /*41a20*/  STL [R1+0x3dfc], R6 ;  /* 0x003dfc0601007387 */ /* 0x0001e80000100800 */
[----:B------:R-:W4:Y:S04]  /*41a30*/  LDL R10, [R1+0x37a4] ;  /* 0x0037a400010a7983 */ /* 0x000f280000100800 */
[----:B-1----:R-:W4:Y:S01]  /*41a40*/  LDL R9, [R1+0x37b0] ;  /* 0x0037b00001097983 */ /* 0x002f220000100800 */
[----:B------:R-:W-:-:S03]  /*41a50*/  ISETP.GT.AND P1, PT, R13, 0x7f, PT ;  /* 0x0000007f0d00780c */ /* 0x000fc60003f24270 */
[----:B------:R-:W-:Y:S04]  /*41a60*/  STL [R1+0x3e00], R5 ;  /* 0x003e000501007387 */ /* 0x000fe80000100800 */
[----:B0-----:R-:W4:Y:S04]  /*41a70*/  LDL R7, [R1+0x37ac] ;  /* 0x0037ac0001077983 */ /* 0x001f280000100800 */
[----:B------:R-:W4:Y:S01]  /*41a80*/  LDL R6, [R1+0x37b4] ;  /* 0x0037b40001067983 */ /* 0x000f220000100800 */
[----:B--2---:R-:W-:Y:S02]  /*41a90*/  @P0 IMAD.MOV.U32 R15, RZ, RZ, R16 ;  /* 0x000000ffff0f0224 */ /* 0x004fe400078e0010 */
[----:B---3--:R-:W-:-:S05]  /*41aa0*/  @P0 IMAD.MOV.U32 R14, RZ, RZ, R12 ;  /* 0x000000ffff0e0224 */ /* 0x008fca00078e000c */
[----:B------:R0:W2:Y:S04]  /*41ab0*/  @P0 LDG.E.U16 R3, desc[UR10][R14.64] ;  /* 0x0000000a0e030981 */ /* 0x0000a8000c1e1500 */
[----:B----4-:R1:W-:Y:S04]  /*41ac0*/  STL [R1+0x3e04], R4 ;  /* 0x003e040401007387 */ /* 0x0103e80000100800 */
[----:B------:R-:W3:Y:S04]  /*41ad0*/  LDL R22, [R1+0x37b8] ;  /* 0x0037b80001167983 */ /* 0x000ee80000100800 */
[----:B------:R-:W4:Y:S01]  /*41ae0*/  LDL R21, [R1+0x37bc] ;  /* 0x0037bc0001157983 */ /* 0x000f220000100800 */
[----:B0-----:R-:W-:Y:S01]  /*41af0*/  @P1 IMAD.MOV.U32 R15, RZ, RZ, R10 ;  /* 0x000000ffff0f1224 */ /* 0x001fe200078e000a */
[----:B-1----:R-:W-:Y:S01]  /*41b00*/  PRMT R4, RZ, 0x7610, R4 ;  /* 0x00007610ff047816 */ /* 0x002fe20000000004 */
[----:B------:R-:W-:-:S05]  /*41b10*/  @P1 IMAD.MOV.U32 R14, RZ, RZ, R9 ;  /* 0x000000ffff0e1224 */ /* 0x000fca00078e0009 */
[----:B------:R0:W3:Y:S02]  /*41b20*/  @P1 LDG.E.U16 R4, desc[UR10][R14.64] ;  /* 0x0000000a0e041981 */ /* 0x0000e4000c1e1500 */
[----:B0-----:R-:W-:Y:S02]  /*41b30*/  @P1 IMAD.MOV.U32 R14, RZ, RZ, R6 ;  /* 0x000000ffff0e1224 */ /* 0x001fe400078e0006 */
[----:B------:R-:W-:Y:S01]  /*41b40*/  @P1 IMAD.MOV.U32 R15, RZ, RZ, R7 ;  /* 0x000000ffff0f1224 */ /* 0x000fe200078e0007 */
[----:B--2---:R0:W-:Y:S04]  /*41b50*/  STL [R1+0x3e08], R3 ;  /* 0x003e080301007387 */ /* 0x0041e80000100800 */
[----:B------:R-:W2:Y:S04]  /*41b60*/  LDL R19, [R1+0x37c0] ;  /* 0x0037c00001137983 */ /* 0x000ea80000100800 */
[----:B------:R-:W2:Y:S04]  /*41b70*/  LDL R18, [R1+0x37c4] ;  /* 0x0037c40001127983 */ /* 0x000ea80000100800 */
[----:B------:R-:W2:Y:S04]  /*41b80*/  LDL R16, [R1+0x37c8] ;  /* 0x0037c80001107983 */ /* 0x000ea80000100800 */
[----:B------:R-:W2:Y:S04]  /*41b90*/  LDL R12, [R1+0x37d0] ;  /* 0x0037d000010c7983 */ /* 0x000ea80000100800 */
[----:B------:R-:W2:Y:S04]  /*41ba0*/  LDL R10, [R1+0x37cc] ;  /* 0x0037cc00010a7983 */ /* 0x000ea80000100800 */
[----:B------:R-:W2:Y:S04]  /*41bb0*/  LDL R9, [R1+0x37d8] ;  /* 0x0037d80001097983 */ /* 0x000ea80000100800 */
[----:B------:R-:W2:Y:S04]  /*41bc0*/  LDL R7, [R1+0x37d4] ;  /* 0x0037d40001077983 */ /* 0x000ea80000100800 */
[----:B------:R-:W2:Y:S04]  /*41bd0*/  LDL R6, [R1+0x37e0] ;  /* 0x0037e00001067983 */ /* 0x000ea80000100800 */
[----:B---3--:R1:W-:Y:S04]  /*41be0*/  STL [R1+0x2a8], R4 ;  /* 0x0002a80401007387 */ /* 0x0083e80000100800 */
[----:B0-----:R-:W3:Y:S04]  /*41bf0*/  LDL R3, [R1+0x37e8] ;  /* 0x0037e80001037983 */ /* 0x001ee80000100800 */
[----:B-1----:R-:W3:Y:S01]  /*41c00*/  LDL R4, [R1+0x37dc] ;  /* 0x0037dc0001047983 */ /* 0x002ee20000100800 */
[----:B------:R-:W-:-:S02]  /*41c10*/  PRMT R23, RZ, 0x7610, R23 ;  /* 0x00007610ff177816 */ /* 0x000fc40000000017 */
[----:B------:R-:W-:Y:S02]  /*41c20*/  PRMT R20, RZ, 0x7610, R20 ;  /* 0x00007610ff147816 */ /* 0x000fe40000000014 */
[----:B------:R-:W-:Y:S02]  /*41c30*/  PRMT R17, RZ, 0x7610, R17 ;  /* 0x00007610ff117816 */ /* 0x000fe40000000011 */
[----:B------:R-:W-:Y:S02]  /*41c40*/  PRMT R11, RZ, 0x7610, R11 ;  /* 0x00007610ff0b7816 */ /* 0x000fe4000000000b */
[----:B------:R-:W-:Y:S02]  /*41c50*/  PRMT R8, RZ, 0x7610, R8 ;  /* 0x00007610ff087816 */ /* 0x000fe40000000008 */
[----:B------:R-:W-:Y:S01]  /*41c60*/  PRMT R5, RZ, 0x7610, R5 ;  /* 0x00007610ff057816 */ /* 0x000fe20000000005 */
[----:B------:R4:W3:Y:S04]  /*41c70*/  @P1 LDG.E.U16 R23, desc[UR10][R14.64] ;  /* 0x0000000a0e171981 */ /* 0x0008e8000c1e1500 */
[----:B------:R-:W3:Y:S04]  /*41c80*/  LDL.LU R27, [R1+0x17e4] ;  /* 0x0017e400011b7983 */ /* 0x000ee80000300800 */
[----:B------:R-:W3:Y:S01]  /*41c90*/  LDL.LU R28, [R1+0x17e0] ;  /* 0x0017e000011c7983 */ /* 0x000ee20000300800 */
[----:B----4-:R-:W-:-:S02]  /*41ca0*/  @P1 IMAD.MOV.U32 R14, RZ, RZ, R21 ;  /* 0x000000ffff0e1224 */ /* 0x010fc400078e0015 */
[----:B------:R-:W-:Y:S02]  /*41cb0*/  @P1 IMAD.MOV.U32 R15, RZ, RZ, R22 ;  /* 0x000000ffff0f1224 */ /* 0x000fe400078e0016 */
[----:B------:R-:W4:Y:S04]  /*41cc0*/  LDL.LU R22, [R1+0x17dc] ;  /* 0x0017dc0001167983 */ /* 0x000f280000300800 */
[----:B------:R2:W4:Y:S04]  /*41cd0*/  @P1 LDG.E.U16 R20, desc[UR10][R14.64] ;  /* 0x0000000a0e141981 */ /* 0x000528000c1e1500 */
[----:B------:R-:W4:Y:S04]  /*41ce0*/  LDL.LU R25, [R1+0x17d8] ;  /* 0x0017d80001197983 */ /* 0x000f280000300800 */
[----:B------:R-:W4:Y:S01]  /*41cf0*/  LDL.LU R26, [R1+0x17d4] ;  /* 0x0017d400011a7983 */ /* 0x000f220000300800 */
[----:B--2---:R-:W-:-:S02]  /*41d00*/  @P1 IMAD.MOV.U32 R15, RZ, RZ, R19 ;  /* 0x000000ffff0f1224 */ /* 0x004fc400078e0013 */
[----:B------:R-:W-:-:S05]  /*41d10*/  @P1 IMAD.MOV.U32 R14, RZ, RZ, R18 ;  /* 0x000000ffff0e1224 */ /* 0x000fca00078e0012 */
[----:B------:R0:W2:Y:S02]  /*41d20*/  @P1 LDG.E.U16 R17, desc[UR10][R14.64] ;  /* 0x0000000a0e111981 */ /* 0x0000a4000c1e1500 */
[----:B0-----:R-:W-:Y:S02]  /*41d30*/  @P1 IMAD.MOV.U32 R14, RZ, RZ, R12 ;  /* 0x000000ffff0e1224 */ /* 0x001fe400078e000c */
[----:B------:R-:W-:Y:S02]  /*41d40*/  @P1 IMAD.MOV.U32 R15, RZ, RZ, R16 ;  /* 0x000000ffff0f1224 */ /* 0x000fe400078e0010 */
[----:B------:R-:W4:Y:S04]  /*41d50*/  LDL.LU R16, [R1+0x17d0] ;  /* 0x0017d00001107983 */ /* 0x000f280000300800 */
[----:B------:R0:W4:Y:S02]  /*41d60*/  @P1 LDG.E.U16 R11, desc[UR10][R14.64] ;  /* 0x0000000a0e0b1981 */ /* 0x000124000c1e1500 */
[----:B0-----:R-:W-:-:S02]  /*41d70*/  @P1 IMAD.MOV.U32 R14, RZ, RZ, R9 ;  /* 0x000000ffff0e1224 */ /* 0x001fc400078e0009 */
[----:B------:R-:W-:-:S05]  /*41d80*/  @P1 IMAD.MOV.U32 R15, RZ, RZ, R10 ;  /* 0x000000ffff0f1224 */ /* 0x000fca00078e000a */
[----:B------:R0:W4:Y:S02]  /*41d90*/  @P1 LDG.E.U16 R8, desc[UR10][R14.64] ;  /* 0x0000000a0e081981 */ /* 0x000124000c1e1500 */
[----:B0-----:R-:W-:Y:S02]  /*41da0*/  @P1 IMAD.MOV.U32 R14, RZ, RZ, R6 ;  /* 0x000000ffff0e1224 */ /* 0x001fe400078e0006 */
[----:B------:R-:W-:-:S05]  /*41db0*/  @P1 IMAD.MOV.U32 R15, RZ, RZ, R7 ;  /* 0x000000ffff0f1224 */ /* 0x000fca00078e0007 */
[----:B------:R3:W4:Y:S02]  /*41dc0*/  @P1 LDG.E.U16 R5, desc[UR10][R14.64] ;  /* 0x0000000a0e051981 */ /* 0x000724000c1e1500 */
[----:B---3--:R-:W-:Y:S02]  /*41dd0*/  @P1 IMAD.MOV.U32 R14, RZ, RZ, R3 ;  /* 0x000000ffff0e1224 */ /* 0x008fe400078e0003 */
[----:B------:R-:W-:-:S05]  /*41de0*/  @P1 IMAD.MOV.U32 R15, RZ, RZ, R4 ;  /* 0x000000ffff0f1224 */ /* 0x000fca00078e0004 */
[----:B------:R-:W3:Y:S01]  /*41df0*/  @P1 LDG.E.U16 R2, desc[UR10][R14.64] ;  /* 0x0000000a0e021981 */ /* 0x000ee2000c1e1500 */
[----:B------:R-:W-:Y:S06]  /*41e00*/  BAR.SYNC.DEFER_BLOCKING 0x0 ;  /* 0x0000000000007b1d */ /* 0x000fec0000010000 */
[----:B------:R-:W-:Y:S04]  /*41e10*/  STS.U16 [R0+UR5], R27 ;  /* 0x0000001b00007988 */ /* 0x000fe80008000405 */
[----:B--2---:R0:W-:Y:S04]  /*41e20*/  STL [R1+0x284], R17 ;  /* 0x0002841101007387 */ /* 0x0041e80000100800 */
[----:B0-----:R-:W2:Y:S04]  /*41e30*/  LDL.LU R17, [R1+0x17cc] ;  /* 0x0017cc0001117983 */ /* 0x001ea80000300800 */
[----:B------:R-:W2:Y:S04]  /*41e40*/  LDL.LU R18, [R1+0x17c8] ;  /* 0x0017c80001127983 */ /* 0x000ea80000300800 */
[----:B------:R-:W2:Y:S04]  /*41e50*/  LDL.LU R19, [R1+0x16e0] ;  /* 0x0016e00001137983 */ /* 0x000ea80000300800 */
[----:B----4-:R0:W-:Y:S04]  /*41e60*/  STL [R1+0x290], R20 ;  /* 0x0002901401007387 */ /* 0x0101e80000100800 */
[----:B0-----:R-:W4:Y:S04]  /*41e70*/  LDL.LU R20, [R1+0x16dc] ;  /* 0x0016dc0001147983 */ /* 0x001f280000300800 */
[----:B------:R0:W-:Y:S04]  /*41e80*/  STL [R1+0x29c], R23 ;  /* 0x00029c1701007387 */ /* 0x0001e80000100800 */
[----:B0-----:R-:W2:Y:S04]  /*41e90*/  LDL.LU R23, [R1+0x16d8] ;  /* 0x0016d80001177983 */ /* 0x001ea80000300800 */
[----:B------:R-:W4:Y:S04]  /*41ea0*/  LDL.LU R24, [R1+0x16d4] ;  /* 0x0016d40001187983 */ /* 0x000f280000300800 */
[----:B------:R-:W4:Y:S04]  /*41eb0*/  LDL.LU R29, [R1+0x16d0] ;  /* 0x0016d000011d7983 */ /* 0x000f280000300800 */
        /* <DEDUP_REMOVED lines=21> */
[----:B---3--:R0:W-:Y:S02]  /*42010*/  STL [R1+0x254], R2 ;  /* 0x0002540201007387 */ /* 0x0081e40000100800 */
[----:B0-----:R-:W0:Y:S02]  /*42020*/  S2R R2, SR_TID.X ;  /* 0x0000000000027919 */ /* 0x001e240000002100 */
        /* <DEDUP_REMOVED lines=17> */
[----:B------:R0:W-:Y:S02]  /*42140*/  STL [R1+0x3d80], R15 ;  /* 0x003d800f01007387 */ /* 0x0001e40000100800 */
[----:B0-----:R-:W-:-:S02]  /*42150*/  LOP3.LUT R15, R2, 0x3f, RZ, 0xc0, !PT ;  /* 0x0000003f020f7812 */ /* 0x001fc400078ec0ff */
[----:B------:R-:W-:Y:S04]  /*42160*/  STL [R1+0x3e9c], R2 ;  /* 0x003e9c0201007387 */ /* 0x000fe80000100800 */
[----:B------:R-:W-:Y:S04]  /*42170*/  STL [R1+0x3e50], R15 ;  /* 0x003e500f01007387 */ /* 0x000fe80000100800 */
[----:B------:R-:W-:Y:S04]  /*42180*/  STL [R1+0x3d84], R13 ;  /* 0x003d840d01007387 */ /* 0x000fe80000100800 */
[----:B------:R-:W3:Y:S01]  /*42190*/  LDL.LU R27, [R1+0x16cc] ;  /* 0x0016cc00011b7983 */ /* 0x000ee20000300800 */
[----:B------:R-:W-:-:S03]  /*421a0*/  LOP3.LUT R21, R2, 0x3f, RZ, 0xc0, !PT ;  /* 0x0000003f02157812 */ /* 0x000fc600078ec0ff */
[----:B------:R0:W-:Y:S04]  /*421b0*/  STS.U16 [R0+UR5+0x80], R28 ;  /* 0x0000801c00007988 */ /* 0x0001e80008000405 */
[----:B------:R1:W-:Y:S01]  /*421c0*/  STS.U16 [R0+UR5+0x180], R25 ;  /* 0x0001801900007988 */ /* 0x0003e20008000405 */
[----:B------:R-:W-:-:S03]  /*421d0*/  LOP3.LUT R3, R21, 0x40, RZ, 0xfc, !PT ;  /* 0x0000004015037812 */ /* 0x000fc600078efcff */
[----:B------:R1:W-:Y:S04]  /*421e0*/  STS.U16 [R0+UR5+0x100], R22 ;  /* 0x0001001600007988 */ /* 0x0003e80008000405 */
[----:B------:R1:W-:Y:S04]  /*421f0*/  STS.U16 [R0+UR5+0x200], R26 ;  /* 0x0002001a00007988 */ /* 0x0003e80008000405 */
[----:B0-----:R-:W3:Y:S04]  /*42200*/  LDL.LU R28, [R1+0x16c8] ;  /* 0x0016c800011c7983 */ /* 0x001ee80000300800 */
[----:B-1----:R-:W3:Y:S04]  /*42210*/  LDL.LU R25, [R1+0x16c4] ;  /* 0x0016c40001197983 */ /* 0x002ee80000300800 */
[----:B------:R-:W3:Y:S04]  /*42220*/  LDL.LU R21, [R1+0x15e0] ;  /* 0x0015e00001157983 */ /* 0x000ee80000300800 */
[----:B------:R-:W3:Y:S04]  /*42230*/  LDL.LU R22, [R1+0x15dc] ;  /* 0x0015dc0001167983 */ /* 0x000ee80000300800 */
[----:B------:R-:W3:Y:S01]  /*42240*/  LDL.LU R26, [R1+0x15d8] ;  /* 0x0015d800011a7983 */ /* 0x000ee20000300800 */
[----:B------:R-:W-:-:S02]  /*42250*/  ISETP.GE.AND P2, PT, R3, R13, PT ;  /* 0x0000000d0300720c */ /* 0x000fc40003f46270 */
[----:B------:R-:W-:Y:S01]  /*42260*/  ISETP.GE.AND P1, PT, R3, R13, PT ;  /* 0x0000000d0300720c */ /* 0x000fe20003f26270 */
        /* <DEDUP_REMOVED lines=11> */
[----:B--2---:R0:W-:Y:S04]  /*42320*/  STS.U16 [R0+UR5+0x2100], R23 ;  /* 0x0021001700007988 */ /* 0x0041e80008000405 */
[----:B----4-:R1:W-:Y:S04]  /*42330*/  STS.U16 [R0+UR5+0x2200], R29 ;  /* 0x0022001d00007988 */ /* 0x0103e80008000405 */
[----:B0-----:R-:W2:Y:S04]  /*42340*/  LDL.LU R23, [R1+0x14c8] ;  /* 0x0014c80001177983 */ /* 0x001ea80000300800 */
[----:B-1----:R-:W4:Y:S04]  /*42350*/  LDL.LU R29, [R1+0x14c4] ;  /* 0x0014c400011d7983 */ /* 0x002f280000300800 */
[----:B---3--:R0:W-:Y:S04]  /*42360*/  STS.U16 [R0+UR5+0x2280], R27 ;  /* 0x0022801b00007988 */ /* 0x0081e80008000405 */
[----:B0-----:R-:W3:Y:S04]  /*42370*/  LDL.LU R27, [R1+0x13e0] ;  /* 0x0013e000011b7983 */ /* 0x001ee80000300800 */
[----:B------:R0:W-:Y:S04]  /*42380*/  STS.U16 [R0+UR5+0x2180], R24 ;  /* 0x0021801800007988 */ /* 0x0001e80008000405 */
[----:B------:R1:W-:Y:S04]  /*42390*/  STS.U16 [R0+UR5+0x2300], R28 ;  /* 0x0023001c00007988 */ /* 0x0003e80008000405 */
[----:B------:R1:W-:Y:S04]  /*423a0*/  STS.U16 [R0+UR5+0x2380], R25 ;  /* 0x0023801900007988 */ /* 0x0003e80008000405 */
[----:B0-----:R-:W2:Y:S04]  /*423b0*/  LDL.LU R24, [R1+0x13dc] ;  /* 0x0013dc0001187983 */ /* 0x001ea80000300800 */
[----:B-1----:R-:W2:Y:S04]  /*423c0*/  LDL.LU R28, [R1+0x13d8] ;  /* 0x0013d800011c7983 */ /* 0x002ea80000300800 */
[----:B------:R-:W2:Y:S04]  /*423d0*/  LDL.LU R25, [R1+0x13d4] ;  /* 0x0013d40001197983 */ /* 0x000ea80000300800 */
[----:B------:R0:W-:Y:S04]  /*423e0*/  STS.U16 [R0+UR5+0x280], R16 ;  /* 0x0002801000007988 */ /* 0x0001e80008000405 */
[----:B------:R1:W-:Y:S04]  /*423f0*/  STS.U16 [R0+UR5+0x300], R17 ;  /* 0x0003001100007988 */ /* 0x0003e80008000405 */
[----:B------:R1:W-:Y:S04]  /*42400*/  STS.U16 [R0+UR5+0x380], R18 ;  /* 0x0003801200007988 */ /* 0x0003e80008000405 */
[----:B------:R1:W-:Y:S04]  /*42410*/  STS.U16 [R0+UR5+0x2000], R19 ;  /* 0x0020001300007988 */ /* 0x0003e80008000405 */
[----:B------:R1:W-:Y:S04]  /*42420*/  STS.U16 [R0+UR5+0x2080], R20 ;  /* 0x0020801400007988 */ /* 0x0003e80008000405 */
[----:B------:R1:W-:Y:S04]  /*42430*/  STS.U16 [R0+UR5+0x4000], R21 ;  /* 0x0040001500007988 */ /* 0x0003e80008000405 */
[----:B0-----:R-:W2:Y:S04]  /*42440*/  LDL.LU R16, [R1+0x13d0] ;  /* 0x0013d00001107983 */ /* 0x001ea80000300800 */
[----:B-1----:R-:W2:Y:S04]  /*42450*/  LDL.LU R17, [R1+0x13cc] ;  /* 0x0013cc0001117983 */ /* 0x002ea80000300800 */
[----:B------:R-:W2:Y:S04]  /*42460*/  LDL.LU R18, [R1+0x13c8] ;  /* 0x0013c80001127983 */ /* 0x000ea80000300800 */
[----:B------:R-:W2:Y:S04]  /*42470*/  LDL.LU R19, [R1+0x13c4] ;  /* 0x0013c40001137983 */ /* 0x000ea80000300800 */
[----:B------:R-:W2:Y:S04]  /*42480*/  LDL.LU R20, [R1+0x12e0] ;  /* 0x0012e00001147983 */ /* 0x000ea80000300800 */
[----:B------:R0:W-:Y:S04]  /*42490*/  STS.U16 [R0+UR5+0x4080], R22 ;  /* 0x0040801600007988 */ /* 0x0001e80008000405 */
[----:B------:R-:W2:Y:S04]  /*424a0*/  LDL.LU R21, [R1+0x12dc] ;  /* 0x0012dc0001157983 */ /* 0x000ea80000300800 */
[----:B------:R1:W-:Y:S04]  /*424b0*/  STS.U16 [R0+UR5+0x4100], R26 ;  /* 0x0041001a00007988 */ /* 0x0003e80008000405 */
[----:B0-----:R-:W2:Y:S04]  /*424c0*/  LDL.LU R22, [R1+0x12d8] ;  /* 0x0012d80001167983 */ /* 0x001ea80000300800 */
[----:B-1----:R-:W2:Y:S04]  /*424d0*/  LDL.LU R26, [R1+0x12d4] ;  /* 0x0012d400011a7983 */ /* 0x002ea80000300800 */
[----:B----4-:R0:W-:Y:S04]  /*424e0*/  STS.U16 [R0+UR5+0x6380], R29 ;  /* 0x0063801d00007988 */ /* 0x0101e80008000405 */
[----:B0-----:R-:W4:Y:S04]  /*424f0*/  LDL.LU R29, [R1+0x12d0] ;  /* 0x0012d000011d7983 */ /* 0x001f280000300800 */
[----:B---3--:R0:W-:Y:S04]  /*42500*/  STS.U16 [R0+UR5+0x8000], R27 ;  /* 0x0080001b00007988 */ /* 0x0081e80008000405 */
[----:B0-----:R-:W3:Y:S04]  /*42510*/  LDL.LU R27, [R1+0x12cc] ;  /* 0x0012cc00011b7983 */ /* 0x001ee80000300800 */
[----:B--2---:R0:W-:Y:S04]  /*42520*/  STS.U16 [R0+UR5+0x8100], R28 ;  /* 0x0081001c00007988 */ /* 0x0041e80008000405 */
[----:B------:R1:W-:Y:S04]  /*42530*/  STS.U16 [R0+UR5+0x6300], R23 ;  /* 0x0063001700007988 */ /* 0x0003e80008000405 */
[----:B------:R2:W-:Y:S04]  /*42540*/  STS.U16 [R0+UR5+0x8080], R24 ;  /* 0x0080801800007988 */ /* 0x0005e80008000405 */
[----:B------:R2:W-:Y:S04]  /*42550*/  STS.U16 [R0+UR5+0x8180], R25 ;  /* 0x0081801900007988 */ /* 0x0005e80008000405 */
[----:B------:R2:W-:Y:S04]  /*42560*/  STS.U16 [R0+UR5+0x4180], R14 ;  /* 0x0041800e00007988 */ /* 0x0005e80008000405 */
[----:B------:R2:W-:Y:S04]  /*42570*/  STS.U16 [R0+UR5+0x4200], R3 ;  /* 0x0042000300007988 */ /* 0x0005e80008000405 */
[----:B0-----:R-:W3:Y:S04]  /*42580*/  LDL.LU R28, [R1+0x12c8] ;  /* 0x0012c800011c7983 */ /* 0x001ee80000300800 */
[----:B-1----:R-:W3:Y:S04]  /*42590*/  LDL.LU R23, [R1+0x12c4] ;  /* 0x0012c40001177983 */ /* 0x002ee80000300800 */
[----:B--2---:R-:W2:Y:S04]  /*425a0*/  LDL.LU R24, [R1+0x11e0] ;  /* 0x0011e00001187983 */ /* 0x004ea80000300800 */
[----:B------:R-:W2:Y:S04]  /*425b0*/  LDL.LU R25, [R1+0x11dc] ;  /* 0x0011dc0001197983 */ /* 0x000ea80000300800 */
[----:B------:R-:W2:Y:S04]  /*425c0*/  LDL.LU R14, [R1+0x11d8] ;  /* 0x0011d800010e7983 */ /* 0x000ea80000300800 */
[----:B------:R0:W-:Y:S04]  /*425d0*/  STS.U16 [R0+UR5+0x4280], R4 ;  /* 0x0042800400007988 */ /* 0x0001e80008000405 */
[----:B------:R-:W2:Y:S04]  /*425e0*/  LDL.LU R3, [R1+0x11d4] ;  /* 0x0011d40001037983 */ /* 0x000ea80000300800 */
        /* <DEDUP_REMOVED lines=11> */
[----:B----4-:R-:W4:Y:S04]  /*426a0*/  LDL.LU R9, [R1+0x10dc] ;  /* 0x0010dc0001097983 */ /* 0x010f280000300800 */
[----:B------:R1:W-:Y:S04]  /*426b0*/  STS.U16 [R0+UR5+0x6200], R11 ;  /* 0x0062000b00007988 */ /* 0x0003e80008000405 */
[----:B------:R1:W-:Y:S04]  /*426c0*/  STS.U16 [R0+UR5+0x6280], R12 ;  /* 0x0062800c00007988 */ /* 0x0003e80008000405 */
[----:B------:R1:W-:Y:S04]  /*426d0*/  STS.U16 [R0+UR5+0xa080], R21 ;  /* 0x00a0801500007988 */ /* 0x0003e80008000405 */
[----:B------:R1:W-:Y:S04]  /*426e0*/  STS.U16 [R0+UR5+0xa180], R26 ;  /* 0x00a1801a00007988 */ /* 0x0003e80008000405 */
[----:B0-----:R-:W4:Y:S04]  /*426f0*/  LDL.LU R10, [R1+0x10d8] ;  /* 0x0010d800010a7983 */ /* 0x001f280000300800 */
[----:B-1----:R-:W4:Y:S04]  /*42700*/  LDL.LU R11, [R1+0x10d4] ;  /* 0x0010d400010b7983 */ /* 0x002f280000300800 */
[----:B------:R-:W4:Y:S04]  /*42710*/  LDL.LU R12, [R1+0x10d0] ;  /* 0x0010d000010c7983 */ /* 0x000f280000300800 */
[----:B------:R-:W4:Y:S04]  /*42720*/  LDL.LU R21, [R1+0x10cc] ;  /* 0x0010cc0001157983 */ /* 0x000f280000300800 */
[----:B------:R-:W4:Y:S04]  /*42730*/  LDL.LU R26, [R1+0x10c8] ;  /* 0x0010c800011a7983 */ /* 0x000f280000300800 */
[----:B------:R-:W-:Y:S04]  /*42740*/  STS.U16 [R0+UR5+0xa100], R22 ;  /* 0x00a1001600007988 */ /* 0x000fe80008000405 */
[----:B------:R0:W-:Y:S04]  /*42750*/  STS.U16 [R0+UR5+0xa200], R29 ;  /* 0x00a2001d00007988 */ /* 0x0001e80008000405 */
[----:B0-----:R-:W4:Y:S04]  /*42760*/  LDL.LU R29, [R1+0x10c4] ;  /* 0x0010c400011d7983 */ /* 0x001f280000300800 */
[----:B------:R-:W4:Y:S04]  /*42770*/  LDL.LU R22, [R1+0xfe0] ;  /* 0x000fe00001167983 */ /* 0x000f280000300800 */
[----:B---3--:R0:W-:Y:S04]  /*42780*/  STS.U16 [R0+UR5+0xa280], R27 ;  /* 0x00a2801b00007988 */ /* 0x0081e80008000405 */
[----:B0-----:R-:W3:Y:S04]  /*42790*/  LDL.LU R27, [R1+0xfdc] ;  /* 0x000fdc00011b7983 */ /* 0x001ee80000300800 */
[----:B------:R0:W-:Y:S04]  /*427a0*/  STS.U16 [R0+UR5+0xa300], R28 ;  /* 0x00a3001c00007988 */ /* 0x0001e80008000405 */
[----:B------:R1:W-:Y:S04]  /*427b0*/  STS.U16 [R0+UR5+0x8200], R16 ;  /* 0x0082001000007988 */ /* 0x0003e80008000405 */
[----:B------:R1:W-:Y:S04]  /*427c0*/  STS.U16 [R0+UR5+0x8280], R17 ;  /* 0x0082801100007988 */ /* 0x0003e80008000405 */
[----:B0-----:R-:W3:Y:S04]  /*427d0*/  LDL.LU R28, [R1+0xfd8] ;  /* 0x000fd800011c7983 */ /* 0x001ee80000300800 */
[----:B-1----:R-:W3:Y:S04]  /*427e0*/  LDL.LU R16, [R1+0xfd4] ;  /* 0x000fd40001107983 */ /* 0x002ee80000300800 */
[----:B------:R0:W-:Y:S04]  /*427f0*/  STS.U16 [R0+UR5+0x8300], R18 ;  /* 0x0083001200007988 */ /* 0x0001e80008000405 */
[----:B------:R-:W3:Y:S04]  /*42800*/  LDL.LU R17, [R1+0xfd0] ;  /* 0x000fd00001117983 */ /* 0x000ee80000300800 */
[----:B------:R1:W-:Y:S04]  /*42810*/  STS.U16 [R0+UR5+0x8380], R19 ;  /* 0x0083801300007988 */ /* 0x0003e80008000405 */
[----:B------:R1:W-:Y:S04]  /*42820*/  STS.U16 [R0+UR5+0xa000], R20 ;  /* 0x00a0001400007988 */ /* 0x0003e80008000405 */
[----:B------:R1:W-:Y:S04]  /*42830*/  STS.U16 [R0+UR5+0xa380], R23 ;  /* 0x00a3801700007988 */ /* 0x0003e80008000405 */
[----:B--2---:R2:W-:Y:S04]  /*42840*/  STS.U16 [R0+UR5+0xc000], R24 ;  /* 0x00c0001800007988 */ /* 0x0045e80008000405 */
[----:B------:R2:W-:Y:S04]  /*42850*/  STS.U16 [R0+UR5+0xc080], R25 ;  /* 0x00c0801900007988 */ /* 0x0005e80008000405 */
[----:B0-----:R-:W3:Y:S04]  /*42860*/  LDL.LU R18, [R1+0xfcc] ;  /* 0x000fcc0001127983 */ /* 0x001ee80000300800 */
[----:B-1----:R-:W3:Y:S04]  /*42870*/  LDL.LU R19, [R1+0xfc8] ;  /* 0x000fc80001137983 */ /* 0x002ee80000300800 */
[----:B------:R-:W3:Y:S04]  /*42880*/  LDL.LU R20, [R1+0xfc4] ;  /* 0x000fc40001147983 */ /* 0x000ee80000300800 */
[----:B------:R-:W3:Y:S04]  /*42890*/  LDL.LU R23, [R1+0xee0] ;  /* 0x000ee00001177983 */ /* 0x000ee80000300800 */
[----:B--2---:R-:W2:Y:S04]  /*428a0*/  LDL.LU R24, [R1+0xedc] ;  /* 0x000edc0001187983 */ /* 0x004ea80000300800 */
[----:B------:R-:W2:Y:S04]  /*428b0*/  LDL.LU R25, [R1+0xed8] ;  /* 0x000ed80001197983 */ /* 0x000ea80000300800 */
[----:B----4-:R0:W-:Y:S04]  /*428c0*/  STS.U16 [R0+UR5+0xe300], R26 ;  /* 0x00e3001a00007988 */ /* 0x0101e80008000405 */
[----:B0-----:R-:W4:Y:S04]  /*428d0*/  LDL.LU R26, [R1+0xed4] ;  /* 0x000ed400011a7983 */ /* 0x001f280000300800 */
[----:B------:R0:W-:Y:S04]  /*428e0*/  STS.U16 [R0+UR5+0xe380], R29 ;  /* 0x00e3801d00007988 */ /* 0x0001e80008000405 */
[----:B0-----:R-:W4:Y:S04]  /*428f0*/  LDL.LU R29, [R1+0xed0] ;  /* 0x000ed000011d7983 */ /* 0x001f280000300800 */
[----:B---3--:R0:W-:Y:S04]  /*42900*/  STS.U16 [R0+UR5+0x10080], R27 ;  /* 0x0100801b00007988 */ /* 0x0081e80008000405 */
[----:B0-----:R-:W3:Y:S04]  /*42910*/  LDL.LU R27, [R1+0xecc] ;  /* 0x000ecc00011b7983 */ /* 0x001ee80000300800 */
[----:B------:R0:W-:Y:S04]  /*42920*/  STS.U16 [R0+UR5+0xe280], R21 ;  /* 0x00e2801500007988 */ /* 0x0001e80008000405 */
[----:B------:R1:W-:Y:S04]  /*42930*/  STS.U16 [R0+UR5+0x10000], R22 ;  /* 0x0100001600007988 */ /* 0x0003e80008000405 */
[----:B------:R1:W-:Y:S04]  /*42940*/  STS.U16 [R0+UR5+0x10100], R28 ;  /* 0x0101001c00007988 */ /* 0x0003e80008000405 */
[----:B------:R1:W-:Y:S04]  /*42950*/  STS.U16 [R0+UR5+0xc100], R14 ;  /* 0x00c1000e00007988 */ /* 0x0003e80008000405 */
[----:B------:R1:W-:Y:S04]  /*42960*/  STS.U16 [R0+UR5+0xc180], R3 ;  /* 0x00c1800300007988 */ /* 0x0003e80008000405 */
[----:B------:R1:W-:Y:S04]  /*42970*/  STS.U16 [R0+UR5+0xc200], R4 ;  /* 0x00c2000400007988 */ /* 0x0003e80008000405 */
[----:B0-----:R-:W3:Y:S04]  /*42980*/  LDL.LU R21, [R1+0xec8] ;  /* 0x000ec80001157983 */ /* 0x001ee80000300800 */
[----:B-1----:R-:W3:Y:S04]  /*42990*/  LDL.LU R22, [R1+0xec4] ;  /* 0x000ec40001167983 */ /* 0x002ee80000300800 */
[----:B------:R-:W3:Y:S04]  /*429a0*/  LDL.LU R28, [R1+0xde0] ;  /* 0x000de000011c7983 */ /* 0x000ee80000300800 */
[----:B------:R-:W3:Y:S04]  /*429b0*/  LDL.LU R14, [R1+0xddc] ;  /* 0x000ddc00010e7983 */ /* 0x000ee80000300800 */
[----:B------:R-:W3:Y:S04]  /*429c0*/  LDL.LU R3, [R1+0xdd8] ;  /* 0x000dd80001037983 */ /* 0x000ee80000300800 */
[----:B------:R0:W-:Y:S04]  /*429d0*/  STS.U16 [R0+UR5+0xc280], R5 ;  /* 0x00c2800500007988 */ /* 0x0001e80008000405 */
[----:B------:R-:W3:Y:S04]  /*429e0*/  LDL.LU R4, [R1+0xdd4] ;  /* 0x000dd40001047983 */ /* 0x000ee80000300800 */
        /* <DEDUP_REMOVED lines=16> */
[----:B----4-:R4:W-:Y:S04]  /*42af0*/  STS.U16 [R0+UR5+0x12180], R26 ;  /* 0x0121801a00007988 */ /* 0x0109e80008000405 */
[----:B0-----:R-:W2:Y:S04]  /*42b00*/  LDL.LU R11, [R1+0x484] ;  /* 0x00048400010b7983 */ /* 0x001ea80000300800 */
[----:B-1----:R-:W2:Y:S04]  /*42b10*/  LDL.LU R12, [R1+0x480] ;  /* 0x00048000010c7983 */ /* 0x002ea80000300800 */
[----:B------:R-:W2:Y:S04]  /*42b20*/  LDL.LU R23, [R1+0x47c] ;  /* 0x00047c0001177983 */ /* 0x000ea80000300800 */
[----:B------:R-:W2:Y:S04]  /*42b30*/  LDL.LU R24, [R1+0x478] ;  /* 0x0004780001187983 */ /* 0x000ea80000300800 */
[----:B------:R-:W2:Y:S04]  /*42b40*/  LDL.LU R25, [R1+0x474] ;  /* 0x0004740001197983 */ /* 0x000ea80000300800 */
[----:B----4-:R-:W4:Y:S04]  /*42b50*/  LDL.LU R26, [R1+0x470] ;  /* 0x00047000011a7983 */ /* 0x010f280000300800 */
        /* <DEDUP_REMOVED lines=18> */
[----:B0-----:R-:W3:Y:S04]  /*42c80*/  LDL.LU R22, [R1+0x24c] ;  /* 0x00024c0001167983 */ /* 0x001ee80000300800 */
[----:B-1----:R-:W3:Y:S04]  /*42c90*/  LDL.LU R28, [R1+0x248] ;  /* 0x00024800011c7983 */ /* 0x002ee80000300800 */
[----:B--2---:R0:W-:Y:S04]  /*42ca0*/  STS.U16 [R0+UR5+0x16200], R23 ;  /* 0x0162001700007988 */ /* 0x0041e80008000405 */
[----:B------:R1:W-:Y:S04]  /*42cb0*/  STS.U16 [R0+UR5+0x16280], R24 ;  /* 0x0162801800007988 */ /* 0x0003e80008000405 */
[----:B0-----:R-:W2:Y:S04]  /*42cc0*/  LDL.LU R23, [R1+0x244] ;  /* 0x0002440001177983 */ /* 0x001ea80000300800 */
[----:B-1----:R-:W2:Y:S04]  /*42cd0*/  LDL.LU R24, [R1+0x240] ;  /* 0x0002400001187983 */ /* 0x002ea80000300800 */
[----:B------:R-:W-:Y:S04]  /*42ce0*/  STS.U16 [R0+UR5+0x16300], R25 ;  /* 0x0163001900007988 */ /* 0x000fe80008000405 */
[----:B----4-:R-:W-:Y:S04]  /*42cf0*/  STS.U16 [R0+UR5+0x16380], R26 ;  /* 0x0163801a00007988 */ /* 0x010fe80008000405 */
[----:B------:R0:W-:Y:S04]  /*42d00*/  STS.U16 [R0+UR5+0x18000], R29 ;  /* 0x0180001d00007988 */ /* 0x0001e80008000405 */
[----:B0-----:R-:W4:Y:S04]  /*42d10*/  LDL.LU R29, [R1+0x23c] ;  /* 0x00023c00011d7983 */ /* 0x001f280000300800 */
[----:B------:R-:W4:Y:S04]  /*42d20*/  LDL.LU R25, [R1+0x238] ;  /* 0x0002380001197983 */ /* 0x000f280000300800 */
[----:B------:R-:W4:Y:S04]  /*42d30*/  LDL.LU R26, [R1+0x234] ;  /* 0x00023400011a7983 */ /* 0x000f280000300800 */
        /* <DEDUP_REMOVED lines=27> */
[----:B0-----:R-:W3:Y:S04]  /*42ef0*/  LDL.LU R28, [R1+0x6c] ;  /* 0x00006c00011c7983 */ /* 0x001ee80000300800 */
[----:B------:R0:W-:Y:S04]  /*42f00*/  STS.U16 [R0+UR5+0x18180], R17 ;  /* 0x0181801100007988 */ /* 0x0001e80008000405 */
[----:B--2---:R1:W-:Y:S04]  /*42f10*/  STS.U16 [R0+UR5+0x1a100], R23 ;  /* 0x01a1001700007988 */ /* 0x0043e80008000405 */
[----:B------:R2:W-:Y:S04]  /*42f20*/  STS.U16 [R0+UR5+0x1a180], R24 ;  /* 0x01a1801800007988 */ /* 0x0005e80008000405 */
[----:B0-----:R-:W3:Y:S04]  /*42f30*/  LDL.LU R17, [R1+0x68] ;  /* 0x0000680001117983 */ /* 0x001ee80000300800 */
[----:B-1----:R-:W3:Y:S04]  /*42f40*/  LDL.LU R23, [R1+0x64] ;  /* 0x0000640001177983 */ /* 0x002ee80000300800 */
[----:B--2---:R-:W2:Y:S04]  /*42f50*/  LDL.LU R24, [R1+0x60] ;  /* 0x0000600001187983 */ /* 0x004ea80000300800 */
[----:B------:R-:W-:Y:S04]  /*42f60*/  STS.U16 [R0+UR5+0x18200], R18 ;  /* 0x0182001200007988 */ /* 0x000fe80008000405 */
[----:B------:R-:W-:Y:S04]  /*42f70*/  STS.U16 [R0+UR5+0x18280], R19 ;  /* 0x0182801300007988 */ /* 0x000fe80008000405 */
[----:B------:R-:W-:Y:S04]  /*42f80*/  STS.U16 [R0+UR5+0x18300], R20 ;  /* 0x0183001400007988 */ /* 0x000fe80008000405 */
[----:B------:R-:W-:Y:S04]  /*42f90*/  STS.U16 [R0+UR5+0x18380], R21 ;  /* 0x0183801500007988 */ /* 0x000fe80008000405 */
[----:B------:R-:W-:Y:S04]  /*42fa0*/  STS.U16 [R0+UR5+0x1a000], R22 ;  /* 0x01a0001600007988 */ /* 0x000fe80008000405 */
[----:B----4-:R0:W-:Y:S04]  /*42fb0*/  STS.U16 [R0+UR5+0x1a200], R29 ;  /* 0x01a2001d00007988 */ /* 0x0101e80008000405 */
[----:B0-----:R-:W4:Y:S04]  /*42fc0*/  LDL.LU R29, [R1+0x17c4] ;  /* 0x0017c400011d7983 */ /* 0x001f280000300800 */
[----:B------:R-:W4:Y:S04]  /*42fd0*/  LDL.LU R18, [R1+0x17c0] ;  /* 0x0017c00001127983 */ /* 0x000f280000300800 */
[----:B------:R-:W4:Y:S04]  /*42fe0*/  LDL.LU R19, [R1+0x17bc] ;  /* 0x0017bc0001137983 */ /* 0x000f280000300800 */
[----:B------:R-:W4:Y:S04]  /*42ff0*/  LDL.LU R20, [R1+0x17b8] ;  /* 0x0017b80001147983 */ /* 0x000f280000300800 */
[----:B------:R-:W4:Y:S04]  /*43000*/  LDL.LU R21, [R1+0x17b4] ;  /* 0x0017b40001157983 */ /* 0x000f280000300800 */
[----:B------:R0:W-:Y:S04]  /*43010*/  STS.U16 [R0+UR5+0x1a280], R25 ;  /* 0x01a2801900007988 */ /* 0x0001e80008000405 */
[----:B------:R-:W4:Y:S04]  /*43020*/  LDL.LU R22, [R1+0x17b0] ;  /* 0x0017b00001167983 */ /* 0x000f280000300800 */
[----:B0-----:R-:W4:Y:S04]  /*43030*/  LDL.LU R25, [R1+0x17ac] ;  /* 0x0017ac0001197983 */ /* 0x001f280000300800 */
[----:B------:R0:W-:Y:S04]  /*43040*/  STS.U16 [R0+UR5+0x1a300], R26 ;  /* 0x01a3001a00007988 */ /* 0x0001e80008000405 */
[----:B0-----:R-:W4:Y:S04]  /*43050*/  LDL.LU R26, [R1+0x17a8] ;  /* 0x0017a800011a7983 */ /* 0x001f280000300800 */
[----:B---3--:R0:W-:Y:S04]  /*43060*/  STS.U16 [R0+UR5+0x1a380], R27 ;  /* 0x01a3801b00007988 */ /* 0x0081e80008000405 */
[----:B0-----:R-:W3:Y:S04]  /*43070*/  LDL.LU R27, [R1+0x16c0] ;  /* 0x0016c000011b7983 */ /* 0x001ee80000300800 */
[----:B------:R0:W-:Y:S04]  /*43080*/  STS.U16 [R0+UR5+0x1c080], R3 ;  /* 0x01c0800300007988 */ /* 0x0001e80008000405 */
[----:B------:R-:W-:Y:S04]  /*43090*/  STS.U16 [R0+UR5+0x1c000], R14 ;  /* 0x01c0000e00007988 */ /* 0x000fe80008000405 */
[----:B------:R-:W-:Y:S04]  /*430a0*/  STS.U16 [R0+UR5+0x1c100], R4 ;  /* 0x01c1000400007988 */ /* 0x000fe80008000405 */
[----:B------:R-:W-:Y:S04]  /*430b0*/  STS.U16 [R0+UR5+0x1c180], R5 ;  /* 0x01c1800500007988 */ /* 0x000fe80008000405 */
[----:B------:R-:W-:Y:S04]  /*430c0*/  STS.U16 [R0+UR5+0x1c200], R6 ;  /* 0x01c2000600007988 */ /* 0x000fe80008000405 */
[----:B------:R-:W-:Y:S01]  /*430d0*/  STS.U16 [R0+UR5+0x1c280], R7 ;  /* 0x01c2800700007988 */ /* 0x000fe20008000405 */
[----:B0-----:R-:W-:-:S02]  /*430e0*/  LOP3.LUT R3, R0, 0x10, RZ, 0x3c, !PT ;  /* 0x0000001000037812 */ /* 0x001fc400078e3cff */
[----:B------:R-:W-:Y:S01]  /*430f0*/  ISETP.GE.AND P0, PT, R15, R13, PT ;  /* 0x0000000d0f00720c */ /* 0x000fe20003f06270 */
[----:B------:R-:W-:Y:S04]  /*43100*/  STS.U16 [R0+UR5+0x1c300], R8 ;  /* 0x01c3000800007988 */ /* 0x000fe80008000405 */
[----:B------:R-:W-:Y:S04]  /*43110*/  STS.U16 [R0+UR5+0x1c380], R9 ;  /* 0x01c3800900007988 */ /* 0x000fe80008000405 */
[----:B------:R-:W-:Y:S04]  /*43120*/  STS.U16 [R0+UR5+0x1e000], R10 ;  /* 0x01e0000a00007988 */ /* 0x000fe80008000405 */
[----:B------:R-:W-:Y:S04]  /*43130*/  STS.U16 [R0+UR5+0x1e080], R11 ;  /* 0x01e0800b00007988 */ /* 0x000fe80008000405 */
[----:B------:R-:W-:Y:S04]  /*43140*/  STS.U16 [R0+UR5+0x1e100], R12 ;  /* 0x01e1000c00007988 */ /* 0x000fe80008000405 */
[----:B------:R0:W-:Y:S04]  /*43150*/  STS.U16 [R0+UR5+0x1e200], R28 ;  /* 0x01e2001c00007988 */ /* 0x0001e80008000405 */
[----:B0-----:R-:W3:Y:S04]  /*43160*/  LDL.LU R28, [R1+0x16bc] ;  /* 0x0016bc00011c7983 */ /* 0x001ee80000300800 */
[----:B------:R0:W-:Y:S04]  /*43170*/  STS.U16 [R0+UR5+0x1e300], R23 ;  /* 0x01e3001700007988 */ /* 0x0001e80008000405 */
[----:B------:R-:W-:Y:S04]  /*43180*/  STL [R1+0x3d90], R0 ;  /* 0x003d900001007387 */ /* 0x000fe80000100800 */
[----:B------:R-:W-:Y:S04]  /*43190*/  STS.U16 [R0+UR5+0x1e180], R16 ;  /* 0x01e1801000007988 */ /* 0x000fe80008000405 */
[----:B------:R-:W-:Y:S04]  /*431a0*/  STS.U16 [R0+UR5+0x1e280], R17 ;  /* 0x01e2801100007988 */ /* 0x000fe80008000405 */
[----:B--2---:R1:W-:Y:S04]  /*431b0*/  STS.U16 [R0+UR5+0x1e380], R24 ;  /* 0x01e3801800007988 */ /* 0x0043e80008000405 */
[----:B0-----:R-:W2:Y:S04]  /*431c0*/  LDL.LU R23, [R1+0x16b8] ;  /* 0x0016b80001177983 */ /* 0x001ea80000300800 */
[----:B-1----:R-:W2:Y:S04]  /*431d0*/  LDL.LU R24, [R1+0x16b4] ;  /* 0x0016b40001187983 */ /* 0x002ea80000300800 */
[----:B----4-:R0:W-:Y:S04]  /*431e0*/  STS.U16 [R3+UR5+0x400], R29 ;  /* 0x0004001d03007988 */ /* 0x0101e80008000405 */
[----:B------:R-:W-:Y:S04]  /*431f0*/  STS.U16 [R3+UR5+0x480], R18 ;  /* 0x0004801203007988 */ /* 0x000fe80008000405 */
[----:B------:R-:W-:Y:S04]  /*43200*/  STS.U16 [R3+UR5+0x500], R19 ;  /* 0x0005001303007988 */ /* 0x000fe80008000405 */
[----:B0-----:R-:W4:Y:S04]  /*43210*/  LDL.LU R29, [R1+0x16b0] ;  /* 0x0016b000011d7983 */ /* 0x001f280000300800 */
        /* <DEDUP_REMOVED lines=8> */
[----:B------:R-:W-:Y:S04]  /*432a0*/  STS.U16 [R3+UR5+0x580], R20 ;  /* 0x0005801403007988 */ /* 0x000fe80008000405 */
[----:B------:R-:W4:Y:S04]  /*432b0*/  LDL.LU R8, [R1+0x15ac] ;  /* 0x0015ac0001087983 */ /* 0x000f280000300800 */
[----:B------:R-:W-:Y:S04]  /*432c0*/  STS.U16 [R3+UR5+0x600], R21 ;  /* 0x0006001503007988 */ /* 0x000fe80008000405 */
[----:B------:R-:W4:Y:S04]  /*432d0*/  LDL.LU R9, [R1+0x15a8] ;  /* 0x0015a80001097983 */ /* 0x000f280000300800 */
[----:B------:R-:W-:Y:S04]  /*432e0*/  STS.U16 [R3+UR5+0x680], R22 ;  /* 0x0006801603007988 */ /* 0x000fe80008000405 */
[----:B------:R-:W4:Y:S04]  /*432f0*/  LDL.LU R10, [R1+0x15a4] ;  /* 0x0015a400010a7983 */ /* 0x000f280000300800 */
[----:B------:R0:W-:Y:S04]  /*43300*/  STS.U16 [R3+UR5+0x700], R25 ;  /* 0x0007001903007988 */ /* 0x0001e80008000405 */
[----:B------:R-:W4:Y:S04]  /*43310*/  LDL.LU R11, [R1+0x14c0] ;  /* 0x0014c000010b7983 */ /* 0x000f280000300800 */
[----:B0-----:R-:W4:Y:S04]  /*43320*/  LDL.LU R25, [R1+0x14bc] ;  /* 0x0014bc0001197983 */ /* 0x001f280000300800 */
[----:B------:R-:W4:Y:S04]  /*43330*/  LDL.LU R12, [R1+0x14b8] ;  /* 0x0014b800010c7983 */ /* 0x000f280000300800 */
[----:B------:R-:W4:Y:S04]  /*43340*/  LDL.LU R16, [R1+0x14b4] ;  /* 0x0014b40001107983 */ /* 0x000f280000300800 */
[----:B------:R0:W-:Y:S04]  /*43350*/  STS.U16 [R3+UR5+0x780], R26 ;  /* 0x0007801a03007988 */ /* 0x0001e80008000405 */
[----:B------:R-:W4:Y:S04]  /*43360*/  LDL.LU R17, [R1+0x14b0] ;  /* 0x0014b00001117983 */ /* 0x000f280000300800 */
[----:B0-----:R-:W4:Y:S04]  /*43370*/  LDL.LU R26, [R1+0x14ac] ;  /* 0x0014ac00011a7983 */ /* 0x001f280000300800 */
[----:B---3--:R0:W-:Y:S04]  /*43380*/  STS.U16 [R3+UR5+0x2400], R27 ;  /* 0x0024001b03007988 */ /* 0x0081e80008000405 */
[----:B0-----:R-:W3:Y:S04]  /*43390*/  LDL.LU R27, [R1+0x14a8] ;  /* 0x0014a800011b7983 */ /* 0x001ee80000300800 */
[----:B------:R0:W-:Y:S04]  /*433a0*/  STS.U16 [R3+UR5+0x2480], R28 ;  /* 0x0024801c03007988 */ /* 0x0001e80008000405 */
[----:B0-----:R-:W3:Y:S04]  /*433b0*/  LDL.LU R28, [R1+0x14a4] ;  /* 0x0014a400011c7983 */ /* 0x001ee80000300800 */
[----:B------:R-:W3:Y:S04]  /*433c0*/  LDL.LU R18, [R1+0x13c0] ;  /* 0x0013c00001127983 */ /* 0x000ee80000300800 */
[----:B------:R-:W3:Y:S04]  /*433d0*/  LDL.LU R19, [R1+0x13bc] ;  /* 0x0013bc0001137983 */ /* 0x000ee80000300800 */
[----:B------:R-:W3:Y:S04]  /*433e0*/  LDL.LU R20, [R1+0x13b8] ;  /* 0x0013b80001147983 */ /* 0x000ee80000300800 */
[----:B------:R-:W3:Y:S04]  /*433f0*/  LDL.LU R21, [R1+0x13b4] ;  /* 0x0013b40001157983 */ /* 0x000ee80000300800 */
[----:B--2---:R0:W-:Y:S04]  /*43400*/  STS.U16 [R3+UR5+0x2500], R23 ;  /* 0x0025001703007988 */ /* 0x0041e80008000405 */
[----:B------:R-:W2:Y:S04]  /*43410*/  LDL.LU R22, [R1+0x13b0] ;  /* 0x0013b00001167983 */ /* 0x000ea80000300800 */
[----:B------:R1:W-:Y:S04]  /*43420*/  STS.U16 [R3+UR5+0x2580], R24 ;  /* 0x0025801803007988 */ /* 0x0003e80008000405 */
[----:B0-----:R-:W2:Y:S04]  /*43430*/  LDL.LU R23, [R1+0x13ac] ;  /* 0x0013ac0001177983 */ /* 0x001ea80000300800 */
[----:B-1----:R-:W2:Y:S04]  /*43440*/  LDL.LU R24, [R1+0x13a8] ;  /* 0x0013a80001187983 */ /* 0x002ea80000300800 */
[----:B----4-:R0:W-:Y:S04]  /*43450*/  STS.U16 [R3+UR5+0x2600], R29 ;  /* 0x0026001d03007988 */ /* 0x0101e80008000405 */
[----:B------:R-:W-:Y:S04]  /*43460*/  STS.U16 [R3+UR5+0x2680], R13 ;  /* 0x0026800d03007988 */ /* 0x000fe80008000405 */
[----:B------:R-:W-:Y:S04]  /*43470*/  STS.U16 [R3+UR5+0x2700], R15 ;  /* 0x0027000f03007988 */ /* 0x000fe80008000405 */
[----:B------:R-:W-:Y:S04]  /*43480*/  STS.U16 [R3+UR5+0x2780], R2 ;  /* 0x0027800203007988 */ /* 0x000fe80008000405 */
[----:B------:R-:W-:Y:S04]  /*43490*/  STS.U16 [R3+UR5+0x4400], R14 ;  /* 0x0044000e03007988 */ /* 0x000fe80008000405 */
[----:B------:R-:W-:Y:S04]  /*434a0*/  STS.U16 [R3+UR5+0x4480], R4 ;  /* 0x0044800403007988 */ /* 0x000fe80008000405 */
[----:B0-----:R-:W4:Y:S04]  /*434b0*/  LDL.LU R29, [R1+0x13a4] ;  /* 0x0013a400011d7983 */ /* 0x001f280000300800 */
[----:B------:R-:W-:Y:S04]  /*434c0*/  STS.U16 [R3+UR5+0x4500], R5 ;  /* 0x0045000503007988 */ /* 0x000fe80008000405 */
[----:B------:R-:W-:Y:S04]  /*434d0*/  STS.U16 [R3+UR5+0x4580], R6 ;  /* 0x0045800603007988 */ /* 0x000fe80008000405 */
[----:B------:R-:W-:Y:S04]  /*434e0*/  STS.U16 [R3+UR5+0x4600], R7 ;  /* 0x0046000703007988 */ /* 0x000fe80008000405 */
[----:B------:R-:W-:Y:S04]  /*434f0*/  STS.U16 [R3+UR5+0x4680], R8 ;  /* 0x0046800803007988 */ /* 0x000fe80008000405 */
[----:B------:R-:W-:Y:S04]  /*43500*/  STS.U16 [R3+UR5+0x4700], R9 ;  /* 0x0047000903007988 */ /* 0x000fe80008000405 */
[----:B------:R-:W-:Y:S04]  /*43510*/  STS.U16 [R3+UR5+0x4780], R10 ;  /* 0x0047800a03007988 */ /* 0x000fe80008000405 */
[----:B------:R-:W-:Y:S04]  /*43520*/  STS.U16 [R3+UR5+0x6400], R11 ;  /* 0x0064000b03007988 */ /* 0x000fe80008000405 */
[----:B------:R0:W-:Y:S04]  /*43530*/  STS.U16 [R3+UR5+0x6480], R25 ;  /* 0x0064801903007988 */ /* 0x0001e80008000405 */
[----:B0-----:R-:W4:Y:S04]  /*43540*/  LDL.LU R25, [R1+0x12c0] ;  /* 0x0012c00001197983 */ /* 0x001f280000300800 */
[----:B------:R-:W-:Y:S04]  /*43550*/  STS.U16 [R3+UR5+0x6500], R12 ;  /* 0x0065000c03007988 */ /* 0x000fe80008000405 */
[----:B------:R-:W-:Y:S04]  /*43560*/  STS.U16 [R3+UR5+0x6580], R16 ;  /* 0x0065801003007988 */ /* 0x000fe80008000405 */
[----:B------:R-:W-:Y:S04]  /*43570*/  STS.U16 [R3+UR5+0x6600], R17 ;  /* 0x0066001103007988 */ /* 0x000fe80008000405 */
        /* <DEDUP_REMOVED lines=8> */
[----:B0-----:R-:W3:Y:S04]  /*43600*/  LDL.LU R28, [R1+0x12b4] ;  /* 0x0012b400011c7983 */ /* 0x001ee80000300800 */
[----:B------:R-:W3:Y:S04]  /*43610*/  LDL.LU R13, [R1+0x12b0] ;  /* 0x0012b000010d7983 */ /* 0x000ee80000300800 */
[----:B------:R-:W3:Y:S04]  /*43620*/  LDL.LU R15, [R1+0x12ac] ;  /* 0x0012ac00010f7983 */ /* 0x000ee80000300800 */
[----:B------:R-:W3:Y:S04]  /*43630*/  LDL.LU R2, [R1+0x12a8] ;  /* 0x0012a80001027983 */ /* 0x000ee80000300800 */
[----:B------:R-:W3:Y:S04]  /*43640*/  LDL.LU R14, [R1+0x12a4] ;  /* 0x0012a400010e7983 */ /* 0x000ee80000300800 */
[----:B------:R-:W3:Y:S04]  /*43650*/  LDL.LU R4, [R1+0x11c0] ;  /* 0x0011c00001047983 */ /* 0x000ee80000300800 */
[----:B------:R-:W3:Y:S04]  /*43660*/  LDL.LU R5, [R1+0x11bc] ;  /* 0x0011bc0001057983 */ /* 0x000ee80000300800 */
[----:B------:R-:W3:Y:S04]  /*43670*/  LDL.LU R6, [R1+0x11b8] ;  /* 0x0011b80001067983 */ /* 0x000ee80000300800 */
[----:B------:R-:W-:Y:S04]  /*43680*/  STS.U16 [R3+UR5+0x8580], R21 ;  /* 0x0085801503007988 */ /* 0x000fe80008000405 */
[----:B------:R-:W3:Y:S04]  /*43690*/  LDL.LU R7, [R1+0x11b4] ;  /* 0x0011b40001077983 */ /* 0x000ee80000300800 */
[----:B--2---:R-:W-:Y:S04]  /*436a0*/  STS.U16 [R3+UR5+0x8600], R22 ;  /* 0x0086001603007988 */ /* 0x004fe80008000405 */
[----:B------:R-:W2:Y:S04]  /*436b0*/  LDL.LU R8, [R1+0x11b0] ;  /* 0x0011b00001087983 */ /* 0x000ea80000300800 */
[----:B------:R-:W-:Y:S04]  /*436c0*/  STS.U16 [R3+UR5+0x8680], R23 ;  /* 0x0086801703007988 */ /* 0x000fe80008000405 */
[----:B------:R-:W2:Y:S04]  /*436d0*/  LDL.LU R9, [R1+0x11ac] ;  /* 0x0011ac0001097983 */ /* 0x000ea80000300800 */
[----:B------:R-:W-:Y:S04]  /*436e0*/  STS.U16 [R3+UR5+0x8700], R24 ;  /* 0x0087001803007988 */ /* 0x000fe80008000405 */
[----:B------:R-:W2:Y:S04]  /*436f0*/  LDL.LU R10, [R1+0x11a8] ;  /* 0x0011a800010a7983 */ /* 0x000ea80000300800 */
[----:B------:R-:W2:Y:S04]  /*43700*/  LDL.LU R11, [R1+0x11a4] ;  /* 0x0011a400010b7983 */ /* 0x000ea80000300800 */
[----:B----4-:R0:W-:Y:S04]  /*43710*/  STS.U16 [R3+UR5+0x8780], R29 ;  /* 0x0087801d03007988 */ /* 0x0101e80008000405 */
[----:B0-----:R-:W4:Y:S04]  /*43720*/  LDL.LU R29, [R1+0x10c0] ;  /* 0x0010c000011d7983 */ /* 0x001f280000300800 */
[----:B------:R-:W4:Y:S04]  /*43730*/  LDL.LU R12, [R1+0x10bc] ;  /* 0x0010bc00010c7983 */ /* 0x000f280000300800 */
[----:B------:R-:W4:Y:S04]  /*43740*/  LDL.LU R16, [R1+0x10b8] ;  /* 0x0010b80001107983 */ /* 0x000f280000300800 */
[----:B------:R-:W4:Y:S04]  /*43750*/  LDL.LU R17, [R1+0x10b4] ;  /* 0x0010b40001117983 */ /* 0x000f280000300800 */
[----:B------:R-:W4:Y:S04]  /*43760*/  LDL.LU R23, [R1+0x10b0] ;  /* 0x0010b00001177983 */ /* 0x000f280000300800 */
[----:B------:R-:W4:Y:S04]  /*43770*/  LDL.LU R24, [R1+0x10ac] ;  /* 0x0010ac0001187983 */ /* 0x000f280000300800 */
[----:B------:R0:W-:Y:S04]  /*43780*/  STS.U16 [R3+UR5+0xa400], R25 ;  /* 0x00a4001903007988 */ /* 0x0001e80008000405 */
        /* <DEDUP_REMOVED lines=15> */
[----:B------:R-:W-:Y:S04]  /*43880*/  STS.U16 [R3+UR5+0xc400], R4 ;  /* 0x00c4000403007988 */ /* 0x000fe80008000405 */
[----:B------:R-:W-:Y:S04]  /*43890*/  STS.U16 [R3+UR5+0xc480], R5 ;  /* 0x00c4800503007988 */ /* 0x000fe80008000405 */
[----:B------:R-:W-:Y:S04]  /*438a0*/  STS.U16 [R3+UR5+0xc500], R6 ;  /* 0x00c5000603007988 */ /* 0x000fe80008000405 */
[----:B------:R-:W-:Y:S04]  /*438b0*/  STS.U16 [R3+UR5+0xc580], R7 ;  /* 0x00c5800703007988 */ /* 0x000fe80008000405 */
[----:B--2---:R-:W-:Y:S04]  /*438c0*/  STS.U16 [R3+UR5+0xc600], R8 ;  /* 0x00c6000803007988 */ /* 0x004fe80008000405 */
[----:B0-----:R-:W2:Y:S04]  /*438d0*/  LDL.LU R28, [R1+0xfa8] ;  /* 0x000fa800011c7983 */ /* 0x001ea80000300800 */
[----:B------:R-:W-:Y:S04]  /*438e0*/  STS.U16 [R3+UR5+0xc680], R9 ;  /* 0x00c6800903007988 */ /* 0x000fe80008000405 */
[----:B------:R-:W-:Y:S04]  /*438f0*/  STS.U16 [R3+UR5+0xc700], R10 ;  /* 0x00c7000a03007988 */ /* 0x000fe80008000405 */
[----:B------:R-:W-:Y:S04]  /*43900*/  STS.U16 [R3+UR5+0xc780], R11 ;  /* 0x00c7800b03007988 */ /* 0x000fe80008000405 */
[----:B----4-:R0:W-:Y:S04]  /*43910*/  STS.U16 [R3+UR5+0xe400], R29 ;  /* 0x00e4001d03007988 */ /* 0x0101e80008000405 */
[----:B------:R-:W-:Y:S04]  /*43920*/  STS.U16 [R3+UR5+0xe480], R12 ;  /* 0x00e4800c03007988 */ /* 0x000fe80008000405 */
[----:B------:R-:W-:Y:S04]  /*43930*/  STS.U16 [R3+UR5+0xe500], R16 ;  /* 0x00e5001003007988 */ /* 0x000fe80008000405 */
[----:B0-----:R-:W4:Y:S04]  /*43940*/  LDL.LU R29, [R1+0xfa4] ;  /* 0x000fa400011d7983 */ /* 0x001f280000300800 */
[----:B------:R-:W-:Y:S04]  /*43950*/  STS.U16 [R3+UR5+0xe580], R17 ;  /* 0x00e5801103007988 */ /* 0x000fe80008000405 */
[----:B------:R0:W-:Y:S04]  /*43960*/  STS.U16 [R3+UR5+0xe600], R23 ;  /* 0x00e6001703007988 */ /* 0x0001e80008000405 */
[----:B------:R1:W-:Y:S04]  /*43970*/  STS.U16 [R3+UR5+0xe680], R24 ;  /* 0x00e6801803007988 */ /* 0x0003e80008000405 */
[----:B0-----:R-:W4:Y:S04]  /*43980*/  LDL.LU R23, [R1+0xec0] ;  /* 0x000ec00001177983 */ /* 0x001f280000300800 */
[----:B------:R0:W-:Y:S04]  /*43990*/  STS.U16 [R3+UR5+0xe700], R25 ;  /* 0x00e7001903007988 */ /* 0x0001e80008000405 */
[----:B-1----:R-:W4:Y:S04]  /*439a0*/  LDL.LU R24, [R1+0xebc] ;  /* 0x000ebc0001187983 */ /* 0x002f280000300800 */
[----:B0-----:R-:W4:Y:S04]  /*439b0*/  LDL.LU R25, [R1+0xeb8] ;  /* 0x000eb80001197983 */ /* 0x001f280000300800 */
        /* <DEDUP_REMOVED lines=21> */
[----:B------:R-:W4:Y:S04]  /*43b10*/  LDL.LU R17, [R1+0x464] ;  /* 0x0004640001117983 */ /* 0x000f280000300800 */
[----:B---3--:R0:W-:Y:S04]  /*43b20*/  STS.U16 [R3+UR5+0x10680], R27 ;  /* 0x0106801b03007988 */ /* 0x0081e80008000405 */
[----:B0-----:R-:W3:Y:S04]  /*43b30*/  LDL.LU R27, [R1+0x460] ;  /* 0x00046000011b7983 */ /* 0x001ee80000300800 */
[----:B--2---:R0:W-:Y:S04]  /*43b40*/  STS.U16 [R3+UR5+0x10700], R28 ;  /* 0x0107001c03007988 */ /* 0x0041e80008000405 */
[----:B0-----:R-:W2:Y:S04]  /*43b50*/  LDL.LU R28, [R1+0x45c] ;  /* 0x00045c00011c7983 */ /* 0x001ea80000300800 */
        /* <DEDUP_REMOVED lines=8> */
[----:B------:R1:W-:Y:S04]  /*43be0*/  STS.U16 [R3+UR5+0x12480], R24 ;  /* 0x0124801803007988 */ /* 0x0003e80008000405 */
[----:B------:R1:W-:Y:S04]  /*43bf0*/  STS.U16 [R3+UR5+0x12500], R25 ;  /* 0x0125001903007988 */ /* 0x0003e80008000405 */
[----:B0-----:R-:W4:Y:S04]  /*43c00*/  LDL.LU R23, [R1+0x340] ;  /* 0x0003400001177983 */ /* 0x001f280000300800 */
[----:B-1----:R-:W4:Y:S04]  /*43c10*/  LDL.LU R24, [R1+0x33c] ;  /* 0x00033c0001187983 */ /* 0x002f280000300800 */
[----:B------:R-:W4:Y:S04]  /*43c20*/  LDL.LU R25, [R1+0x338] ;  /* 0x0003380001197983 */ /* 0x000f280000300800 */
        /* <DEDUP_REMOVED lines=13> */
[----:B------:R-:W-:Y:S04]  /*43d00*/  STS.U16 [R3+UR5+0x16400], R12 ;  /* 0x0164000c03007988 */ /* 0x000fe80008000405 */
[----:B------:R-:W-:Y:S04]  /*43d10*/  STS.U16 [R3+UR5+0x16480], R16 ;  /* 0x0164801003007988 */ /* 0x000fe80008000405 */
[----:B------:R-:W-:Y:S04]  /*43d20*/  STS.U16 [R3+UR5+0x16500], R17 ;  /* 0x0165001103007988 */ /* 0x000fe80008000405 */
[----:B0-----:R-:W4:Y:S04]  /*43d30*/  LDL.LU R26, [R1+0x334] ;  /* 0x00033400011a7983 */ /* 0x001f280000300800 */
[----:B---3--:R0:W-:Y:S04]  /*43d40*/  STS.U16 [R3+UR5+0x16580], R27 ;  /* 0x0165801b03007988 */ /* 0x0081e80008000405 */
[----:B0-----:R-:W3:Y:S04]  /*43d50*/  LDL.LU R27, [R1+0x330] ;  /* 0x00033000011b7983 */ /* 0x001ee80000300800 */
[----:B--2---:R0:W-:Y:S04]  /*43d60*/  STS.U16 [R3+UR5+0x16600], R28 ;  /* 0x0166001c03007988 */ /* 0x0041e80008000405 */
[----:B0-----:R-:W2:Y:S04]  /*43d70*/  LDL.LU R28, [R1+0x22c] ;  /* 0x00022c00011c7983 */ /* 0x001ea80000300800 */
[----:B----4-:R0:W-:Y:S04]  /*43d80*/  STS.U16 [R3+UR5+0x16680], R29 ;  /* 0x0166801d03007988 */ /* 0x0101e80008000405 */
[----:B------:R-:W-:Y:S04]  /*43d90*/  STS.U16 [R3+UR5+0x16700], R18 ;  /* 0x0167001203007988 */ /* 0x000fe80008000405 */
        /* <DEDUP_REMOVED lines=31> */
[----:B------:R0:W-:Y:S04]  /*43f90*/  STS.U16 [R3+UR5+0x18700], R26 ;  /* 0x0187001a03007988 */ /* 0x0001e80008000405 */
        /* <DEDUP_REMOVED lines=19> */
[----:B------:R0:W-:Y:S02]  /*440d0*/  STS.U16 [R3+UR5+0x1c700], R25 ;  /* 0x01c7001903007988 */ /* 0x0001e40008000405 */
[----:B0-----:R-:W0:Y:S02]  /*440e0*/  S2R R25, SR_TID.X ;  /* 0x0000000000197919 */ /* 0x001e240000002100 */
        /* <DEDUP_REMOVED lines=8> */
[----:B------:R-:W-:Y:S01]  /*44170*/  STS.U16 [R3+UR5+0x1e780], R23 ;  /* 0x01e7801703007988 */ /* 0x000fe20008000405 */
[----:B0-----:R-:W-:-:S05]  /*44180*/  LOP3.LUT R25, R25, 0x3f, RZ, 0xc0, !PT ;  /* 0x0000003f19197812 */ /* 0x001fca00078ec0ff */
[----:B------:R-:W-:-:S05]  /*44190*/  IMAD.SHL.U32 R2, R25, 0x2, RZ ;  /* 0x0000000219027824 */ /* 0x000fca00078e00ff */
[----:B------:R-:W-:Y:S01]  /*441a0*/  LOP3.LUT R2, R2, 0x20, RZ, 0x3c, !PT ;  /* 0x0000002002027812 */ /* 0x000fe200078e3cff */
[----:B------:R-:W-:Y:S04]  /*441b0*/  STL [R1+0x3ef4], R25 ;  /* 0x003ef41901007387 */ /* 0x000fe80000100800 */
[----:B------:R-:W-:Y:S04]  /*441c0*/  STS.U16 [R2+UR5+0x800], R24 ;  /* 0x0008001802007988 */ /* 0x000fe80008000405 */
[----:B------:R-:W-:Y:S04]  /*441d0*/  STS.U16 [R2+UR5+0x880], R26 ;  /* 0x0008801a02007988 */ /* 0x000fe80008000405 */
[----:B---3--:R0:W-:Y:S04]  /*441e0*/  STS.U16 [R2+UR5+0x900], R27 ;  /* 0x0009001b02007988 */ /* 0x0081e80008000405 */
[----:B0-----:R-:W3:Y:S04]  /*441f0*/  LDL.LU R27, [R1+0x178c] ;  /* 0x00178c00011b7983 */ /* 0x001ee80000300800 */
[----:B---3--:R0:W-:Y:S04]  /*44200*/  STL [R1+0x3f08], R27 ;  /* 0x003f081b01007387 */ /* 0x0081e80000100800 */
[----:B0-----:R-:W3:Y:S04]  /*44210*/  LDL.LU R27, [R1+0x1790] ;  /* 0x00179000011b7983 */ /* 0x001ee80000300800 */
[----:B------:R-:W3:Y:S04]  /*44220*/  LDL.LU R25, [R1+0x16a0] ;  /* 0x0016a00001197983 */ /* 0x000ee80000300800 */
[----:B--2---:R-:W-:Y:S04]  /*44230*/  STS.U16 [R2+UR5+0x980], R28 ;  /* 0x0009801c02007988 */ /* 0x004fe80008000405 */
[----:B----4-:R-:W-:Y:S04]  /*44240*/  STS.U16 [R2+UR5+0xa00], R29 ;  /* 0x000a001d02007988 */ /* 0x010fe80008000405 */
[----:B---3--:R0:W-:Y:S04]  /*44250*/  STL [R1+0x3f04], R25 ;  /* 0x003f041901007387 */ /* 0x0081e80000100800 */
        /* <DEDUP_REMOVED lines=28> */
[----:B0-----:R-:W2:Y:S04]  /*44420*/  LDL.LU R27, [R1+0x3f08] ;  /* 0x003f0800011b7983 */ /* 0x001ea80000300800 */
[----:B--2---:R0:W-:Y:S04]  /*44430*/  STS.U16 [R2+UR5+0xb00], R27 ;  /* 0x000b001b02007988 */ /* 0x0041e80008000405 */
[----:B------:R1:W-:Y:S04]  /*44440*/  STS.U16 [R2+UR5+0xb80], R25 ;  /* 0x000b801902007988 */ /* 0x0003e80008000405 */
[----:B0-----:R-:W2:Y:S04]  /*44450*/  LDL.LU R27, [R1+0x1394] ;  /* 0x00139400011b7983 */ /* 0x001ea80000300800 */
[----:B-1----:R-:W3:Y:S04]  /*44460*/  LDL.LU R25, [R1+0x3f04] ;  /* 0x003f040001197983 */ /* 0x002ee80000300800 */
[----:B---3--:R-:W-:Y:S04]  /*44470*/  STS.U16 [R2+UR5+0x2800], R25 ;  /* 0x0028001902007988 */ /* 0x008fe80008000405 */
[----:B------:R-:W-:Y:S04]  /*44480*/  STS.U16 [R2+UR5+0x2880], R0 ;  /* 0x0028800002007988 */ /* 0x000fe80008000405 */
[----:B----4-:R-:W-:Y:S04]  /*44490*/  STS.U16 [R2+UR5+0x2900], R13 ;  /* 0x0029000d02007988 */ /* 0x010fe80008000405 */
        /* <DEDUP_REMOVED lines=23> */
[----:B------:R1:W-:Y:S04]  /*44610*/  STS.U16 [R2+UR5+0x8900], R29 ;  /* 0x0089001d02007988 */ /* 0x0003e80008000405 */
[----:B0-----:R-:W3:Y:S04]  /*44620*/  LDL.LU R28, [R1+0x1390] ;  /* 0x00139000011c7983 */ /* 0x001ee80000300800 */
[----:B-1----:R-:W4:Y:S04]  /*44630*/  LDL.LU R29, [R1+0x138c] ;  /* 0x00138c00011d7983 */ /* 0x002f280000300800 */
[----:B------:R-:W3:Y:S04]  /*44640*/  LDL.LU R25, [R1+0x1384] ;  /* 0x0013840001197983 */ /* 0x000ee80000300800 */
[----:B--2---:R-:W-:Y:S04]  /*44650*/  STS.U16 [R2+UR5+0x8980], R27 ;  /* 0x0089801b02007988 */ /* 0x004fe80008000405 */
[----:B---3--:R0:W-:Y:S04]  /*44660*/  STL [R1+0x3f00], R25 ;  /* 0x003f001901007387 */ /* 0x0081e80000100800 */
[----:B0-----:R-:W2:Y:S04]  /*44670*/  LDL.LU R25, [R1+0x1388] ;  /* 0x0013880001197983 */ /* 0x001ea80000300800 */
        /* <DEDUP_REMOVED lines=25> */
[----:B------:R0:W-:Y:S04]  /*44810*/  STS.U16 [R2+UR5+0x8a00], R28 ;  /* 0x008a001c02007988 */ /* 0x0001e80008000405 */
[----:B----4-:R1:W-:Y:S04]  /*44820*/  STS.U16 [R2+UR5+0x8a80], R29 ;  /* 0x008a801d02007988 */ /* 0x0103e80008000405 */
[----:B0-----:R-:W4:Y:S04]  /*44830*/  LDL.LU R28, [R1+0xf9c] ;  /* 0x000f9c00011c7983 */ /* 0x001f280000300800 */
[----:B-1----:R-:W4:Y:S04]  /*44840*/  LDL.LU R29, [R1+0xf98] ;  /* 0x000f9800011d7983 */ /* 0x002f280000300800 */
[----:B--2---:R0:W-:Y:S04]  /*44850*/  STS.U16 [R2+UR5+0x8b00], R25 ;  /* 0x008b001902007988 */ /* 0x0041e80008000405 */
[----:B0-----:R-:W2:Y:S04]  /*44860*/  LDL.LU R25, [R1+0x3f00] ;  /* 0x003f000001197983 */ /* 0x001ea80000300800 */
[----:B--2---:R-:W-:Y:S04]  /*44870*/  STS.U16 [R2+UR5+0x8b80], R25 ;  /* 0x008b801902007988 */ /* 0x004fe80008000405 */
[----:B---3--:R-:W-:Y:S04]  /*44880*/  STS.U16 [R2+UR5+0xa800], R0 ;  /* 0x00a8000002007988 */ /* 0x008fe80008000405 */
        /* <DEDUP_REMOVED lines=24> */
[----:B0-----:R-:W2:Y:S04]  /*44a10*/  LDL.LU R26, [R1+0xf94] ;  /* 0x000f9400011a7983 */ /* 0x001ea80000300800 */
[----:B-1----:R-:W3:Y:S04]  /*44a20*/  LDL.LU R27, [R1+0xf90] ;  /* 0x000f9000011b7983 */ /* 0x002ee80000300800 */
[----:B------:R-:W2:Y:S04]  /*44a30*/  LDL.LU R25, [R1+0xf88] ;  /* 0x000f880001197983 */ /* 0x000ea80000300800 */
[----:B----4-:R-:W-:Y:S04]  /*44a40*/  STS.U16 [R2+UR5+0x10880], R28 ;  /* 0x0108801c02007988 */ /* 0x010fe80008000405 */
[----:B------:R-:W-:Y:S04]  /*44a50*/  STS.U16 [R2+UR5+0x10900], R29 ;  /* 0x0109001d02007988 */ /* 0x000fe80008000405 */
[----:B--2---:R0:W-:Y:S04]  /*44a60*/  STL [R1+0x3efc], R25 ;  /* 0x003efc1901007387 */ /* 0x0041e80000100800 */
[----:B0-----:R-:W2:Y:S04]  /*44a70*/  LDL.LU R25, [R1+0xf8c] ;  /* 0x000f8c0001197983 */ /* 0x001ea80000300800 */
        /* <DEDUP_REMOVED lines=25> */
[----:B------:R-:W4:Y:S04]  /*44c10*/  LDL.LU R24, [R1+0x430] ;  /* 0x0004300001187983 */ /* 0x000f280000300800 */
[----:B---3--:R1:W-:Y:S04]  /*44c20*/  STS.U16 [R2+UR5+0x10a00], R27 ;  /* 0x010a001b02007988 */ /* 0x0083e80008000405 */
[----:B0-----:R-:W3:Y:S04]  /*44c30*/  LDL.LU R26, [R1+0x32c] ;  /* 0x00032c00011a7983 */ /* 0x001ee80000300800 */
[----:B-1----:R-:W3:Y:S04]  /*44c40*/  LDL.LU R27, [R1+0x328] ;  /* 0x00032800011b7983 */ /* 0x002ee80000300800 */
[----:B--2---:R0:W-:Y:S04]  /*44c50*/  STS.U16 [R2+UR5+0x10a80], R25 ;  /* 0x010a801902007988 */ /* 0x0041e80008000405 */
[----:B0-----:R-:W2:Y:S04]  /*44c60*/  LDL.LU R25, [R1+0x3efc] ;  /* 0x003efc0001197983 */ /* 0x001ea80000300800 */
[----:B--2---:R-:W-:Y:S04]  /*44c70*/  STS.U16 [R2+UR5+0x10b00], R25 ;  /* 0x010b001902007988 */ /* 0x004fe80008000405 */
        /* <DEDUP_REMOVED lines=25> */
[----:B-1----:R-:W4:Y:S04]  /*44e10*/  LDL.LU R29, [R1+0x320] ;  /* 0x00032000011d7983 */ /* 0x002f280000300800 */
[----:B------:R-:W2:Y:S04]  /*44e20*/  LDL.LU R25, [R1+0x318] ;  /* 0x0003180001197983 */ /* 0x000ea80000300800 */
[----:B------:R-:W-:Y:S04]  /*44e30*/  STS.U16 [R2+UR5+0x16b80], R24 ;  /* 0x016b801802007988 */ /* 0x000fe80008000405 */
[----:B---3--:R-:W-:Y:S04]  /*44e40*/  STS.U16 [R2+UR5+0x18800], R26 ;  /* 0x0188001a02007988 */ /* 0x008fe80008000405 */
[----:B--2---:R0:W-:Y:S04]  /*44e50*/  STL [R1+0x3ef8], R25 ;  /* 0x003ef81901007387 */ /* 0x0041e80000100800 */
        /* <DEDUP_REMOVED lines=25> */
[----:B------:R-:W3:Y:S04]  /*44ff0*/  LDL.LU R26, [R1+0x28] ;  /* 0x00002800011a7983 */ /* 0x000ee80000300800 */
[----:B------:R1:W-:Y:S04]  /*45000*/  STS.U16 [R2+UR5+0x18900], R28 ;  /* 0x0189001c02007988 */ /* 0x0003e80008000405 */
[----:B----4-:R4:W-:Y:S04]  /*45010*/  STS.U16 [R2+UR5+0x18980], R29 ;  /* 0x0189801d02007988 */ /* 0x0109e80008000405 */
[----:B0-----:R-:W3:Y:S04]  /*45020*/  LDL.LU R27, [R1+0x24] ;  /* 0x00002400011b7983 */ /* 0x001ee80000300800 */
[----:B-1----:R-:W3:Y:S04]  /*45030*/  LDL.LU R28, [R1+0x20] ;  /* 0x00002000011c7983 */ /* 0x002ee80000300800 */
[----:B----4-:R-:W4:Y:S04]  /*45040*/  LDL.LU R29, [R1+0x1784] ;  /* 0x00178400011d7983 */ /* 0x010f280000300800 */
[----:B--2---:R0:W-:Y:S04]  /*45050*/  STS.U16 [R2+UR5+0x18a00], R25 ;  /* 0x018a001902007988 */ /* 0x0041e80008000405 */
[----:B0-----:R-:W2:Y:S04]  /*45060*/  LDL.LU R25, [R1+0x3ef8] ;  /* 0x003ef80001197983 */ /* 0x001ea80000300800 */
[----:B--2---:R0:W-:Y:S04]  /*45070*/  STS.U16 [R2+UR5+0x18a80], R25 ;  /* 0x018a801902007988 */ /* 0x0041e80008000405 */
[----:B---3--:R-:W-:Y:S04]  /*45080*/  STS.U16 [R2+UR5+0x18b00], R0 ;  /* 0x018b000002007988 */ /* 0x008fe80008000405 */
[----:B------:R1:W-:Y:S04]  /*45090*/  STS.U16 [R2+UR5+0x18b80], R13 ;  /* 0x018b800d02007988 */ /* 0x0003e80008000405 */
[----:B0-----:R-:W2:Y:S04]  /*450a0*/  LDL.LU R25, [R1+0x3ef4] ;  /* 0x003ef40001197983 */ /* 0x001ea80000300800 */
[----:B-1----:R-:W3:Y:S04]  /*450b0*/  LDL.LU R13, [R1+0x1774] ;  /* 0x00177400010d7983 */ /* 0x002ee80000300800 */
[----:B---3--:R0:W-:Y:S04]  /*450c0*/  STL [R1+0x3ee8], R13 ;  /* 0x003ee80d01007387 */ /* 0x0081e80000100800 */
[----:B0-----:R-:W3:Y:S04]  /*450d0*/  LDL.LU R13, [R1+0x1778] ;  /* 0x00177800010d7983 */ /* 0x001ee80000300800 */
[----:B---3--:R0:W-:Y:S04]  /*450e0*/  STL [R1+0x3eec], R13 ;  /* 0x003eec0d01007387 */ /* 0x0081e80000100800 */
[----:B0-----:R-:W3:Y:S04]  /*450f0*/  LDL.LU R13, [R1+0x177c] ;  /* 0x00177c00010d7983 */ /* 0x001ee80000300800 */
        /* <DEDUP_REMOVED lines=24> */
[----:B---3--:R0:W-:Y:S04]  /*45280*/  STL [R1+0x3ef0], R13 ;  /* 0x003ef00d01007387 */ /* 0x0081e80000100800 */
        /* <DEDUP_REMOVED lines=16> */
[----:B--2---:R-:W-:-:S03]  /*45390*/  IMAD.SHL.U32 R0, R25, 0x2, RZ ;  /* 0x0000000219007824 */ /* 0x004fc600078e00ff */
[----:B------:R-:W2:Y:S04]  /*453a0*/  LDL.LU R18, [R1+0x1570] ;  /* 0x0015700001127983 */ /* 0x000ea80000300800 */
[----:B------:R-:W2:Y:S04]  /*453b0*/  LDL.LU R19, [R1+0x156c] ;  /* 0x00156c0001137983 */ /* 0x000ea80000300800 */
[----:B------:R-:W2:Y:S04]  /*453c0*/  LDL.LU R20, [R1+0x1568] ;  /* 0x0015680001147983 */ /* 0x000ea80000300800 */
[----:B------:R-:W2:Y:S04]  /*453d0*/  LDL.LU R21, [R1+0x1564] ;  /* 0x0015640001157983 */ /* 0x000ea80000300800 */
[----:B------:R-:W2:Y:S01]  /*453e0*/  LDL.LU R22, [R1+0x1480] ;  /* 0x0014800001167983 */ /* 0x000ea20000300800 */
[----:B------:R-:W-:-:S03]  /*453f0*/  LOP3.LUT R0, R0, 0x30, RZ, 0x3c, !PT ;  /* 0x0000003000007812 */ /* 0x000fc600078e3cff */
[----:B------:R-:W2:Y:S04]  /*45400*/  LDL.LU R23, [R1+0x147c] ;  /* 0x00147c0001177983 */ /* 0x000ea80000300800 */
[----:B------:R-:W2:Y:S04]  /*45410*/  LDL.LU R24, [R1+0x1478] ;  /* 0x0014780001187983 */ /* 0x000ea80000300800 */
[----:B------:R-:W2:Y:S04]  /*45420*/  LDL.LU R25, [R1+0x1474] ;  /* 0x0014740001197983 */ /* 0x000ea80000300800 */
[----:B------:R-:W2:Y:S04]  /*45430*/  LDL.LU R26, [R1+0x1470] ;  /* 0x00147000011a7983 */ /* 0x000ea80000300800 */
[----:B------:R-:W2:Y:S04]  /*45440*/  LDL.LU R27, [R1+0x146c] ;  /* 0x00146c00011b7983 */ /* 0x000ea80000300800 */
[----:B----4-:R0:W-:Y:S04]  /*45450*/  STS.U16 [R0+UR5+0xc00], R29 ;  /* 0x000c001d00007988 */ /* 0x0101e80008000405 */
[----:B------:R-:W4:Y:S04]  /*45460*/  LDL.LU R28, [R1+0x1468] ;  /* 0x00146800011c7983 */ /* 0x000f280000300800 */
[----:B0-----:R-:W4:Y:S04]  /*45470*/  LDL.LU R29, [R1+0x1464] ;  /* 0x00146400011d7983 */ /* 0x001f280000300800 */
[----:B---3--:R0:W-:Y:S04]  /*45480*/  STS.U16 [R0+UR5+0xc80], R13 ;  /* 0x000c800d00007988 */ /* 0x0081e80008000405 */
[----:B0-----:R-:W3:Y:S04]  /*45490*/  LDL.LU R13, [R1+0x3ef0] ;  /* 0x003ef000010d7983 */ /* 0x001ee80000300800 */
[----:B---3--:R0:W-:Y:S04]  /*454a0*/  STS.U16 [R0+UR5+0xd00], R13 ;  /* 0x000d000d00007988 */ /* 0x0081e80008000405 */
[----:B0-----:R-:W3:Y:S04]  /*454b0*/  LDL.LU R13, [R1+0x3eec] ;  /* 0x003eec00010d7983 */ /* 0x001ee80000300800 */
[----:B---3--:R0:W-:Y:S04]  /*454c0*/  STS.U16 [R0+UR5+0xd80], R13 ;  /* 0x000d800d00007988 */ /* 0x0081e80008000405 */
[----:B0-----:R-:W3:Y:S04]  /*454d0*/  LDL.LU R13, [R1+0x3ee8] ;  /* 0x003ee800010d7983 */ /* 0x001ee80000300800 */
        /* <DEDUP_REMOVED lines=26> */
[----:B----4-:R0:W-:Y:S04]  /*45680*/  STS.U16 [R0+UR5+0x6f00], R28 ;  /* 0x006f001c00007988 */ /* 0x0101e80008000405 */
[----:B0-----:R-:W2:Y:S04]  /*45690*/  LDL.LU R28, [R1+0x1380] ;  /* 0x00138000011c7983 */ /* 0x001ea80000300800 */
[----:B------:R-:W3:Y:S04]  /*456a0*/  LDL.LU R13, [R1+0x1374] ;  /* 0x00137400010d7983 */ /* 0x000ee80000300800 */
[----:B---3--:R0:W-:Y:S04]  /*456b0*/  STL [R1+0x3ee0], R13 ;  /* 0x003ee00d01007387 */ /* 0x0081e80000100800 */
[----:B0-----:R-:W3:Y:S04]  /*456c0*/  LDL.LU R13, [R1+0x1378] ;  /* 0x00137800010d7983 */ /* 0x001ee80000300800 */
[----:B------:R-:W-:Y:S04]  /*456d0*/  STS.U16 [R0+UR5+0x6f80], R29 ;  /* 0x006f801d00007988 */ /* 0x000fe80008000405 */
[----:B---3--:R0:W-:Y:S04]  /*456e0*/  STL [R1+0x3ee4], R13 ;  /* 0x003ee40d01007387 */ /* 0x0081e80000100800 */
[----:B0-----:R-:W3:Y:S04]  /*456f0*/  LDL.LU R13, [R1+0x137c] ;  /* 0x00137c00010d7983 */ /* 0x001ee80000300800 */
        /* <DEDUP_REMOVED lines=25> */
[----:B--2---:R0:W-:Y:S04]  /*45890*/  STS.U16 [R0+UR5+0x8c00], R28 ;  /* 0x008c001c00007988 */ /* 0x0041e80008000405 */
[----:B------:R-:W2:Y:S04]  /*458a0*/  LDL.LU R27, [R1+0x106c] ;  /* 0x00106c00011b7983 */ /* 0x000ea80000300800 */
[----:B0-----:R-:W2:Y:S04]  /*458b0*/  LDL.LU R28, [R1+0x1068] ;  /* 0x00106800011c7983 */ /* 0x001ea80000300800 */
[----:B---3--:R0:W-:Y:S04]  /*458c0*/  STS.U16 [R0+UR5+0x8c80], R13 ;  /* 0x008c800d00007988 */ /* 0x0081e80008000405 */
[----:B0-----:R-:W3:Y:S04]  /*458d0*/  LDL.LU R13, [R1+0x3ee4] ;  /* 0x003ee400010d7983 */ /* 0x001ee80000300800 */
[----:B---3--:R0:W-:Y:S04]  /*458e0*/  STS.U16 [R0+UR5+0x8d00], R13 ;  /* 0x008d000d00007988 */ /* 0x0081e80008000405 */
[----:B0-----:R-:W3:Y:S04]  /*458f0*/  LDL.LU R13, [R1+0x3ee0] ;  /* 0x003ee000010d7983 */ /* 0x001ee80000300800 */
[----:B---3--:R-:W-:Y:S04]  /*45900*/  STS.U16 [R0+UR5+0x8d80], R13 ;  /* 0x008d800d00007988 */ /* 0x008fe80008000405 */
        /* <DEDUP_REMOVED lines=25> */
[----:B0-----:R-:W3:Y:S04]  /*45aa0*/  LDL.LU R29, [R1+0x1064] ;  /* 0x00106400011d7983 */ /* 0x001ee80000300800 */
[----:B------:R-:W4:Y:S04]  /*45ab0*/  LDL.LU R13, [R1+0xf78] ;  /* 0x000f7800010d7983 */ /* 0x000f280000300800 */
[----:B----4-:R0:W-:Y:S04]  /*45ac0*/  STL [R1+0x3ed8], R13 ;  /* 0x003ed80d01007387 */ /* 0x0101e80000100800 */
[----:B0-----:R-:W4:Y:S04]  /*45ad0*/  LDL.LU R13, [R1+0xf7c] ;  /* 0x000f7c00010d7983 */ /* 0x001f280000300800 */
[----:B--2---:R-:W-:Y:S04]  /*45ae0*/  STS.U16 [R0+UR5+0xee80], R27 ;  /* 0x00ee801b00007988 */ /* 0x004fe80008000405 */
[----:B------:R-:W-:Y:S04]  /*45af0*/  STS.U16 [R0+UR5+0xef00], R28 ;  /* 0x00ef001c00007988 */ /* 0x000fe80008000405 */
[----:B----4-:R0:W-:Y:S04]  /*45b00*/  STL [R1+0x3edc], R13 ;  /* 0x003edc0d01007387 */ /* 0x0101e80000100800 */
        /* <DEDUP_REMOVED lines=26> */
[----:B---3--:R0:W-:Y:S04]  /*45cb0*/  STS.U16 [R0+UR5+0xef80], R29 ;  /* 0x00ef801d00007988 */ /* 0x0081e80008000405 */
[----:B------:R-:W3:Y:S04]  /*45cc0*/  LDL.LU R27, [R1+0x41c] ;  /* 0x00041c00011b7983 */ /* 0x000ee80000300800 */
[----:B0-----:R-:W3:Y:S04]  /*45cd0*/  LDL.LU R29, [R1+0x418] ;  /* 0x00041800011d7983 */ /* 0x001ee80000300800 */
[----:B--2---:R0:W-:Y:S04]  /*45ce0*/  STS.U16 [R0+UR5+0x10c00], R13 ;  /* 0x010c000d00007988 */ /* 0x0041e80008000405 */
[----:B0-----:R-:W2:Y:S04]  /*45cf0*/  LDL.LU R13, [R1+0x3edc] ;  /* 0x003edc00010d7983 */ /* 0x001ea80000300800 */
        /* <DEDUP_REMOVED lines=26> */
[----:B0-----:R-:W2:Y:S04]  /*45ea0*/  LDL.LU R28, [R1+0x414] ;  /* 0x00041400011c7983 */ /* 0x001ea80000300800 */
[----:B------:R-:W4:Y:S04]  /*45eb0*/  LDL.LU R13, [R1+0x308] ;  /* 0x00030800010d7983 */ /* 0x000f280000300800 */
[----:B----4-:R0:W-:Y:S04]  /*45ec0*/  STL [R1+0x3ed0], R13 ;  /* 0x003ed00d01007387 */ /* 0x0101e80000100800 */
[----:B0-----:R-:W4:Y:S04]  /*45ed0*/  LDL.LU R13, [R1+0x30c] ;  /* 0x00030c00010d7983 */ /* 0x001f280000300800 */
[----:B------:R-:W-:Y:S04]  /*45ee0*/  STS.U16 [R0+UR5+0x16d00], R25 ;  /* 0x016d001900007988 */ /* 0x000fe80008000405 */
[----:B------:R-:W-:Y:S04]  /*45ef0*/  STS.U16 [R0+UR5+0x16d80], R26 ;  /* 0x016d801a00007988 */ /* 0x000fe80008000405 */
[----:B---3--:R-:W-:Y:S04]  /*45f00*/  STS.U16 [R0+UR5+0x16e00], R27 ;  /* 0x016e001b00007988 */ /* 0x008fe80008000405 */
[----:B------:R-:W-:Y:S04]  /*45f10*/  STS.U16 [R0+UR5+0x16e80], R29 ;  /* 0x016e801d00007988 */ /* 0x000fe80008000405 */
[----:B----4-:R0:W-:Y:S04]  /*45f20*/  STL [R1+0x3ed4], R13 ;  /* 0x003ed40d01007387 */ /* 0x0101e80000100800 */
        /* <DEDUP_REMOVED lines=33> */
[----:B---3--:R0:W-:Y:S04]  /*46140*/  STS.U16 [R0+UR5+0x18c80], R13 ;  /* 0x018c800d00007988 */ /* 0x0081e80008000405 */
[----:B0-----:R-:W3:Y:S04]  /*46150*/  LDL.LU R13, [R1] ;  /* 0x00000000010d7983 */ /* 0x001ee80000300800 */
[----:B---3--:R0:W-:Y:S04]  /*46160*/  STL [R1+0x3ec8], R13 ;  /* 0x003ec80d01007387 */ /* 0x0081e80000100800 */
[----:B0-----:R-:W3:Y:S04]  /*46170*/  LDL.LU R13, [R1+0x4] ;  /* 0x00000400010d7983 */ /* 0x001ee80000300800 */
        /* <DEDUP_REMOVED lines=22> */
[----:B------:R-:W4:Y:S04]  /*462e0*/  LDL.LU R15, [R1+0x1764] ;  /* 0x00176400010f7983 */ /* 0x000f280000300800 */
[----:B------:R0:W-:Y:S02]  /*462f0*/  STS.U16 [R0+UR5+0x1cf00], R29 ;  /* 0x01cf001d00007988 */ /* 0x0001e40008000405 */
[----:B0-----:R-:W0:Y:S02]  /*46300*/  S2R R29, SR_TID.X ;  /* 0x00000000001d7919 */ /* 0x001e240000002100 */
[----:B------:R-:W-:Y:S04]  /*46310*/  STS.U16 [R0+UR5+0x1cf80], R23 ;  /* 0x01cf801700007988 */ /* 0x000fe80008000405 */
[----:B------:R-:W-:Y:S04]  /*46320*/  STS.U16 [R0+UR5+0x1ec00], R24 ;  /* 0x01ec001800007988 */ /* 0x000fe80008000405 */
[----:B------:R-:W-:Y:S04]  /*46330*/  STS.U16 [R0+UR5+0x1ec80], R25 ;  /* 0x01ec801900007988 */ /* 0x000fe80008000405 */
[----:B------:R-:W-:Y:S04]  /*46340*/  STS.U16 [R0+UR5+0x1ed00], R26 ;  /* 0x01ed001a00007988 */ /* 0x000fe80008000405 */
[----:B--2---:R-:W-:Y:S04]  /*46350*/  STS.U16 [R0+UR5+0x1ed80], R27 ;  /* 0x01ed801b00007988 */ /* 0x004fe80008000405 */
[----:B------:R1:W-:Y:S01]  /*46360*/  STS.U16 [R0+UR5+0x1ee00], R28 ;  /* 0x01ee001c00007988 */ /* 0x0003e20008000405 */
[----:B0-----:R-:W-:-:S05]  /*46370*/  LOP3.LUT R29, R29, 0x3f, RZ, 0xc0, !PT ;  /* 0x0000003f1d1d7812 */ /* 0x001fca00078ec0ff */
[C---:B-1----:R-:W-:Y:S01]  /*46380*/  IMAD.SHL.U32 R0, R29.reuse, 0x2, RZ ;  /* 0x000000021d007824 */ /* 0x042fe200078e00ff */
[----:B----4-:R0:W-:Y:S04]  /*46390*/  STL [R1+0x3ec4], R15 ;  /* 0x003ec40f01007387 */ /* 0x0101e80000100800 */
[----:B------:R-:W2:Y:S04]  /*463a0*/  LDL.LU R2, [R1+0x1760] ;  /* 0x0017600001027983 */ /* 0x000ea80000300800 */
        /* <DEDUP_REMOVED lines=15> */
[----:B0-----:R-:W-:-:S03]  /*464a0*/  IMAD.SHL.U32 R15, R29, 0x2, RZ ;  /* 0x000000021d0f7824 */ /* 0x001fc600078e00ff */
[----:B------:R-:W4:Y:S04]  /*464b0*/  LDL.LU R20, [R1+0x155c] ;  /* 0x00155c0001147983 */ /* 0x000f280000300800 */
[----:B------:R-:W4:Y:S04]  /*464c0*/  LDL.LU R21, [R1+0x1558] ;  /* 0x0015580001157983 */ /* 0x000f280000300800 */
[----:B------:R-:W4:Y:S04]  /*464d0*/  LDL.LU R22, [R1+0x1554] ;  /* 0x0015540001167983 */ /* 0x000f280000300800 */
[----:B------:R-:W4:Y:S04]  /*464e0*/  LDL.LU R23, [R1+0x1550] ;  /* 0x0015500001177983 */ /* 0x000f280000300800 */
[----:B------:R-:W4:Y:S01]  /*464f0*/  LDL.LU R24, [R1+0x154c] ;  /* 0x00154c0001187983 */ /* 0x000f220000300800 */
[----:B------:R-:W-:-:S03]  /*46500*/  LOP3.LUT R15, R15, 0x30, RZ, 0x3c, !PT ;  /* 0x000000300f0f7812 */ /* 0x000fc600078e3cff */
[----:B------:R-:W4:Y:S04]  /*46510*/  LDL.LU R25, [R1+0x1548] ;  /* 0x0015480001197983 */ /* 0x000f280000300800 */
[----:B------:R-:W4:Y:S04]  /*46520*/  LDL.LU R26, [R1+0x1544] ;  /* 0x00154400011a7983 */ /* 0x000f280000300800 */
[----:B------:R-:W4:Y:S04]  /*46530*/  LDL.LU R27, [R1+0x1460] ;  /* 0x00146000011b7983 */ /* 0x000f280000300800 */
[----:B------:R-:W4:Y:S04]  /*46540*/  LDL.LU R28, [R1+0x145c] ;  /* 0x00145c00011c7983 */ /* 0x000f280000300800 */
[----:B------:R-:W4:Y:S04]  /*46550*/  LDL.LU R29, [R1+0x1458] ;  /* 0x00145800011d7983 */ /* 0x000f280000300800 */
[----:B---3--:R0:W-:Y:S04]  /*46560*/  STS.U16 [R15+UR5+0x1ee80], R13 ;  /* 0x01ee800d0f007988 */ /* 0x0081e80008000405 */
[----:B0-----:R-:W3:Y:S04]  /*46570*/  LDL.LU R13, [R1+0x3ecc] ;  /* 0x003ecc00010d7983 */ /* 0x001ee80000300800 */
[----:B---3--:R0:W-:Y:S04]  /*46580*/  STS.U16 [R15+UR5+0x1ef00], R13 ;  /* 0x01ef000d0f007988 */ /* 0x0081e80008000405 */
[----:B0-----:R-:W3:Y:S04]  /*46590*/  LDL.LU R13, [R1+0x3ec8] ;  /* 0x003ec800010d7983 */ /* 0x001ee80000300800 */
[----:B---3--:R0:W-:Y:S04]  /*465a0*/  STS.U16 [R15+UR5+0x1ef80], R13 ;  /* 0x01ef800d0f007988 */ /* 0x0081e80008000405 */
[----:B0-----:R-:W3:Y:S04]  /*465b0*/  LDL.LU R15, [R1+0x3ec4] ;  /* 0x003ec400010f7983 */ /* 0x001ee80000300800 */
[----:B------:R-:W2:Y:S04]  /*465c0*/  LDL.LU R13, [R1+0x1448] ;  /* 0x00144800010d7983 */ /* 0x000ea80000300800 */
[----:B--2---:R0:W-:Y:S04]  /*465d0*/  STL [R1+0x3eb8], R13 ;  /* 0x003eb80d01007387 */ /* 0x0041e80000100800 */
[----:B0-----:R-:W2:Y:S04]  /*465e0*/  LDL.LU R13, [R1+0x144c] ;  /* 0x00144c00010d7983 */ /* 0x001ea80000300800 */
[----:B--2---:R0:W-:Y:S04]  /*465f0*/  STL [R1+0x3ebc], R13 ;  /* 0x003ebc0d01007387 */ /* 0x0041e80000100800 */
[----:B0-----:R-:W2:Y:S01]  /*46600*/  LDL.LU R13, [R1+0x1450] ;  /* 0x00145000010d7983 */ /* 0x001ea20000300800 */
[----:B------:R-:W-:-:S05]  /*46610*/  LOP3.LUT R0, R0, 0x40, RZ, 0x3c, !PT ;  /* 0x0000004000007812 */ /* 0x000fca00078e3cff */
        /* <DEDUP_REMOVED lines=52> */
[----:B0-----:R-:W4:Y:S04]  /*46960*/  LDL.LU R26, [R1+0x1148] ;  /* 0x00114800011a7983 */ /* 0x001f280000300800 */
[----:B-1----:R-:W4:Y:S04]  /*46970*/  LDL.LU R27, [R1+0x1144] ;  /* 0x00114400011b7983 */ /* 0x002f280000300800 */
[----:B------:R-:W4:Y:S04]  /*46980*/  LDL.LU R28, [R1+0x1060] ;  /* 0x00106000011c7983 */ /* 0x000f280000300800 */
[----:B------:R-:W4:Y:S04]  /*46990*/  LDL.LU R29, [R1+0x105c] ;  /* 0x00105c00011d7983 */ /* 0x000f280000300800 */
[----:B--2---:R0:W-:Y:S04]  /*469a0*/  STS.U16 [R0+UR5+0x7180], R13 ;  /* 0x0071800d00007988 */ /* 0x0041e80008000405 */
[----:B0-----:R-:W2:Y:S04]  /*469b0*/  LDL.LU R13, [R1+0x3ec0] ;  /* 0x003ec000010d7983 */ /* 0x001ea80000300800 */
[----:B--2---:R0:W-:Y:S04]  /*469c0*/  STS.U16 [R0+UR5+0x7200], R13 ;  /* 0x0072000d00007988 */ /* 0x0041e80008000405 */
[----:B0-----:R-:W2:Y:S04]  /*469d0*/  LDL.LU R13, [R1+0x3ebc] ;  /* 0x003ebc00010d7983 */ /* 0x001ea80000300800 */
[----:B--2---:R0:W-:Y:S04]  /*469e0*/  STS.U16 [R0+UR5+0x7280], R13 ;  /* 0x0072800d00007988 */ /* 0x0041e80008000405 */
[----:B0-----:R-:W2:Y:S04]  /*469f0*/  LDL.LU R13, [R1+0x3eb8] ;  /* 0x003eb800010d7983 */ /* 0x001ea80000300800 */
[----:B--2---:R0:W-:Y:S04]  /*46a00*/  STS.U16 [R0+UR5+0x7300], R13 ;  /* 0x0073000d00007988 */ /* 0x0041e80008000405 */
[----:B0-----:R-:W2:Y:S04]  /*46a10*/  LDL.LU R13, [R1+0x104c] ;  /* 0x00104c00010d7983 */ /* 0x001ea80000300800 */
[----:B--2---:R0:W-:Y:S04]  /*46a20*/  STL [R1+0x3eac], R13 ;  /* 0x003eac0d01007387 */ /* 0x0041e80000100800 */
[----:B0-----:R-:W2:Y:S04]  /*46a30*/  LDL.LU R13, [R1+0x1050] ;  /* 0x00105000010d7983 */ /* 0x001ea80000300800 */
[----:B--2---:R0:W-:Y:S04]  /*46a40*/  STL [R1+0x3eb0], R13 ;  /* 0x003eb00d01007387 */ /* 0x0041e80000100800 */
[----:B0-----:R-:W2:Y:S04]  /*46a50*/  LDL.LU R13, [R1+0x1054] ;  /* 0x00105400010d7983 */ /* 0x001ea80000300800 */
        /* <DEDUP_REMOVED lines=54> */
[----:B0-----:R-:W4:Y:S04]  /*46dc0*/  LDL.LU R28, [R1+0x590] ;  /* 0x00059000011c7983 */ /* 0x001f280000300800 */
[----:B-1----:R-:W4:Y:S04]  /*46dd0*/  LDL.LU R29, [R1+0x40c] ;  /* 0x00040c00011d7983 */ /* 0x002f280000300800 */
[----:B--2---:R0:W-:Y:S04]  /*46de0*/  STS.U16 [R0+UR5+0xf100], R13 ;  /* 0x00f1000d00007988 */ /* 0x0041e80008000405 */
[----:B0-----:R-:W2:Y:S04]  /*46df0*/  LDL.LU R13, [R1+0x3eb4] ;  /* 0x003eb400010d7983 */ /* 0x001ea80000300800 */
[----:B--2---:R0:W-:Y:S04]  /*46e00*/  STS.U16 [R0+UR5+0xf180], R13 ;  /* 0x00f1800d00007988 */ /* 0x0041e80008000405 */
[----:B0-----:R-:W2:Y:S04]  /*46e10*/  LDL.LU R13, [R1+0x3eb0] ;  /* 0x003eb000010d7983 */ /* 0x001ea80000300800 */
[----:B--2---:R0:W-:Y:S04]  /*46e20*/  STS.U16 [R0+UR5+0xf200], R13 ;  /* 0x00f2000d00007988 */ /* 0x0041e80008000405 */
[----:B0-----:R-:W2:Y:S04]  /*46e30*/  LDL.LU R13, [R1+0x3eac] ;  /* 0x003eac00010d7983 */ /* 0x001ea80000300800 */
[----:B--2---:R-:W-:Y:S04]  /*46e40*/  STS.U16 [R0+UR5+0xf280], R13 ;  /* 0x00f2800d00007988 */ /* 0x004fe80008000405 */
[----:B---3--:R-:W-:Y:S04]  /*46e50*/  STS.U16 [R0+UR5+0xf300], R15 ;  /* 0x00f3000f00007988 */ /* 0x008fe80008000405 */
[----:B----4-:R0:W-:Y:S04]  /*46e60*/  STS.U16 [R0+UR5+0xf380], R2 ;  /* 0x00f3800200007988 */ /* 0x0101e80008000405 */
[----:B0-----:R-:W2:Y:S04]  /*46e70*/  LDL.LU R2, [R1+0x3fc] ;  /* 0x0003fc0001027983 */ /* 0x001ea80000300800 */
[----:B--2---:R0:W-:Y:S04]  /*46e80*/  STL [R1+0x3ea0], R2 ;  /* 0x003ea00201007387 */ /* 0x0041e80000100800 */
[----:B0-----:R-:W2:Y:S04]  /*46e90*/  LDL.LU R2, [R1+0x400] ;  /* 0x0004000001027983 */ /* 0x001ea80000300800 */
[----:B--2---:R0:W-:Y:S04]  /*46ea0*/  STL [R1+0x3ea4], R2 ;  /* 0x003ea40201007387 */ /* 0x0041e80000100800 */
[----:B0-----:R-:W2:Y:S04]  /*46eb0*/  LDL.LU R2, [R1+0x404] ;  /* 0x0004040001027983 */ /* 0x001ea80000300800 */
        /* <DEDUP_REMOVED lines=61> */
[----:B---3--:R1:W-:Y:S04]  /*47290*/  STS.U16 [R0+UR5+0x17280], R22 ;  /* 0x0172801600007988 */ /* 0x0083e80008000405 */
[----:B----4-:R2:W-:Y:S04]  /*472a0*/  STS.U16 [R0+UR5+0x17300], R23 ;  /* 0x0173001700007988 */ /* 0x0105e80008000405 */
[----:B------:R3:W-:Y:S04]  /*472b0*/  STS.U16 [R0+UR5+0x17380], R24 ;  /* 0x0173801800007988 */ /* 0x0007e80008000405 */
[----:B------:R4:W-:Y:S04]  /*472c0*/  STS.U16 [R0+UR5+0x19000], R25 ;  /* 0x0190001900007988 */ /* 0x0009e80008000405 */
[----:B------:R4:W-:Y:S04]  /*472d0*/  STS.U16 [R0+UR5+0x19080], R26 ;  /* 0x0190801a00007988 */ /* 0x0009e80008000405 */
[----:B0-----:R-:W4:Y:S04]  /*472e0*/  LDL.LU R2, [R1+0x3e9c] ;  /* 0x003e9c0001027983 */ /* 0x001f280000300800 */
[----:B-1----:R-:W4:Y:S04]  /*472f0*/  LDL.LU R22, [R1+0x3e98] ;  /* 0x003e980001167983 */ /* 0x002f280000300800 */
[----:B--2---:R-:W2:Y:S04]  /*47300*/  LDL.LU R23, [R1+0x3e94] ;  /* 0x003e940001177983 */ /* 0x004ea80000300800 */
[----:B---3--:R-:W3:Y:S04]  /*47310*/  LDL.LU R24, [R1+0x3e90] ;  /* 0x003e900001187983 */ /* 0x008ee80000300800 */
[----:B----4-:R-:W4:Y:S04]  /*47320*/  LDL.LU R25, [R1+0x3e8c] ;  /* 0x003e8c0001197983 */ /* 0x010f280000300800 */
[----:B------:R-:W2:Y:S04]  /*47330*/  LDL.LU R26, [R1+0x3e88] ;  /* 0x003e8800011a7983 */ /* 0x000ea80000300800 */
[----:B------:R0:W-:Y:S04]  /*47340*/  STS.U16 [R0+UR5+0x19100], R27 ;  /* 0x0191001b00007988 */ /* 0x0001e80008000405 */
[----:B------:R1:W-:Y:S04]  /*47350*/  STS.U16 [R0+UR5+0x19180], R28 ;  /* 0x0191801c00007988 */ /* 0x0003e80008000405 */
[----:B------:R1:W-:Y:S04]  /*47360*/  STS.U16 [R0+UR5+0x19200], R29 ;  /* 0x0192001d00007988 */ /* 0x0003e80008000405 */
[----:B0-----:R-:W3:Y:S04]  /*47370*/  LDL.LU R27, [R1+0x3e84] ;  /* 0x003e8400011b7983 */ /* 0x001ee80000300800 */
[----:B-1----:R-:W4:Y:S04]  /*47380*/  LDL.LU R28, [R1+0x3e80] ;  /* 0x003e8000011c7983 */ /* 0x002f280000300800 */
[----:B------:R-:W2:Y:S04]  /*47390*/  LDL.LU R29, [R1+0x3e7c] ;  /* 0x003e7c00011d7983 */ /* 0x000ea80000300800 */
        /* <DEDUP_REMOVED lines=20> */
[----:B------:R-:W-:Y:S04]  /*474e0*/  STL [R1+0x3d94], R29 ;  /* 0x003d941d01007387 */ /* 0x000fe80000100800 */
[----:B----4-:R-:W-:Y:S04]  /*474f0*/  STS.U16 [R0+UR5+0x1f080], R28 ;  /* 0x01f0801c00007988 */ /* 0x010fe80008000405 */
[----:B------:R-:W-:Y:S04]  /*47500*/  STL [R1+0x3d98], R28 ;  /* 0x003d981c01007387 */ /* 0x000fe80000100800 */
[----:B---3--:R-:W-:Y:S04]  /*47510*/  STS.U16 [R0+UR5+0x1f100], R27 ;  /* 0x01f1001b00007988 */ /* 0x008fe80008000405 */
[----:B------:R-:W-:Y:S04]  /*47520*/  STL [R1+0x3d9c], R27 ;  /* 0x003d9c1b01007387 */ /* 0x000fe80000100800 */
[----:B------:R-:W-:Y:S04]  /*47530*/  STS.U16 [R0+UR5+0x1f180], R26 ;  /* 0x01f1801a00007988 */ /* 0x000fe80008000405 */
[----:B------:R-:W-:Y:S04]  /*47540*/  STL [R1+0x3da0], R26 ;  /* 0x003da01a01007387 */ /* 0x000fe80000100800 */
[----:B------:R-:W-:Y:S04]  /*47550*/  STS.U16 [R0+UR5+0x1f200], R25 ;  /* 0x01f2001900007988 */ /* 0x000fe80008000405 */
[----:B------:R-:W-:Y:S04]  /*47560*/  STL [R1+0x3da4], R25 ;  /* 0x003da41901007387 */ /* 0x000fe80000100800 */
[----:B------:R-:W-:Y:S04]  /*47570*/  STS.U16 [R0+UR5+0x1f280], R24 ;  /* 0x01f2801800007988 */ /* 0x000fe80008000405 */
[----:B------:R0:W-:Y:S04]  /*47580*/  STL [R1+0x3da8], R24 ;  /* 0x003da81801007387 */ /* 0x0001e80000100800 */
[----:B0-----:R-:W2:Y:S01]  /*47590*/  LDL.LU R24, [R1+0x1740] ;  /* 0x0017400001187983 */ /* 0x001ea20000300800 */
[----:B------:R-:W0:Y:S03]  /*475a0*/  S2R R21, SR_TID.X ;  /* 0x0000000000157919 */ /* 0x000e260000002100 */
[----:B------:R1:W-:Y:S01]  /*475b0*/  STS.U16 [R0+UR5+0x1f300], R23 ;  /* 0x01f3001700007988 */ /* 0x0003e20008000405 */
[----:B0-----:R-:W-:-:S05]  /*475c0*/  LOP3.LUT R21, R21, 0x3f, RZ, 0xc0, !PT ;  /* 0x0000003f15157812 */ /* 0x001fca00078ec0ff */
[----:B------:R-:W-:Y:S01]  /*475d0*/  IMAD.SHL.U32 R28, R21, 0x2, RZ ;  /* 0x00000002151c7824 */ /* 0x000fe200078e00ff */
[----:B--2---:R0:W-:Y:S04]  /*475e0*/  STL [R1+0x3e78], R24 ;  /* 0x003e781801007387 */ /* 0x0041e80000100800 */
[----:B------:R-:W2:Y:S04]  /*475f0*/  LDL.LU R25, [R1+0x173c] ;  /* 0x00173c0001197983 */ /* 0x000ea80000300800 */
[----:B------:R-:W3:Y:S04]  /*47600*/  LDL.LU R26, [R1+0x1738] ;  /* 0x00173800011a7983 */ /* 0x000ee80000300800 */
[----:B------:R-:W4:Y:S04]  /*47610*/  LDL.LU R27, [R1+0x1734] ;  /* 0x00173400011b7983 */ /* 0x000f280000300800 */
[----:B------:R-:W4:Y:S04]  /*47620*/  LDL.LU R29, [R1+0x1730] ;  /* 0x00173000011d7983 */ /* 0x000f280000300800 */
[----:B-1----:R-:W4:Y:S04]  /*47630*/  LDL.LU R0, [R1+0x172c] ;  /* 0x00172c0001007983 */ /* 0x002f280000300800 */
[----:B------:R-:W4:Y:S04]  /*47640*/  LDL.LU R13, [R1+0x1728] ;  /* 0x00172800010d7983 */ /* 0x000f280000300800 */
[----:B------:R-:W4:Y:S04]  /*47650*/  LDL.LU R15, [R1+0x1640] ;  /* 0x00164000010f7983 */ /* 0x000f280000300800 */
[----:B------:R-:W4:Y:S04]  /*47660*/  LDL.LU R14, [R1+0x163c] ;  /* 0x00163c00010e7983 */ /* 0x000f280000300800 */
[----:B------:R-:W4:Y:S04]  /*47670*/  LDL.LU R3, [R1+0x1638] ;  /* 0x0016380001037983 */ /* 0x000f280000300800 */
[----:B------:R-:W4:Y:S04]  /*47680*/  LDL.LU R4, [R1+0x1634] ;  /* 0x0016340001047983 */ /* 0x000f280000300800 */
[----:B------:R-:W4:Y:S04]  /*47690*/  LDL.LU R5, [R1+0x1630] ;  /* 0x0016300001057983 */ /* 0x000f280000300800 */
[----:B------:R-:W4:Y:S01]  /*476a0*/  LDL.LU R6, [R1+0x162c] ;  /* 0x00162c0001067983 */ /* 0x000f220000300800 */
[----:B0-----:R-:W-:-:S03]  /*476b0*/  LOP3.LUT R24, R2, 0x3f, RZ, 0xc0, !PT ;  /* 0x0000003f02187812 */ /* 0x001fc600078ec0ff */
[----:B------:R-:W4:Y:S04]  /*476c0*/  LDL.LU R7, [R1+0x1628] ;  /* 0x0016280001077983 */ /* 0x000f280000300800 */
[----:B------:R-:W4:Y:S04]  /*476d0*/  LDL.LU R8, [R1+0x1624] ;  /* 0x0016240001087983 */ /* 0x000f280000300800 */
[----:B------:R-:W4:Y:S04]  /*476e0*/  LDL.LU R9, [R1+0x1540] ;  /* 0x0015400001097983 */ /* 0x000f280000300800 */
[----:B------:R-:W4:Y:S04]  /*476f0*/  LDL.LU R10, [R1+0x153c] ;  /* 0x00153c00010a7983 */ /* 0x000f280000300800 */
[----:B------:R-:W4:Y:S01]  /*47700*/  LDL.LU R11, [R1+0x1538] ;  /* 0x00153800010b7983 */ /* 0x000f220000300800 */
[----:B------:R-:W-:-:S03]  /*47710*/  IMAD.SHL.U32 R24, R24, 0x2, RZ ;  /* 0x0000000218187824 */ /* 0x000fc600078e00ff */
        /* <DEDUP_REMOVED lines=9> */
[----:B------:R0:W-:Y:S04]  /*477b0*/  STL [R1+0x3dac], R23 ;  /* 0x003dac1701007387 */ /* 0x0001e80000100800 */
[----:B------:R1:W-:Y:S04]  /*477c0*/  STS.U16 [R24+UR5+0x1f380], R22 ;  /* 0x01f3801618007988 */ /* 0x0003e80008000405 */
[----:B0-----:R-:W2:Y:S04]  /*477d0*/  LDL.LU R23, [R1+0x1744] ;  /* 0x0017440001177983 */ /* 0x001ea80000300800 */
[----:B-1----:R-:W3:Y:S04]  /*477e0*/  LDL.LU R24, [R1+0x3e78] ;  /* 0x003e780001187983 */ /* 0x002ee80000300800 */
[----:B------:R0:W-:Y:S04]  /*477f0*/  STL [R1+0x3db0], R22 ;  /* 0x003db01601007387 */ /* 0x0001e80000100800 */
[----:B0-----:R-:W4:Y:S04]  /*47800*/  LDL.LU R22, [R1+0x1428] ;  /* 0x0014280001167983 */ /* 0x001f280000300800 */
[----:B----4-:R0:W-:Y:S04]  /*47810*/  STL [R1+0x3e6c], R22 ;  /* 0x003e6c1601007387 */ /* 0x0101e80000100800 */
[----:B0-----:R-:W4:Y:S04]  /*47820*/  LDL.LU R22, [R1+0x142c] ;  /* 0x00142c0001167983 */ /* 0x001f280000300800 */
[----:B----4-:R0:W-:Y:S04]  /*47830*/  STL [R1+0x3e70], R22 ;  /* 0x003e701601007387 */ /* 0x0101e80000100800 */
[----:B0-----:R-:W4:Y:S01]  /*47840*/  LDL.LU R22, [R1+0x1430] ;  /* 0x0014300001167983 */ /* 0x001f220000300800 */
[----:B------:R-:W-:-:S05]  /*47850*/  LOP3.LUT R28, R28, 0x50, RZ, 0x3c, !PT ;  /* 0x000000501c1c7812 */ /* 0x000fca00078e3cff */
        /* <DEDUP_REMOVED lines=11> */
[----:B----4-:R0:W-:Y:S04]  /*47910*/  STL [R1+0x3e74], R22 ;  /* 0x003e741601007387 */ /* 0x0101e80000100800 */
        /* <DEDUP_REMOVED lines=179> */
[----:B0-----:R-:W4:Y:S04]  /*48450*/  LDL.LU R2, [R1+0xa0] ;  /* 0x0000a00001027983 */ /* 0x001f280000300800 */
        /* <DEDUP_REMOVED lines=62> */
[----:B--2---:R-:W-:Y:S04]  /*48840*/  STS.U16 [R28+UR5+0x1f400], R21 ;  /* 0x01f400151c007988 */ /* 0x004fe80008000405 */
[----:B------:R0:W-:Y:S04]  /*48850*/  STL [R1+0x3db4], R21 ;  /* 0x003db41501007387 */ /* 0x0001e80000100800 */
[----:B----4-:R-:W-:Y:S04]  /*48860*/  STS.U16 [R28+UR5+0x1f480], R20 ;  /* 0x01f480141c007988 */ /* 0x010fe80008000405 */
[----:B---3--:R-:W-:Y:S04]  /*48870*/  STS.U16 [R28+UR5+0x1f500], R19 ;  /* 0x01f500131c007988 */ /* 0x008fe80008000405 */
[----:B------:R-:W-:Y:S04]  /*48880*/  STS.U16 [R28+UR5+0x1f580], R18 ;  /* 0x01f580121c007988 */ /* 0x000fe80008000405 */
[----:B0-----:R-:W2:Y:S04]  /*48890*/  LDL.LU R21, [R1+0x1708] ;  /* 0x0017080001157983 */ /* 0x001ea80000300800 */
[----:B------:R0:W-:Y:S04]  /*488a0*/  STL [R1+0x3db8], R20 ;  /* 0x003db81401007387 */ /* 0x0001e80000100800 */
[----:B------:R-:W-:Y:S04]  /*488b0*/  STS.U16 [R28+UR5+0x1f600], R17 ;  /* 0x01f600111c007988 */ /* 0x000fe80008000405 */
[----:B------:R-:W-:Y:S04]  /*488c0*/  STS.U16 [R28+UR5+0x1f680], R16 ;  /* 0x01f680101c007988 */ /* 0x000fe80008000405 */
[----:B0-----:R-:W3:Y:S04]  /*488d0*/  LDL.LU R20, [R1+0x170c] ;  /* 0x00170c0001147983 */ /* 0x001ee80000300800 */
[----:B------:R0:W-:Y:S04]  /*488e0*/  STL [R1+0x3dbc], R19 ;  /* 0x003dbc1301007387 */ /* 0x0001e80000100800 */
[----:B------:R1:W-:Y:S04]  /*488f0*/  STS.U16 [R28+UR5+0x1f700], R12 ;  /* 0x01f7000c1c007988 */ /* 0x0003e80008000405 */
[----:B0-----:R-:W4:Y:S04]  /*48900*/  LDL.LU R19, [R1+0x1710] ;  /* 0x0017100001137983 */ /* 0x001f280000300800 */
[----:B------:R0:W-:Y:S01]  /*48910*/  STL [R1+0x3dc0], R18 ;  /* 0x003dc01201007387 */ /* 0x0001e20000100800 */
[----:B-1----:R-:W-:-:S03]  /*48920*/  IMAD.SHL.U32 R28, R15, 0x2, RZ ;  /* 0x000000020f1c7824 */ /* 0x002fc600078e00ff */
[----:B0-----:R-:W2:Y:S04]  /*48930*/  LDL.LU R18, [R1+0x1718] ;  /* 0x0017180001127983 */ /* 0x001ea80000300800 */
[----:B------:R0:W-:Y:S04]  /*48940*/  STL [R1+0x3dc4], R17 ;  /* 0x003dc41101007387 */ /* 0x0001e80000100800 */
[----:B0-----:R-:W3:Y:S04]  /*48950*/  LDL.LU R17, [R1+0x171c] ;  /* 0x00171c0001117983 */ /* 0x001ee80000300800 */
[----:B------:R0:W-:Y:S04]  /*48960*/  STL [R1+0x3dc8], R16 ;  /* 0x003dc81001007387 */ /* 0x0001e80000100800 */
[----:B0-----:R-:W4:Y:S04]  /*48970*/  LDL.LU R16, [R1+0x1720] ;  /* 0x0017200001107983 */ /* 0x001f280000300800 */
[----:B------:R0:W-:Y:S04]  /*48980*/  STL [R1+0x3e0c], R15 ;  /* 0x003e0c0f01007387 */ /* 0x0001e80000100800 */
[----:B0-----:R-:W2:Y:S04]  /*48990*/  LDL.LU R15, [R1+0x1724] ;  /* 0x00172400010f7983 */ /* 0x001ea80000300800 */
[----:B------:R0:W-:Y:S02]  /*489a0*/  STL [R1+0x3dcc], R12 ;  /* 0x003dcc0c01007387 */ /* 0x0001e40000100800 */
[----:B0-----:R-:W0:Y:S02]  /*489b0*/  S2R R12, SR_TID.X ;  /* 0x00000000000c7919 */ /* 0x001e240000002100 */
[----:B------:R-:W-:Y:S01]  /*489c0*/  STL [R1+0x3dd0], R11 ;  /* 0x003dd00b01007387 */ /* 0x000fe20000100800 */
[----:B0-----:R-:W-:-:S05]  /*489d0*/  LOP3.LUT R12, R12, 0x3f, RZ, 0xc0, !PT ;  /* 0x0000003f0c0c7812 */ /* 0x001fca00078ec0ff */
[----:B------:R-:W-:-:S05]  /*489e0*/  IMAD.SHL.U32 R12, R12, 0x2, RZ ;  /* 0x000000020c0c7824 */ /* 0x000fca00078e00ff */
[----:B------:R-:W-:-:S05]  /*489f0*/  LOP3.LUT R12, R12, 0x50, RZ, 0x3c, !PT ;  /* 0x000000500c0c7812 */ /* 0x000fca00078e3cff */
[----:B------:R0:W-:Y:S04]  /*48a00*/  STS.U16 [R12+UR5+0x1f780], R11 ;  /* 0x01f7800b0c007988 */ /* 0x0001e80008000405 */
[----:B0-----:R-:W3:Y:S04]  /*48a10*/  LDL.LU R11, [R1+0x140c] ;  /* 0x00140c00010b7983 */ /* 0x001ee80000300800 */
[----:B---3--:R0:W-:Y:S04]  /*48a20*/  STL [R1+0x3e24], R11 ;  /* 0x003e240b01007387 */ /* 0x0081e80000100800 */
[----:B0-----:R-:W3:Y:S04]  /*48a30*/  LDL.LU R11, [R1+0x1410] ;  /* 0x00141000010b7983 */ /* 0x001ee80000300800 */
[----:B---3--:R0:W-:Y:S04]  /*48a40*/  STL [R1+0x3e28], R11 ;  /* 0x003e280b01007387 */ /* 0x0081e80000100800 */
[----:B0-----:R-:W3:Y:S01]  /*48a50*/  LDL.LU R11, [R1+0x1414] ;  /* 0x00141400010b7983 */ /* 0x001ee20000300800 */
[----:B------:R-:W-:-:S05]  /*48a60*/  LOP3.LUT R28, R28, 0x60, RZ, 0x3c, !PT ;  /* 0x000000601c1c7812 */ /* 0x000fca00078e3cff */
        /* <DEDUP_REMOVED lines=149> */
[----:B------:R-:W3:Y:S04]  /*493c0*/  LDL.LU R15, [R1+0x3c0] ;  /* 0x0003c000010f7983 */ /* 0x000ee80000300800 */
        /* <DEDUP_REMOVED lines=41> */
[----:B---3--:R0:W-:Y:S04]  /*49660*/  STS.U16 [R28+UR5+0x17880], R15 ;  /* 0x0178800f1c007988 */ /* 0x0081e80008000405 */
[----:B0-----:R-:W3:Y:S04]  /*49670*/  LDL.LU R15, [R1+0x3e14] ;  /* 0x003e1400010f7983 */ /* 0x001ee80000300800 */
[----:B---3--:R0:W-:Y:S04]  /*49680*/  STS.U16 [R28+UR5+0x17900], R15 ;  /* 0x0179000f1c007988 */ /* 0x0081e80008000405 */
[----:B0-----:R-:W3:Y:S04]  /*49690*/  LDL.LU R15, [R1+0x3e10] ;  /* 0x003e1000010f7983 */ /* 0x001ee80000300800 */
[----:B---3--:R0:W-:Y:S04]  /*496a0*/  STS.U16 [R28+UR5+0x17980], R15 ;  /* 0x0179800f1c007988 */ /* 0x0081e80008000405 */
[----:B----4-:R1:W-:Y:S04]  /*496b0*/  STS.U16 [R28+UR5+0x17a00], R3 ;  /* 0x017a00031c007988 */ /* 0x0103e80008000405 */
[----:B------:R3:W-:Y:S04]  /*496c0*/  STS.U16 [R28+UR5+0x17a80], R4 ;  /* 0x017a80041c007988 */ /* 0x0007e80008000405 */
[----:B------:R4:W-:Y:S04]  /*496d0*/  STS.U16 [R28+UR5+0x17b00], R5 ;  /* 0x017b00051c007988 */ /* 0x0009e80008000405 */
[----:B------:R2:W-:Y:S04]  /*496e0*/  STS.U16 [R28+UR5+0x17b80], R6 ;  /* 0x017b80061c007988 */ /* 0x0005e80008000405 */
[----:B------:R2:W-:Y:S04]  /*496f0*/  STS.U16 [R28+UR5+0x19800], R7 ;  /* 0x019800071c007988 */ /* 0x0005e80008000405 */
[----:B0-----:R-:W2:Y:S04]  /*49700*/  LDL.LU R15, [R1+0x3e0c] ;  /* 0x003e0c00010f7983 */ /* 0x001ea80000300800 */
[----:B-1----:R-:W2:Y:S04]  /*49710*/  LDL.LU R3, [R1+0x3e08] ;  /* 0x003e080001037983 */ /* 0x002ea80000300800 */
[----:B---3--:R-:W3:Y:S04]  /*49720*/  LDL.LU R4, [R1+0x3e04] ;  /* 0x003e040001047983 */ /* 0x008ee80000300800 */
[----:B----4-:R-:W4:Y:S04]  /*49730*/  LDL.LU R5, [R1+0x3e00] ;  /* 0x003e000001057983 */ /* 0x010f280000300800 */
[----:B--2---:R-:W2:Y:S04]  /*49740*/  LDL.LU R6, [R1+0x3dfc] ;  /* 0x003dfc0001067983 */ /* 0x004ea80000300800 */
[----:B------:R-:W3:Y:S04]  /*49750*/  LDL.LU R7, [R1+0x3df8] ;  /* 0x003df80001077983 */ /* 0x000ee80000300800 */
[----:B------:R0:W-:Y:S04]  /*49760*/  STS.U16 [R28+UR5+0x19880], R8 ;  /* 0x019880081c007988 */ /* 0x0001e80008000405 */
[----:B------:R1:W-:Y:S04]  /*49770*/  STS.U16 [R28+UR5+0x19900], R9 ;  /* 0x019900091c007988 */ /* 0x0003e80008000405 */
[----:B------:R1:W-:Y:S04]  /*49780*/  STS.U16 [R28+UR5+0x19980], R10 ;  /* 0x0199800a1c007988 */ /* 0x0003e80008000405 */
[----:B------:R1:W-:Y:S04]  /*49790*/  STS.U16 [R28+UR5+0x19a00], R2 ;  /* 0x019a00021c007988 */ /* 0x0003e80008000405 */
[----:B0-----:R-:W4:Y:S04]  /*497a0*/  LDL.LU R8, [R1+0x3df4] ;  /* 0x003df40001087983 */ /* 0x001f280000300800 */
[----:B-1----:R-:W2:Y:S04]  /*497b0*/  LDL.LU R9, [R1+0x3df0] ;  /* 0x003df00001097983 */ /* 0x002ea80000300800 */
[----:B------:R-:W3:Y:S04]  /*497c0*/  LDL.LU R10, [R1+0x3dec] ;  /* 0x003dec00010a7983 */ /* 0x000ee80000300800 */
        /* <DEDUP_REMOVED lines=17> */
[----:B------:R-:W2:Y:S04]  /*498e0*/  LDL.LU R19, [R1+0x16fc] ;  /* 0x0016fc0001137983 */ /* 0x000ea80000300800 */
[----:B------:R-:W2:Y:S04]  /*498f0*/  LDL.LU R20, [R1+0x16f8] ;  /* 0x0016f80001147983 */ /* 0x000ea80000300800 */
[----:B------:R-:W2:Y:S04]  /*49900*/  LDL.LU R21, [R1+0x16f4] ;  /* 0x0016f40001157983 */ /* 0x000ea80000300800 */
[----:B------:R-:W2:Y:S04]  /*49910*/  LDL.LU R22, [R1+0x16f0] ;  /* 0x0016f00001167983 */ /* 0x000ea80000300800 */
[----:B------:R-:W2:Y:S04]  /*49920*/  LDL.LU R23, [R1+0x16ec] ;  /* 0x0016ec0001177983 */ /* 0x000ea80000300800 */
[----:B------:R-:W2:Y:S04]  /*49930*/  LDL.LU R24, [R1+0x16e8] ;  /* 0x0016e80001187983 */ /* 0x000ea80000300800 */
[----:B------:R0:W-:Y:S04]  /*49940*/  STS.U16 [R28+UR5+0x1da00], R0 ;  /* 0x01da00001c007988 */ /* 0x0001e80008000405 */
[----:B------:R-:W2:Y:S04]  /*49950*/  LDL.LU R25, [R1+0x16e4] ;  /* 0x0016e40001197983 */ /* 0x000ea80000300800 */
[----:B------:R-:W-:Y:S04]  /*49960*/  STS.U16 [R28+UR5+0x1da80], R13 ;  /* 0x01da800d1c007988 */ /* 0x000fe80008000405 */
[----:B------:R-:W2:Y:S04]  /*49970*/  LDL.LU R26, [R1+0x1600] ;  /* 0x00160000011a7983 */ /* 0x000ea80000300800 */
[----:B------:R-:W-:Y:S04]  /*49980*/  STS.U16 [R28+UR5+0x1db00], R14 ;  /* 0x01db000e1c007988 */ /* 0x000fe80008000405 */
[----:B------:R-:W2:Y:S04]  /*49990*/  LDL.LU R27, [R1+0x15fc] ;  /* 0x0015fc00011b7983 */ /* 0x000ea80000300800 */
[----:B0-----:R-:W2:Y:S04]  /*499a0*/  LDL.LU R0, [R1+0x15f8] ;  /* 0x0015f80001007983 */ /* 0x001ea80000300800 */
[----:B----4-:R0:W-:Y:S04]  /*499b0*/  STS.U16 [R28+UR5+0x1db80], R2 ;  /* 0x01db80021c007988 */ /* 0x0101e80008000405 */
[----:B0-----:R-:W4:Y:S04]  /*499c0*/  LDL.LU R2, [R1+0x15f4] ;  /* 0x0015f40001027983 */ /* 0x001f280000300800 */
[----:B------:R-:W4:Y:S04]  /*499d0*/  LDL.LU R13, [R1+0x15f0] ;  /* 0x0015f000010d7983 */ /* 0x000f280000300800 */
[----:B------:R-:W4:Y:S01]  /*499e0*/  LDL.LU R14, [R1+0x15ec] ;  /* 0x0015ec00010e7983 */ /* 0x000f220000300800 */
[----:B------:R-:W-:-:S03]  /*499f0*/  IMAD.SHL.U32 R15, R15, 0x2, RZ ;  /* 0x000000020f0f7824 */ /* 0x000fc600078e00ff */
[----:B---3--:R-:W-:Y:S04]  /*49a00*/  STS.U16 [R28+UR5+0x1f800], R10 ;  /* 0x01f8000a1c007988 */ /* 0x008fe80008000405 */
[----:B--2---:R-:W-:Y:S04]  /*49a10*/  STS.U16 [R28+UR5+0x1f880], R9 ;  /* 0x01f880091c007988 */ /* 0x004fe80008000405 */
[----:B------:R-:W-:Y:S04]  /*49a20*/  STS.U16 [R28+UR5+0x1f900], R8 ;  /* 0x01f900081c007988 */ /* 0x000fe80008000405 */
[----:B------:R-:W-:Y:S04]  /*49a30*/  STL [R1+0x3dd4], R10 ;  /* 0x003dd40a01007387 */ /* 0x000fe80000100800 */
[----:B------:R-:W-:Y:S01]  /*49a40*/  STS.U16 [R28+UR5+0x1f980], R7 ;  /* 0x01f980071c007988 */ /* 0x000fe20008000405 */
[----:B------:R-:W-:-:S03]  /*49a50*/  LOP3.LUT R15, R15, 0x70, RZ, 0x3c, !PT ;  /* 0x000000700f0f7812 */ /* 0x000fc600078e3cff */
[----:B------:R-:W-:Y:S04]  /*49a60*/  STL [R1+0x3dd8], R9 ;  /* 0x003dd80901007387 */ /* 0x000fe80000100800 */
[----:B------:R-:W-:Y:S04]  /*49a70*/  STS.U16 [R28+UR5+0x1fa00], R6 ;  /* 0x01fa00061c007988 */ /* 0x000fe80008000405 */
[----:B------:R-:W-:Y:S04]  /*49a80*/  STL [R1+0x3ddc], R8 ;  /* 0x003ddc0801007387 */ /* 0x000fe80000100800 */
[----:B------:R-:W-:Y:S04]  /*49a90*/  STS.U16 [R28+UR5+0x1fa80], R5 ;  /* 0x01fa80051c007988 */ /* 0x000fe80008000405 */
[----:B------:R-:W-:Y:S04]  /*49aa0*/  STL [R1+0x3de0], R7 ;  /* 0x003de00701007387 */ /* 0x000fe80000100800 */
[----:B------:R-:W-:Y:S04]  /*49ab0*/  STS.U16 [R28+UR5+0x1fb00], R4 ;  /* 0x01fb00041c007988 */ /* 0x000fe80008000405 */
[----:B------:R-:W-:Y:S04]  /*49ac0*/  STL [R1+0x3de4], R6 ;  /* 0x003de40601007387 */ /* 0x000fe80000100800 */
[----:B------:R0:W-:Y:S04]  /*49ad0*/  STS.U16 [R28+UR5+0x1fb80], R3 ;  /* 0x01fb80031c007988 */ /* 0x0001e80008000405 */
[----:B------:R1:W-:Y:S04]  /*49ae0*/  STS.U16 [R15+UR5+0x1c00], R29 ;  /* 0x001c001d0f007988 */ /* 0x0003e80008000405 */
[----:B------:R-:W-:Y:S04]  /*49af0*/  STS.U16 [R15+UR5+0x1c80], R19 ;  /* 0x001c80130f007988 */ /* 0x000fe80008000405 */
[----:B------:R-:W-:Y:S04]  /*49b00*/  STS.U16 [R15+UR5+0x1d00], R20 ;  /* 0x001d00140f007988 */ /* 0x000fe80008000405 */
[----:B------:R-:W-:Y:S04]  /*49b10*/  STS.U16 [R15+UR5+0x1d80], R21 ;  /* 0x001d80150f007988 */ /* 0x000fe80008000405 */
[----:B0-----:R-:W2:Y:S04]  /*49b20*/  LDL.LU R28, [R1+0x15e8] ;  /* 0x0015e800011c7983 */ /* 0x001ea80000300800 */
[----:B-1----:R-:W3:Y:S04]  /*49b30*/  LDL.LU R29, [R1+0x15e4] ;  /* 0x0015e400011d7983 */ /* 0x002ee80000300800 */
        /* <DEDUP_REMOVED lines=8> */
[----:B----4-:R0:W-:Y:S04]  /*49bc0*/  STS.U16 [R15+UR5+0x3d80], R2 ;  /* 0x003d80020f007988 */ /* 0x0101e80008000405 */
        /* <DEDUP_REMOVED lines=27> */
[----:B---3--:R1:W-:Y:S04]  /*49d80*/  STS.U16 [R15+UR5+0x3f80], R29 ;  /* 0x003f801d0f007988 */ /* 0x0083e80008000405 */
[----:B0-----:R-:W3:Y:S04]  /*49d90*/  LDL.LU R28, [R1+0x11fc] ;  /* 0x0011fc00011c7983 */ /* 0x001ee80000300800 */
[----:B-1----:R-:W3:Y:S04]  /*49da0*/  LDL.LU R29, [R1+0x11f8] ;  /* 0x0011f800011d7983 */ /* 0x002ee80000300800 */
[----:B------:R0:W-:Y:S04]  /*49db0*/  STS.U16 [R15+UR5+0x5c00], R0 ;  /* 0x005c00000f007988 */ /* 0x0001e80008000405 */
[----:B0-----:R-:W3:Y:S04]  /*49dc0*/  LDL.LU R0, [R1+0x11f4] ;  /* 0x0011f40001007983 */ /* 0x001ee80000300800 */
[----:B----4-:R0:W-:Y:S04]  /*49dd0*/  STS.U16 [R15+UR5+0x5c80], R2 ;  /* 0x005c80020f007988 */ /* 0x0101e80008000405 */
        /* <DEDUP_REMOVED lines=15> */
[----:B------:R-:W-:Y:S04]  /*49ed0*/  STS.U16 [R15+UR5+0x9c00], R19 ;  /* 0x009c00130f007988 */ /* 0x000fe80008000405 */
[----:B------:R-:W-:Y:S04]  /*49ee0*/  STS.U16 [R15+UR5+0x9c80], R20 ;  /* 0x009c80140f007988 */ /* 0x000fe80008000405 */
[----:B------:R-:W-:Y:S04]  /*49ef0*/  STS.U16 [R15+UR5+0x9d00], R21 ;  /* 0x009d00150f007988 */ /* 0x000fe80008000405 */
[----:B------:R-:W-:Y:S04]  /*49f00*/  STS.U16 [R15+UR5+0x9d80], R22 ;  /* 0x009d80160f007988 */ /* 0x000fe80008000405 */
[----:B0-----:R-:W4:Y:S04]  /*49f10*/  LDL.LU R13, [R1+0x11ec] ;  /* 0x0011ec00010d7983 */ /* 0x001f280000300800 */
[----:B-1----:R-:W4:Y:S04]  /*49f20*/  LDL.LU R14, [R1+0x11e8] ;  /* 0x0011e800010e7983 */ /* 0x002f280000300800 */
[----:B------:R-:W-:Y:S04]  /*49f30*/  STS.U16 [R15+UR5+0x9e00], R23 ;  /* 0x009e00170f007988 */ /* 0x000fe80008000405 */
[----:B------:R-:W-:Y:S04]  /*49f40*/  STS.U16 [R15+UR5+0x9e80], R24 ;  /* 0x009e80180f007988 */ /* 0x000fe80008000405 */
[----:B------:R-:W-:Y:S04]  /*49f50*/  STS.U16 [R15+UR5+0x9f00], R25 ;  /* 0x009f00190f007988 */ /* 0x000fe80008000405 */
[----:B------:R-:W-:Y:S04]  /*49f60*/  STS.U16 [R15+UR5+0x9f80], R26 ;  /* 0x009f801a0f007988 */ /* 0x000fe80008000405 */
[----:B--2---:R-:W-:Y:S04]  /*49f70*/  STS.U16 [R15+UR5+0xbc00], R27 ;  /* 0x00bc001b0f007988 */ /* 0x004fe80008000405 */
[----:B---3--:R0:W-:Y:S04]  /*49f80*/  STS.U16 [R15+UR5+0xbc80], R28 ;  /* 0x00bc801c0f007988 */ /* 0x0081e80008000405 */
[----:B------:R1:W-:Y:S04]  /*49f90*/  STS.U16 [R15+UR5+0xbd00], R29 ;  /* 0x00bd001d0f007988 */ /* 0x0003e80008000405 */
[----:B0-----:R-:W2:Y:S04]  /*49fa0*/  LDL.LU R28, [R1+0x11e4] ;  /* 0x0011e400011c7983 */ /* 0x001ea80000300800 */
[----:B-1----:R-:W3:Y:S04]  /*49fb0*/  LDL.LU R29, [R1+0x1100] ;  /* 0x00110000011d7983 */ /* 0x002ee80000300800 */
        /* <DEDUP_REMOVED lines=26> */
[----:B------:R1:W-:Y:S04]  /*4a160*/  STS.U16 [R15+UR5+0xbf00], R14 ;  /* 0x00bf000e0f007988 */ /* 0x0003e80008000405 */
[----:B0-----:R-:W4:Y:S04]  /*4a170*/  LDL.LU R13, [R1+0xe00] ;  /* 0x000e0000010d7983 */ /* 0x001f280000300800 */
[----:B-1----:R-:W4:Y:S04]  /*4a180*/  LDL.LU R14, [R1+0xdfc] ;  /* 0x000dfc00010e7983 */ /* 0x002f280000300800 */
[----:B--2---:R0:W-:Y:S04]  /*4a190*/  STS.U16 [R15+UR5+0xbf80], R28 ;  /* 0x00bf801c0f007988 */ /* 0x0041e80008000405 */
[----:B---3--:R1:W-:Y:S04]  /*4a1a0*/  STS.U16 [R15+UR5+0xdc00], R29 ;  /* 0x00dc001d0f007988 */ /* 0x0083e80008000405 */
        /* <DEDUP_REMOVED lines=11> */
[----:B0-----:R-:W2:Y:S04]  /*4a260*/  LDL.LU R28, [R1+0xdf8] ;  /* 0x000df800011c7983 */ /* 0x001ea80000300800 */
[----:B------:R-:W-:Y:S04]  /*4a270*/  STS.U16 [R15+UR5+0xfe00], R18 ;  /* 0x00fe00120f007988 */ /* 0x000fe80008000405 */
        /* <DEDUP_REMOVED lines=42> */
[----:B------:R0:W-:Y:S04]  /*4a520*/  STS.U16 [R15+UR5+0x13e00], R0 ;  /* 0x013e00000f007988 */ /* 0x0001e80008000405 */
[----:B-1----:R-:W3:Y:S04]  /*4a530*/  LDL.LU R29, [R1+0x258] ;  /* 0x00025800011d7983 */ /* 0x002ee80000300800 */
[----:B0-----:R-:W3:Y:S04]  /*4a540*/  LDL.LU R0, [R1+0x250] ;  /* 0x0002500001007983 */ /* 0x001ee80000300800 */
[----:B----4-:R0:W-:Y:S04]  /*4a550*/  STS.U16 [R15+UR5+0x13e80], R2 ;  /* 0x013e80020f007988 */ /* 0x0101e80008000405 */
[----:B0-----:R-:W4:Y:S04]  /*4a560*/  LDL.LU R2, [R1+0x164] ;  /* 0x0001640001027983 */ /* 0x001f280000300800 */
[----:B------:R0:W-:Y:S04]  /*4a570*/  STS.U16 [R15+UR5+0x13f00], R13 ;  /* 0x013f000d0f007988 */ /* 0x0001e80008000405 */
[----:B------:R1:W-:Y:S04]  /*4a580*/  STS.U16 [R15+UR5+0x13f80], R14 ;  /* 0x013f800e0f007988 */ /* 0x0003e80008000405 */
        /* <DEDUP_REMOVED lines=21> */
[----:B------:R0:W-:Y:S04]  /*4a6e0*/  STS.U16 [R15+UR5+0x17d80], R20 ;  /* 0x017d80140f007988 */ /* 0x0001e80008000405 */
[----:B------:R-:W4:Y:S04]  /*4a6f0*/  LDL.LU R17, [R1+0x3dc4] ;  /* 0x003dc40001117983 */ /* 0x000f280000300800 */
[----:B--2---:R-:W2:Y:S04]  /*4a700*/  LDL.LU R18, [R1+0x3dc0] ;  /* 0x003dc00001127983 */ /* 0x004ea80000300800 */
[----:B------:R-:W2:Y:S04]  /*4a710*/  LDL.LU R19, [R1+0x3dbc] ;  /* 0x003dbc0001137983 */ /* 0x000ea80000300800 */
[----:B------:R1:W-:Y:S04]  /*4a720*/  STS.U16 [R15+UR5+0x17e00], R4 ;  /* 0x017e00040f007988 */ /* 0x0003e80008000405 */
[----:B------:R3:W-:Y:S04]  /*4a730*/  STS.U16 [R15+UR5+0x17e80], R5 ;  /* 0x017e80050f007988 */ /* 0x0007e80008000405 */
[----:B------:R3:W-:Y:S04]  /*4a740*/  STS.U16 [R15+UR5+0x17f00], R21 ;  /* 0x017f00150f007988 */ /* 0x0007e80008000405 */
[----:B------:R3:W-:Y:S04]  /*4a750*/  STS.U16 [R15+UR5+0x17f80], R22 ;  /* 0x017f80160f007988 */ /* 0x0007e80008000405 */
[----:B0-----:R-:W2:Y:S04]  /*4a760*/  LDL.LU R20, [R1+0x3db8] ;  /* 0x003db80001147983 */ /* 0x001ea80000300800 */
[----:B------:R0:W-:Y:S04]  /*4a770*/  STS.U16 [R15+UR5+0x19c00], R23 ;  /* 0x019c00170f007988 */ /* 0x0001e80008000405 */
[----:B-1----:R-:W2:Y:S04]  /*4a780*/  LDL R4, [R1+0x37f8] ;  /* 0x0037f80001047983 */ /* 0x002ea80000100800 */
[----:B---3--:R-:W2:Y:S04]  /*4a790*/  LDL R5, [R1+0x37ec] ;  /* 0x0037ec0001057983 */ /* 0x008ea80000100800 */
[----:B------:R-:W3:Y:S04]  /*4a7a0*/  LDL.LU R21, [R1+0x3db4] ;  /* 0x003db40001157983 */ /* 0x000ee80000300800 */
[----:B------:R1:W-:Y:S04]  /*4a7b0*/  STS.U16 [R15+UR5+0x19c80], R24 ;  /* 0x019c80180f007988 */ /* 0x0003e80008000405 */
[----:B------:R-:W3:Y:S04]  /*4a7c0*/  LDL.LU R22, [R1+0x3db0] ;  /* 0x003db00001167983 */ /* 0x000ee80000300800 */
[----:B------:R1:W-:Y:S04]  /*4a7d0*/  STS.U16 [R15+UR5+0x19d00], R25 ;  /* 0x019d00190f007988 */ /* 0x0003e80008000405 */
[----:B------:R1:W-:Y:S04]  /*4a7e0*/  STS.U16 [R15+UR5+0x19d80], R26 ;  /* 0x019d801a0f007988 */ /* 0x0003e80008000405 */
[----:B0-----:R-:W3:Y:S04]  /*4a7f0*/  LDL.LU R23, [R1+0x3dac] ;  /* 0x003dac0001177983 */ /* 0x001ee80000300800 */
[----:B------:R0:W-:Y:S04]  /*4a800*/  STS.U16 [R15+UR5+0x19e00], R27 ;  /* 0x019e001b0f007988 */ /* 0x0001e80008000405 */
[----:B-1----:R-:W3:Y:S04]  /*4a810*/  LDL.LU R24, [R1+0x3da8] ;  /* 0x003da80001187983 */ /* 0x002ee80000300800 */
[----:B------:R-:W3:Y:S04]  /*4a820*/  LDL.LU R25, [R1+0x3da4] ;  /* 0x003da40001197983 */ /* 0x000ee80000300800 */
[----:B------:R1:W-:Y:S04]  /*4a830*/  STS.U16 [R15+UR5+0x19e80], R28 ;  /* 0x019e801c0f007988 */ /* 0x0003e80008000405 */
[----:B------:R-:W3:Y:S04]  /*4a840*/  LDL.LU R26, [R1+0x3da0] ;  /* 0x003da000011a7983 */ /* 0x000ee80000300800 */
[----:B0-----:R-:W3:Y:S04]  /*4a850*/  LDL.LU R27, [R1+0x3d9c] ;  /* 0x003d9c00011b7983 */ /* 0x001ee80000300800 */
[----:B------:R0:W-:Y:S04]  /*4a860*/  STS.U16 [R15+UR5+0x19f00], R29 ;  /* 0x019f001d0f007988 */ /* 0x0001e80008000405 */
[----:B------:R0:W-:Y:S04]  /*4a870*/  STS.U16 [R15+UR5+0x19f80], R0 ;  /* 0x019f80000f007988 */ /* 0x0001e80008000405 */
[----:B-1----:R-:W3:Y:S04]  /*4a880*/  LDL.LU R28, [R1+0x3d98] ;  /* 0x003d9800011c7983 */ /* 0x002ee80000300800 */
[----:B0-----:R-:W3:Y:S04]  /*4a890*/  LDL.LU R29, [R1+0x3d94] ;  /* 0x003d9400011d7983 */ /* 0x001ee80000300800 */
[----:B------:R-:W3:Y:S04]  /*4a8a0*/  LDL.LU R0, [R1+0x3d90] ;  /* 0x003d900001007983 */ /* 0x000ee80000300800 */
[----:B----4-:R0:W-:Y:S04]  /*4a8b0*/  STS.U16 [R15+UR5+0x1bc00], R2 ;  /* 0x01bc00020f007988 */ /* 0x0101e80008000405 */
[----:B0-----:R-:W4:Y:S04]  /*4a8c0*/  LDL.LU R2, [R1+0x3d8c] ;  /* 0x003d8c0001027983 */ /* 0x001f280000300800 */
[----:B----4-:R0:W-:Y:S04]  /*4a8d0*/  STS.U16 [R15+UR5+0x1bc80], R2 ;  /* 0x01bc80020f007988 */ /* 0x0101e80008000405 */
[----:B0-----:R-:W4:Y:S02]  /*4a8e0*/  LDL.LU R2, [R1+0x3d88] ;  /* 0x003d880001027983 */ /* 0x001f240000300800 */
[----:B----4-:R-:W-:-:S06]  /*4a8f0*/  PRMT R2, RZ, 0x7610, R2 ;  /* 0x00007610ff027816 */ /* 0x010fcc0000000002 */
[----:B--2---:R-:W2:Y:S04]  /*4a900*/  @!P2 LDG.E.U16 R2, desc[UR10][R4.64] ;  /* 0x0000000a0402a981 */ /* 0x004ea8000c1e1500 */
[----:B------:R0:W-:Y:S04]  /*4a910*/  STS.U16 [R15+UR5+0x1bd00], R13 ;  /* 0x01bd000d0f007988 */ /* 0x0001e80008000405 */
[----:B------:R1:W-:Y:S04]  /*4a920*/  STS.U16 [R15+UR5+0x1bd80], R14 ;  /* 0x01bd800e0f007988 */ /* 0x0003e80008000405 */
[----:B0-----:R-:W4:Y:S04]  /*4a930*/  LDL.LU R13, [R1+0x3d84] ;  /* 0x003d8400010d7983 */ /* 0x001f280000300800 */
[----:B-1----:R-:W4:Y:S04]  /*4a940*/  LDL.LU R15, [R1+0x3d80] ;  /* 0x003d8000010f7983 */ /* 0x002f280000300800 */
[----:B------:R-:W3:Y:S04]  /*4a950*/  LDL.LU R14, [R1+0x3d7c] ;  /* 0x003d7c00010e7983 */ /* 0x000ee80000300800 */
[----:B--2---:R0:W-:Y:S04]  /*4a960*/  STL [R1+0x194], R2 ;  /* 0x0001940201007387 */ /* 0x0041e80000100800 */
[----:B0-----:R-:W2:Y:S04]  /*4a970*/  LDL.LU R2, [R1+0x3d78] ;  /* 0x003d780001027983 */ /* 0x001ea80000300800 */
[----:B------:R-:W4:Y:S04]  /*4a980*/  LDL R4, [R1+0x3bd4] ;  /* 0x003bd40001047983 */ /* 0x000f280000100800 */
[----:B------:R-:W4:Y:S01]  /*4a990*/  LDL R5, [R1+0x3be0] ;  /* 0x003be00001057983 */ /* 0x000f220000100800 */
[----:B------:R-:W-:-:S02]  /*4a9a0*/  PRMT R3, RZ, 0x7610, R3 ;  /* 0x00007610ff037816 */ /* 0x000fc40000000003 */
[----:B----4-:R-:W-:-:S04]  /*4a9b0*/  @!P0 LOP3.LUT R5, R5, R4, RZ, 0x3c, !PT ;  /* 0x0000000405058212 */ /* 0x010fc800078e3cff */
[----:B------:R-:W-:-:S04]  /*4a9c0*/  @!P0 LOP3.LUT R4, R5, R4, RZ, 0x3c, !PT ;  /* 0x0000000405048212 */ /* 0x000fc800078e3cff */
[----:B------:R-:W-:-:S05]  /*4a9d0*/  @!P0 LOP3.LUT R5, R5, R4, RZ, 0x3c, !PT ;  /* 0x0000000405058212 */ /* 0x000fca00078e3cff */
[----:B------:R0:W4:Y:S04]  /*4a9e0*/  @!P0 LDG.E.U16 R3, desc[UR10][R4.64] ;  /* 0x0000000a04038981 */ /* 0x000128000c1e1500 */
[----:B------:R-:W0:Y:S04]  /*4a9f0*/  LDL R4, [R1+0x37e4] ;  /* 0x0037e40001047983 */ /* 0x000e280000100800 */
[----:B------:R-:W0:Y:S01]  /*4aa00*/  LDL R5, [R1+0x37f0] ;  /* 0x0037f00001057983 */ /* 0x000e220000100800 */
[----:B--2---:R-:W-:Y:S02]  /*4aa10*/  PRMT R2, RZ, 0x7610, R2 ;  /* 0x00007610ff027816 */ /* 0x004fe40000000002 */
[----:B0-----:R-:W-:-:S04]  /*4aa20*/  @!P0 LOP3.LUT R5, R5, R4, RZ, 0x3c, !PT ;  /* 0x0000000405058212 */ /* 0x001fc800078e3cff */
[----:B------:R-:W-:-:S04]  /*4aa30*/  @!P0 LOP3.LUT R4, R5, R4, RZ, 0x3c, !PT ;  /* 0x0000000405048212 */ /* 0x000fc800078e3cff */
[----:B------:R-:W-:-:S05]  /*4aa40*/  @!P0 LOP3.LUT R5, R5, R4, RZ, 0x3c, !PT ;  /* 0x0000000405058212 */ /* 0x000fca00078e3cff */
[----:B------:R-:W2:Y:S04]  /*4aa50*/  @!P0 LDG.E.U16 R2, desc[UR10][R4.64] ;  /* 0x0000000a04028981 */ /* 0x000ea8000c1e1500 */
[----:B----4-:R-:W-:Y:S04]  /*4aa60*/  STL [R1+0x3bf4], R3 ;  /* 0x003bf40301007387 */ /* 0x010fe80000100800 */
[----:B--2---:R0:W-:Y:S04]  /*4aa70*/  STL [R1+0x198], R2 ;  /* 0x0001980201007387 */ /* 0x0041e80000100800 */
[----:B0-----:R-:W2:Y:S04]  /*4aa80*/  LDL.LU R2, [R1+0x3d74] ;  /* 0x003d740001027983 */ /* 0x001ea80000300800 */
[----:B------:R-:W4:Y:S04]  /*4aa90*/  LDL R4, [R1+0x3864] ;  /* 0x0038640001047983 */ /* 0x000f280000100800 */
[----:B------:R-:W4:Y:S01]  /*4aaa0*/  LDL R5, [R1+0x3870] ;  /* 0x0038700001057983 */ /* 0x000f220000100800 */
[----:B---3--:R-:W-:-:S02]  /*4aab0*/  PRMT R14, RZ, 0x7610, R14 ;  /* 0x00007610ff0e7816 */ /* 0x008fc4000000000e */
[----:B----4-:R-:W-:-:S04]  /*4aac0*/  @!P0 LOP3.LUT R5, R5, R4, RZ, 0x3c, !PT ;  /* 0x0000000405058212 */ /* 0x010fc800078e3cff */
[----:B------:R-:W-:-:S04]  /*4aad0*/  @!P0 LOP3.LUT R4, R5, R4, RZ, 0x3c, !PT ;  /* 0x0000000405048212 */ /* 0x000fc800078e3cff */
[----:B------:R-:W-:-:S05]  /*4aae0*/  @!P0 LOP3.LUT R5, R5, R4, RZ, 0x3c, !PT ;  /* 0x0000000405058212 */ /* 0x000fca00078e3cff */
[----:B------:R-:W3:Y:S04]  /*4aaf0*/  @!P0 LDG.E.U16 R14, desc[UR10][R4.64] ;  /* 0x0000000a040e8981 */ /* 0x000ee8000c1e1500 */
[----:B---3--:R0:W-:Y:S04]  /*4ab00*/  STL [R1+0x190], R14 ;  /* 0x0001900e01007387 */ /* 0x0081e80000100800 */
[----:B0-----:R-:W3:Y:S04]  /*4ab10*/  LDL.LU R14, [R1+0x3d70] ;  /* 0x003d7000010e7983 */ /* 0x001ee80000300800 */
[----:B------:R-:W4:Y:S04]  /*4ab20*/  LDL R4, [R1+0x386c] ;  /* 0x00386c0001047983 */ /* 0x000f280000100800 */
[----:B------:R-:W4:Y:S01]  /*4ab30*/  LDL R5, [R1+0x3878] ;  /* 0x0038780001057983 */ /* 0x000f220000100800 */
[----:B--2---:R-:W-:-:S02]  /*4ab40*/  PRMT R2, RZ, 0x7610, R2 ;  /* 0x00007610ff027816 */ /* 0x004fc40000000002 */
[----:B----4-:R-:W-:-:S04]  /*4ab50*/  @!P1 LOP3.LUT R5, R5, R4, RZ, 0x3c, !PT ;  /* 0x0000000405059212 */ /* 0x010fc800078e3cff */
[----:B------:R-:W-:-:S04]  /*4ab60*/  @!P1 LOP3.LUT R4, R5, R4, RZ, 0x3c, !PT ;  /* 0x0000000405049212 */ /* 0x000fc800078e3cff */
[----:B------:R-:W-:-:S05]  /*4ab70*/  @!P1 LOP3.LUT R5, R5, R4, RZ, 0x3c, !PT ;  /* 0x0000000405059212 */ /* 0x000fca00078e3cff */
[----:B------:R-:W2:Y:S04]  /*4ab80*/  @!P1 LDG.E.U16 R2, desc[UR10][R4.64] ;  /* 0x0000000a04029981 */ /* 0x000ea8000c1e1500 */
        /* <DEDUP_REMOVED lines=101> */
[----:B------:R-:W-:Y:S02]  /*4b1e0*/  PRMT R27, RZ, 0x7610, R27 ;  /* 0x00007610ff1b7816 */ /* 0x000fe4000000001b */
[----:B0-----:R-:W-:-:S04]  /*4b1f0*/  @!P1 LOP3.LUT R5, R5, R4, RZ, 0x3c, !PT ;  /* 0x0000000405059212 */ /* 0x001fc800078e3cff */
[----:B------:R-:W-:-:S04]  /*4b200*/  @!P1 LOP3.LUT R4, R5, R4, RZ, 0x3c, !PT ;  /* 0x0000000405049212 */ /* 0x000fc800078e3cff */
[----:B------:R-:W-:Y:S01]  /*4b210*/  @!P1 LOP3.LUT R5, R5, R4, RZ, 0x3c, !PT ;  /* 0x0000000405059212 */ /* 0x000fe200078e3cff */
[----:B----4-:R-:W-:Y:S04]  /*4b220*/  STL [R1+0x3c34], R28 ;  /* 0x003c341c01007387 */ /* 0x010fe80000100800 */
[----:B------:R0:W4:Y:S04]  /*4b230*/  @!P1 LDG.E.U16 R27, desc[UR10][R4.64] ;  /* 0x0000000a041b9981 */ /* 0x000128000c1e1500 */
[----:B------:R-:W0:Y:S04]  /*4b240*/  LDL R4, [R1+0x37f4] ;  /* 0x0037f40001047983 */ /* 0x000e280000100800 */
[----:B------:R-:W0:Y:S01]  /*4b250*/  LDL R5, [R1+0x3800] ;  /* 0x0038000001057983 */ /* 0x000e220000100800 */
[----:B---3--:R-:W-:-:S02]  /*4b260*/  PRMT R14, RZ, 0x7610, R14 ;  /* 0x00007610ff0e7816 */ /* 0x008fc4000000000e */
[----:B0-----:R-:W-:-:S04]  /*4b270*/  @!P0 LOP3.LUT R5, R5, R4, RZ, 0x3c, !PT ;  /* 0x0000000405058212 */ /* 0x001fc800078e3cff */
[----:B------:R-:W-:-:S04]  /*4b280*/  @!P0 LOP3.LUT R4, R5, R4, RZ, 0x3c, !PT ;  /* 0x0000000405048212 */ /* 0x000fc800078e3cff */
[----:B------:R-:W-:-:S05]  /*4b290*/  @!P0 LOP3.LUT R5, R5, R4, RZ, 0x3c, !PT ;  /* 0x0000000405058212 */ /* 0x000fca00078e3cff */
[----:B------:R-:W3:Y:S04]  /*4b2a0*/  @!P0 LDG.E.U16 R14, desc[UR10][R4.64] ;  /* 0x0000000a040e8981 */ /* 0x000ee8000c1e1500 */
[----:B----4-:R-:W-:Y:S04]  /*4b2b0*/  STL [R1+0x3c38], R27 ;  /* 0x003c381b01007387 */ /* 0x010fe80000100800 */
        /* <DEDUP_REMOVED lines=136> */
[----:B--2---:R-:W-:-:S02]  /*4bb40*/  PRMT R2, RZ, 0x7610, R2 ;  /* 0x00007610ff027816 */ /* 0x004fc40000000002 */
        /* <DEDUP_REMOVED lines=21> */
[----:B----4-:R0:W-:Y:S04]  /*4bca0*/  STL [R1+0x13c], R7 ;  /* 0x00013c0701007387 */ /* 0x0101e80000100800 */
[----:B0-----:R-:W4:Y:S04]  /*4bcb0*/  LDL R7, [R1+0x3998] ;  /* 0x0039980001077983 */ /* 0x001f280000100800 */
        /* <DEDUP_REMOVED lines=35> */
[----:B------:R-:W2:Y:S01]  /*4bef0*/  @!P0 LDG.E.U16 R2, desc[UR10][R4.64] ;  /* 0x0000000a04028981 */ /* 0x000ea2000c1e1500 */
[----:B------:R-:W-:-:S03]  /*4bf00*/  PRMT R6, RZ, 0x7610, R6 ;  /* 0x00007610ff067816 */ /* 0x000fc60000000006 */
[----:B--2---:R0:W-:Y:S04]  /*4bf10*/  STL [R1+0x128], R2 ;  /* 0x0001280201007387 */ /* 0x0041e80000100800 */
[----:B0-----:R-:W2:Y:S04]  /*4bf20*/  LDL.LU R2, [R1+0x3cf4] ;  /* 0x003cf40001027983 */ /* 0x001ea80000300800 */
[----:B------:R-:W4:Y:S01]  /*4bf30*/  LDL R5, [R1+0x398c] ;  /* 0x00398c0001057983 */ /* 0x000f220000100800 */
[----:B------:R-:W-:Y:S01]  /*4bf40*/  @!P1 IMAD.MOV.U32 R4, RZ, RZ, R7 ;  /* 0x000000ffff049224 */ /* 0x000fe200078e0007 */
[----:B---3--:R-:W-:-:S02]  /*4bf50*/  PRMT R14, RZ, 0x7610, R14 ;  /* 0x00007610ff0e7816 */ /* 0x008fc4000000000e */
[----:B------:R-:W3:Y:S04]  /*4bf60*/  LDL R7, [R1+0x3b0c] ;  /* 0x003b0c0001077983 */ /* 0x000ee80000100800 */
[----:B----4-:R0:W4:Y:S04]  /*4bf70*/  @!P1 LDG.E.U16 R6, desc[UR10][R4.64] ;  /* 0x0000000a04069981 */ /* 0x010128000c1e1500 */
[----:B------:R-:W0:Y:S04]  /*4bf80*/  LDL R4, [R1+0x3a04] ;  /* 0x003a040001047983 */ /* 0x000e280000100800 */
[----:B------:R-:W0:Y:S02]  /*4bf90*/  LDL R5, [R1+0x3a10] ;  /* 0x003a100001057983 */ /* 0x000e240000100800 */
[----:B0-----:R-:W-:-:S04]  /*4bfa0*/  @!P0 LOP3.LUT R5, R5, R4, RZ, 0x3c, !PT ;  /* 0x0000000405058212 */ /* 0x001fc800078e3cff */
[----:B------:R-:W-:-:S04]  /*4bfb0*/  @!P0 LOP3.LUT R4, R5, R4, RZ, 0x3c, !PT ;  /* 0x0000000405048212 */ /* 0x000fc800078e3cff */
[----:B------:R-:W-:-:S05]  /*4bfc0*/  @!P0 LOP3.LUT R5, R5, R4, RZ, 0x3c, !PT ;  /* 0x0000000405058212 */ /* 0x000fca00078e3cff */
[----:B------:R-:W2:Y:S04]  /*4bfd0*/  @!P0 LDG.E.U16 R14, desc[UR10][R4.64] ;  /* 0x0000000a040e8981 */ /* 0x000ea8000c1e1500 */
[----:B----4-:R0:W-:Y:S04]  /*4bfe0*/  STL [R1+0x124], R6 ;  /* 0x0001240601007387 */ /* 0x0101e80000100800 */
[----:B0-----:R-:W3:Y:S04]  /*4bff0*/  LDL R6, [R1+0x3b18] ;  /* 0x003b180001067983 */ /* 0x001ee80000100800 */
        /* <DEDUP_REMOVED lines=8> */
[----:B------:R-:W4:Y:S04]  /*4c080*/  @!P1 LDG.E.U16 R2, desc[UR10][R4.64] ;  /* 0x0000000a04029981 */ /* 0x000f28000c1e1500 */
[----:B----4-:R0:W-:Y:S04]  /*4c090*/  STL [R1+0x11c], R2 ;  /* 0x00011c0201007387 */ /* 0x0101e80000100800 */
[----:B0-----:R-:W4:Y:S04]  /*4c0a0*/  LDL.LU R2, [R1+0x3cec] ;  /* 0x003cec0001027983 */ /* 0x001f280000300800 */
[----:B------:R-:W3:Y:S04]  /*4c0b0*/  LDL R4, [R1+0x3a84] ;  /* 0x003a840001047983 */ /* 0x000ee80000100800 */
[----:B------:R-:W3:Y:S01]  /*4c0c0*/  LDL R5, [R1+0x3a90] ;  /* 0x003a900001057983 */ /* 0x000ee20000100800 */
[----:B--2---:R-:W-:-:S02]  /*4c0d0*/  PRMT R14, RZ, 0x7610, R14 ;  /* 0x00007610ff0e7816 */ /* 0x004fc4000000000e */
[----:B---3--:R-:W-:-:S04]  /*4c0e0*/  @!P0 LOP3.LUT R5, R5, R4, RZ, 0x3c, !PT ;  /* 0x0000000405058212 */ /* 0x008fc800078e3cff */
[----:B------:R-:W-:-:S04]  /*4c0f0*/  @!P0 LOP3.LUT R4, R5, R4, RZ, 0x3c, !PT ;  /* 0x0000000405048212 */ /* 0x000fc800078e3cff */
[----:B------:R-:W-:-:S05]  /*4c100*/  @!P0 LOP3.LUT R5, R5, R4, RZ, 0x3c, !PT ;  /* 0x0000000405058212 */ /* 0x000fca00078e3cff */
[----:B------:R-:W2:Y:S04]  /*4c110*/  @!P0 LDG.E.U16 R14, desc[UR10][R4.64] ;  /* 0x0000000a040e8981 */ /* 0x000ea8000c1e1500 */
[----:B--2---:R0:W-:Y:S04]  /*4c120*/  STL [R1+0x110], R14 ;  /* 0x0001100e01007387 */ /* 0x0041e80000100800 */
[----:B0-----:R-:W2:Y:S04]  /*4c130*/  LDL.LU R14, [R1+0x3ce8] ;  /* 0x003ce800010e7983 */ /* 0x001ea80000300800 */
[----:B------:R-:W3:Y:S04]  /*4c140*/  LDL R4, [R1+0x3a8c] ;  /* 0x003a8c0001047983 */ /* 0x000ee80000100800 */
[----:B------:R-:W3:Y:S01]  /*4c150*/  LDL R5, [R1+0x3a98] ;  /* 0x003a980001057983 */ /* 0x000ee20000100800 */
[----:B----4-:R-:W-:-:S02]  /*4c160*/  PRMT R2, RZ, 0x7610, R2 ;  /* 0x00007610ff027816 */ /* 0x010fc40000000002 */
[----:B---3--:R-:W-:-:S04]  /*4c170*/  @!P1 LOP3.LUT R5, R5, R4, RZ, 0x3c, !PT ;  /* 0x0000000405059212 */ /* 0x008fc800078e3cff */
        /* <DEDUP_REMOVED lines=9> */
[C---:B------:R-:W-:Y:S02]  /*4c210*/  @!P0 LOP3.LUT R4, R5.reuse, R4, RZ, 0x3c, !PT ;  /* 0x0000000405048212 */ /* 0x040fe400078e3cff */
[----:B---3--:R-:W-:Y:S02]  /*4c220*/  PRMT R2, RZ, 0x7610, R2 ;  /* 0x00007610ff027816 */ /* 0x008fe40000000002 */
[----:B------:R-:W-:-:S04]  /*4c230*/  @!P0 LOP3.LUT R5, R5, R4, RZ, 0x3c, !PT ;  /* 0x0000000405058212 */ /* 0x000fc800078e3cff */
[----:B------:R-:W2:Y:S04]  /*4c240*/  @!P1 LDG.E.U16 R2, desc[UR10][R6.64] ;  /* 0x0000000a06029981 */ /* 0x000ea8000c1e1500 */
[----:B------:R-:W3:Y:S04]  /*4c250*/  @!P0 LDG.E.U16 R14, desc[UR10][R4.64] ;  /* 0x0000000a040e8981 */ /* 0x000ee8000c1e1500 */
[----:B---3--:R0:W-:Y:S04]  /*4c260*/  STL [R1+0xc8], R14 ;  /* 0x0000c80e01007387 */ /* 0x0081e80000100800 */
[----:B0-----:R-:W3:Y:S04]  /*4c270*/  LDL.LU R14, [R1+0x3ce0] ;  /* 0x003ce000010e7983 */ /* 0x001ee80000300800 */
        /* <DEDUP_REMOVED lines=304> */
[----:B------:R-:W3:Y:S04]  /*4d580*/  LDL R8, [R1+0x392c] ;  /* 0x00392c0001087983 */ /* 0x000ee80000100800 */
[----:B------:R-:W3:Y:S01]  /*4d590*/  LDL R9, [R1+0x3938] ;  /* 0x0039380001097983 */ /* 0x000ee20000100800 */
[----:B------:R-:W-:-:S02]  /*4d5a0*/  PRMT R2, RZ, 0x7610, R2 ;  /* 0x00007610ff027816 */ /* 0x000fc40000000002 */
        /* <DEDUP_REMOVED lines=29> */
[----:B------:R-:W-:Y:S02]  /*4d780*/  @!P0 LOP3.LUT R9, R9, R8, RZ, 0x3c, !PT ;  /* 0x0000000809098212 */ /* 0x000fe400078e3cff */
[----:B---3--:R-:W-:-:S03]  /*4d790*/  PRMT R2, RZ, 0x7610, R2 ;  /* 0x00007610ff027816 */ /* 0x008fc60000000002 */
[----:B------:R0:W2:Y:S02]  /*4d7a0*/  @!P0 LDG.E.U16 R14, desc[UR10][R8.64] ;  /* 0x0000000a080e8981 */ /* 0x0000a4000c1e1500 */
[----:B0-----:R-:W-:Y:S02]  /*4d7b0*/  @!P1 IMAD.MOV.U32 R8, RZ, RZ, R18 ;  /* 0x000000ffff089224 */ /* 0x001fe400078e0012 */
[----:B------:R-:W-:-:S05]  /*4d7c0*/  @!P1 IMAD.MOV.U32 R9, RZ, RZ, R28 ;  /* 0x000000ffff099224 */ /* 0x000fca00078e001c */
[----:B------:R-:W3:Y:S04]  /*4d7d0*/  @!P1 LDG.E.U16 R2, desc[UR10][R8.64] ;  /* 0x0000000a08029981 */ /* 0x000ee8000c1e1500 */
[----:B--2---:R0:W-:Y:S04]  /*4d7e0*/  STL [R1+0x70], R14 ;  /* 0x0000700e01007387 */ /* 0x0041e80000100800 */
[----:B0-----:R-:W2:Y:S04]  /*4d7f0*/  LDL.LU R14, [R1+0x3c60] ;  /* 0x003c6000010e7983 */ /* 0x001ea80000300800 */
[----:B------:R-:W4:Y:S04]  /*4d800*/  LDL R28, [R1+0x39b4] ;  /* 0x0039b400011c7983 */ /* 0x000f280000100800 */
[----:B------:R-:W4:Y:S04]  /*4d810*/  LDL R18, [R1+0x39c0] ;  /* 0x0039c00001127983 */ /* 0x000f280000100800 */
[----:B---3--:R0:W-:Y:S04]  /*4d820*/  STL [R1+0x6c], R2 ;  /* 0x00006c0201007387 */ /* 0x0081e80000100800 */
[----:B0-----:R-:W3:Y:S04]  /*4d830*/  LDL.LU R2, [R1+0x3c5c] ;  /* 0x003c5c0001027983 */ /* 0x001ee80000300800 */
[----:B------:R-:W2:Y:S04]  /*4d840*/  LDL R8, [R1+0x3954] ;  /* 0x0039540001087983 */ /* 0x000ea80000100800 */
[----:B------:R-:W2:Y:S01]  /*4d850*/  LDL R9, [R1+0x3960] ;  /* 0x0039600001097983 */ /* 0x000ea20000100800 */
[----:B------:R-:W-:-:S02]  /*4d860*/  PRMT R3, RZ, 0x7610, R3 ;  /* 0x00007610ff037816 */ /* 0x000fc40000000003 */
[----:B--2---:R-:W-:-:S04]  /*4d870*/  @!P0 LOP3.LUT R9, R9, R8, RZ, 0x3c, !PT ;  /* 0x0000000809098212 */ /* 0x004fc800078e3cff */
[----:B------:R-:W-:-:S04]  /*4d880*/  @!P0 LOP3.LUT R8, R9, R8, RZ, 0x3c, !PT ;  /* 0x0000000809088212 */ /* 0x000fc800078e3cff */
[----:B------:R-:W-:-:S05]  /*4d890*/  @!P0 LOP3.LUT R9, R9, R8, RZ, 0x3c, !PT ;  /* 0x0000000809098212 */ /* 0x000fca00078e3cff */
[----:B------:R0:W2:Y:S04]  /*4d8a0*/  @!P0 LDG.E.U16 R3, desc[UR10][R8.64] ;  /* 0x0000000a08038981 */ /* 0x0000a8000c1e1500 */
[----:B------:R-:W0:Y:S04]  /*4d8b0*/  LDL R8, [R1+0x395c] ;  /* 0x00395c0001087983 */ /* 0x000e280000100800 */
[----:B------:R-:W0:Y:S01]  /*4d8c0*/  LDL R9, [R1+0x3968] ;  /* 0x0039680001097983 */ /* 0x000e220000100800 */
[----:B------:R-:W-:Y:S02]  /*4d8d0*/  PRMT R14, RZ, 0x7610, R14 ;  /* 0x00007610ff0e7816 */ /* 0x000fe4000000000e */
[----:B0-----:R-:W-:-:S04]  /*4d8e0*/  @!P1 LOP3.LUT R9, R9, R8, RZ, 0x3c, !PT ;  /* 0x0000000809099212 */ /* 0x001fc800078e3cff */
[----:B------:R-:W-:-:S04]  /*4d8f0*/  @!P1 LOP3.LUT R8, R9, R8, RZ, 0x3c, !PT ;  /* 0x0000000809089212 */ /* 0x000fc800078e3cff */
[----:B------:R-:W-:-:S05]  /*4d900*/  @!P1 LOP3.LUT R9, R9, R8, RZ, 0x3c, !PT ;  /* 0x0000000809099212 */ /* 0x000fca00078e3cff */
[----:B------:R-:W4:Y:S04]  /*4d910*/  @!P1 LDG.E.U16 R14, desc[UR10][R8.64] ;  /* 0x0000000a080e9981 */ /* 0x000f28000c1e1500 */
[----:B--2---:R-:W-:Y:S04]  /*4d920*/  STL [R1+0x3bfc], R3 ;  /* 0x003bfc0301007387 */ /* 0x004fe80000100800 */
[----:B----4-:R0:W-:Y:S04]  /*4d930*/  STL [R1+0x64], R14 ;  /* 0x0000640e01007387 */ /* 0x0101e80000100800 */
        /* <DEDUP_REMOVED lines=12> */
[----:B------:R-:W-:-:S02]  /*4da00*/  PRMT R7, RZ, 0x7610, R7 ;  /* 0x00007610ff077816 */ /* 0x000fc40000000007 */
[----:B----4-:R-:W-:-:S04]  /*4da10*/  @!P1 LOP3.LUT R9, R9, R8, RZ, 0x3c, !PT ;  /* 0x0000000809099212 */ /* 0x010fc800078e3cff */
[----:B------:R-:W-:-:S04]  /*4da20*/  @!P1 LOP3.LUT R8, R9, R8, RZ, 0x3c, !PT ;  /* 0x0000000809089212 */ /* 0x000fc800078e3cff */
[----:B------:R-:W-:Y:S02]  /*4da30*/  @!P1 LOP3.LUT R9, R9, R8, RZ, 0x3c, !PT ;  /* 0x0000000809099212 */ /* 0x000fe400078e3cff */
[----:B---3--:R-:W-:-:S03]  /*4da40*/  PRMT R2, RZ, 0x7610, R2 ;  /* 0x00007610ff027816 */ /* 0x008fc60000000002 */
[----:B------:R0:W3:Y:S02]  /*4da50*/  @!P1 LDG.E.U16 R7, desc[UR10][R8.64] ;  /* 0x0000000a08079981 */ /* 0x0000e4000c1e1500 */
[----:B0-----:R-:W-:Y:S02]  /*4da60*/  @!P0 IMAD.MOV.U32 R8, RZ, RZ, R18 ;  /* 0x000000ffff088224 */ /* 0x001fe400078e0012 */
[----:B------:R-:W-:-:S05]  /*4da70*/  @!P0 IMAD.MOV.U32 R9, RZ, RZ, R28 ;  /* 0x000000ffff098224 */ /* 0x000fca00078e001c */
[----:B------:R-:W4:Y:S04]  /*4da80*/  @!P0 LDG.E.U16 R2, desc[UR10][R8.64] ;  /* 0x0000000a08028981 */ /* 0x000f28000c1e1500 */
[----:B---3--:R0:W-:Y:S04]  /*4da90*/  STL [R1+0x5c], R7 ;  /* 0x00005c0701007387 */ /* 0x0081e80000100800 */
[----:B------:R-:W3:Y:S04]  /*4daa0*/  LDL R28, [R1+0x39dc] ;  /* 0x0039dc00011c7983 */ /* 0x000ee80000100800 */
[----:B------:R-:W2:Y:S04]  /*4dab0*/  LDL R18, [R1+0x39e8] ;  /* 0x0039e80001127983 */ /* 0x000ea80000100800 */
[----:B0-----:R-:W3:Y:S04]  /*4dac0*/  LDL R7, [R1+0x39e0] ;  /* 0x0039e00001077983 */ /* 0x001ee80000100800 */
[----:B----4-:R0:W-:Y:S04]  /*4dad0*/  STL [R1+0x58], R2 ;  /* 0x0000580201007387 */ /* 0x0101e80000100800 */
[----:B0-----:R-:W4:Y:S04]  /*4dae0*/  LDL.LU R2, [R1+0x3c50] ;  /* 0x003c500001027983 */ /* 0x001f280000300800 */
        /* <DEDUP_REMOVED lines=9> */
[----:B----4-:R-:W-:Y:S02]  /*4db80*/  PRMT R2, RZ, 0x7610, R2 ;  /* 0x00007610ff027816 */ /* 0x010fe40000000002 */
[----:B0-----:R-:W-:-:S04]  /*4db90*/  @!P0 LOP3.LUT R9, R9, R8, RZ, 0x3c, !PT ;  /* 0x0000000809098212 */ /* 0x001fc800078e3cff */
[----:B------:R-:W-:-:S04]  /*4dba0*/  @!P0 LOP3.LUT R8, R9, R8, RZ, 0x3c, !PT ;  /* 0x0000000809088212 */ /* 0x000fc800078e3cff */
[----:B------:R-:W-:-:S05]  /*4dbb0*/  @!P0 LOP3.LUT R9, R9, R8, RZ, 0x3c, !PT ;  /* 0x0000000809098212 */ /* 0x000fca00078e3cff */
[----:B------:R-:W4:Y:S04]  /*4dbc0*/  @!P0 LDG.E.U16 R2, desc[UR10][R8.64] ;  /* 0x0000000a08028981 */ /* 0x000f28000c1e1500 */
[----:B--2---:R0:W-:Y:S04]  /*4dbd0*/  STL [R1+0x54], R12 ;  /* 0x0000540c01007387 */ /* 0x0041e80000100800 */
[----:B0-----:R-:W2:Y:S04]  /*4dbe0*/  LDL R12, [R1+0x3a30] ;  /* 0x003a3000010c7983 */ /* 0x001ea80000100800 */
[----:B----4-:R0:W-:Y:S04]  /*4dbf0*/  STL [R1+0x50], R2 ;  /* 0x0000500201007387 */ /* 0x0101e80000100800 */
[----:B0-----:R-:W4:Y:S04]  /*4dc00*/  LDL.LU R2, [R1+0x3c4c] ;  /* 0x003c4c0001027983 */ /* 0x001f280000300800 */
[----:B------:R-:W3:Y:S04]  /*4dc10*/  LDL R8, [R1+0x39cc] ;  /* 0x0039cc0001087983 */ /* 0x000ee80000100800 */
[----:B------:R-:W3:Y:S01]  /*4dc20*/  LDL R9, [R1+0x39d8] ;  /* 0x0039d80001097983 */ /* 0x000ee20000100800 */
[----:B------:R-:W-:-:S02]  /*4dc30*/  PRMT R15, RZ, 0x7610, R15 ;  /* 0x00007610ff0f7816 */ /* 0x000fc4000000000f */
[----:B---3--:R-:W-:-:S04]  /*4dc40*/  @!P1 LOP3.LUT R9, R9, R8, RZ, 0x3c, !PT ;  /* 0x0000000809099212 */ /* 0x008fc800078e3cff */
[----:B------:R-:W-:-:S04]  /*4dc50*/  @!P1 LOP3.LUT R8, R9, R8, RZ, 0x3c, !PT ;  /* 0x0000000809089212 */ /* 0x000fc800078e3cff */
[----:B------:R-:W-:-:S05]  /*4dc60*/  @!P1 LOP3.LUT R9, R9, R8, RZ, 0x3c, !PT ;  /* 0x0000000809099212 */ /* 0x000fca00078e3cff */
[----:B------:R-:W3:Y:S01]  /*4dc70*/  @!P1 LDG.E.U16 R15, desc[UR10][R8.64] ;  /* 0x0000000a080f9981 */ /* 0x000ee2000c1e1500 */
[----:B----4-:R-:W-:-:S03]  /*4dc80*/  PRMT R2, RZ, 0x7610, R2 ;  /* 0x00007610ff027816 */ /* 0x010fc60000000002 */
[----:B---3--:R0:W-:Y:S04]  /*4dc90*/  STL [R1+0x4c], R15 ;  /* 0x00004c0f01007387 */ /* 0x0081e80000100800 */
[----:B0-----:R-:W3:Y:S04]  /*4dca0*/  LDL.LU R15, [R1+0x3c48] ;  /* 0x003c4800010f7983 */ /* 0x001ee80000300800 */
[----:B------:R-:W4:Y:S01]  /*4dcb0*/  LDL R9, [R1+0x39d4] ;  /* 0x0039d40001097983 */ /* 0x000f220000100800 */
[----:B------:R-:W-:-:S03]  /*4dcc0*/  @!P0 IMAD.MOV.U32 R8, RZ, RZ, R7 ;  /* 0x000000ffff088224 */ /* 0x000fc600078e0007 */
[----:B------:R-:W2:Y:S04]  /*4dcd0*/  LDL R7, [R1+0x3a40] ;  /* 0x003a400001077983 */ /* 0x000ea80000100800 */
[----:B----4-:R0:W4:Y:S01]  /*4dce0*/  @!P0 LDG.E.U16 R2, desc[UR10][R8.64] ;  /* 0x0000000a08028981 */ /* 0x010122000c1e1500 */
[----:B---3--:R-:W-:Y:S01]  /*4dcf0*/  PRMT R15, RZ, 0x7610, R15 ;  /* 0x00007610ff0f7816 */ /* 0x008fe2000000000f */
[----:B0-----:R-:W-:Y:S02]  /*4dd00*/  @!P1 IMAD.MOV.U32 R8, RZ, RZ, R18 ;  /* 0x000000ffff089224 */ /* 0x001fe400078e0012 */
[----:B------:R-:W-:-:S05]  /*4dd10*/  @!P1 IMAD.MOV.U32 R9, RZ, RZ, R28 ;  /* 0x000000ffff099224 */ /* 0x000fca00078e001c */
[----:B------:R2:W3:Y:S04]  /*4dd20*/  @!P1 LDG.E.U16 R15, desc[UR10][R8.64] ;  /* 0x0000000a080f9981 */ /* 0x0004e8000c1e1500 */
[----:B----4-:R0:W-:Y:S04]  /*4dd30*/  STL [R1+0x48], R2 ;  /* 0x0000480201007387 */ /* 0x0101e80000100800 */
[----:B0-----:R-:W4:Y:S04]  /*4dd40*/  LDL.LU R2, [R1+0x3c44] ;  /* 0x003c440001027983 */ /* 0x001f280000300800 */
[----:B------:R-:W4:Y:S01]  /*4dd50*/  LDL R9, [R1+0x3a24] ;  /* 0x003a240001097983 */ /* 0x000f220000100800 */
[----:B------:R-:W-:Y:S01]  /*4dd60*/  PRMT R11, RZ, 0x7610, R11 ;  /* 0x00007610ff0b7816 */ /* 0x000fe2000000000b */
[----:B--2---:R-:W-:-:S02]  /*4dd70*/  @!P0 IMAD.MOV.U32 R8, RZ, RZ, R12 ;  /* 0x000000ffff088224 */ /* 0x004fc400078e000c */
[----:B------:R-:W2:Y:S04]  /*4dd80*/  LDL R28, [R1+0x3a48] ;  /* 0x003a4800011c7983 */ /* 0x000ea80000100800 */
[----:B------:R-:W2:Y:S04]  /*4dd90*/  LDL R18, [R1+0x3a44] ;  /* 0x003a440001127983 */ /* 0x000ea80000100800 */
[----:B---3--:R0:W-:Y:S01]  /*4dda0*/  STL [R1+0x44], R15 ;  /* 0x0000440f01007387 */ /* 0x0081e20000100800 */
[----:B------:R-:W-:-:S03]  /*4ddb0*/  PRMT R0, RZ, 0x7610, R0 ;  /* 0x00007610ff007816 */ /* 0x000fc60000000000 */
[----:B------:R-:W3:Y:S04]  /*4ddc0*/  LDL R12, [R1+0x3a4c] ;  /* 0x003a4c00010c7983 */ /* 0x000ee80000100800 */
[----:B0-----:R-:W3:Y:S04]  /*4ddd0*/  LDL R15, [R1+0x3a50] ;  /* 0x003a5000010f7983 */ /* 0x001ee80000100800 */
        /* <DEDUP_REMOVED lines=9> */
[----:B--2---:R-:W-:Y:S04]  /*4de70*/  STL [R1+0x3c], R0 ;  /* 0x00003c0001007387 */ /* 0x004fe80000100800 */
[----:B------:R-:W2:Y:S01]  /*4de80*/  LDL R9, [R1+0x3a34] ;  /* 0x003a340001097983 */ /* 0x000ea20000100800 */
[----:B------:R-:W-:Y:S01]  /*4de90*/  PRMT R6, RZ, 0x7610, R6 ;  /* 0x00007610ff067816 */ /* 0x000fe20000000006 */
[----:B------:R-:W-:Y:S01]  /*4dea0*/  @!P0 IMAD.MOV.U32 R8, RZ, RZ, R7 ;  /* 0x000000ffff088224 */ /* 0x000fe200078e0007 */
[----:B------:R-:W-:-:S02]  /*4deb0*/  PRMT R27, RZ, 0x7610, R27 ;  /* 0x00007610ff1b7816 */ /* 0x000fc4000000001b */
[----:B------:R-:W-:Y:S01]  /*4dec0*/  PRMT R5, RZ, 0x7610, R5 ;  /* 0x00007610ff057816 */ /* 0x000fe20000000005 */
[----:B------:R-:W4:Y:S04]  /*4ded0*/  LDL R7, [R1+0x3a54] ;  /* 0x003a540001077983 */ /* 0x000f280000100800 */
[----:B--2---:R0:W2:Y:S04]  /*4dee0*/  @!P0 LDG.E.U16 R6, desc[UR10][R8.64] ;  /* 0x0000000a08068981 */ /* 0x0040a8000c1e1500 */
[----:B------:R-:W3:Y:S01]  /*4def0*/  LDL R9, [R1+0x3a3c] ;  /* 0x003a3c0001097983 */ /* 0x000ee20000100800 */
[----:B0-----:R-:W-:Y:S01]  /*4df00*/  @!P1 IMAD.MOV.U32 R8, RZ, RZ, R28 ;  /* 0x000000ffff089224 */ /* 0x001fe200078e001c */
[----:B------:R-:W-:-:S02]  /*4df10*/  PRMT R3, RZ, 0x7610, R3 ;  /* 0x00007610ff037816 */ /* 0x000fc40000000003 */
[----:B--2---:R0:W-:Y:S04]  /*4df20*/  STL [R1+0x38], R6 ;  /* 0x0000380601007387 */ /* 0x0041e80000100800 */
[----:B---3--:R1:W2:Y:S04]  /*4df30*/  @!P1 LDG.E.U16 R27, desc[UR10][R8.64] ;  /* 0x0000000a081b9981 */ /* 0x0082a8000c1e1500 */
[----:B0-----:R-:W3:Y:S01]  /*4df40*/  LDL R6, [R1+0x3a60] ;  /* 0x003a600001067983 */ /* 0x001ee20000100800 */
[----:B-1----:R-:W-:Y:S02]  /*4df50*/  @!P0 IMAD.MOV.U32 R8, RZ, RZ, R15 ;  /* 0x000000ffff088224 */ /* 0x002fe400078e000f */
[----:B------:R-:W-:-:S05]  /*4df60*/  @!P0 IMAD.MOV.U32 R9, RZ, RZ, R18 ;  /* 0x000000ffff098224 */ /* 0x000fca00078e0012 */
[----:B------:R4:W2:Y:S02]  /*4df70*/  @!P0 LDG.E.U16 R5, desc[UR10][R8.64] ;  /* 0x0000000a08058981 */ /* 0x0008a4000c1e1500 */
[----:B----4-:R-:W-:Y:S02]  /*4df80*/  @!P1 IMAD.MOV.U32 R8, RZ, RZ, R11 ;  /* 0x000000ffff089224 */ /* 0x010fe400078e000b */
[----:B------:R-:W-:-:S05]  /*4df90*/  @!P1 IMAD.MOV.U32 R9, RZ, RZ, R12 ;  /* 0x000000ffff099224 */ /* 0x000fca00078e000c */
[----:B------:R0:W4:Y:S01]  /*4dfa0*/  @!P1 LDG.E.U16 R3, desc[UR10][R8.64] ;  /* 0x0000000a08039981 */ /* 0x000122000c1e1500 */
[----:B------:R-:W-:Y:S01]  /*4dfb0*/  PRMT R2, RZ, 0x7610, R2 ;  /* 0x00007610ff027816 */ /* 0x000fe20000000002 */
[----:B0-----:R-:W-:Y:S02]  /*4dfc0*/  @!P0 IMAD.MOV.U32 R9, RZ, RZ, R7 ;  /* 0x000000ffff098224 */ /* 0x001fe400078e0007 */
[----:B---3--:R-:W-:-:S05]  /*4dfd0*/  @!P0 IMAD.MOV.U32 R8, RZ, RZ, R6 ;  /* 0x000000ffff088224 */ /* 0x008fca00078e0006 */
[----:B------:R0:W3:Y:S04]  /*4dfe0*/  @!P0 LDG.E.U16 R2, desc[UR10][R8.64] ;  /* 0x0000000a08028981 */ /* 0x0000e8000c1e1500 */
[----:B--2---:R1:W-:Y:S04]  /*4dff0*/  STL [R1+0x30], R5 ;  /* 0x0000300501007387 */ /* 0x0043e80000100800 */
[----:B------:R-:W2:Y:S04]  /*4e000*/  LDL R28, [R1+0x3aac] ;  /* 0x003aac00011c7983 */ /* 0x000ea80000100800 */
[----:B-1----:R-:W0:Y:S04]  /*4e010*/  LDL R5, [R1+0x3ab0] ;  /* 0x003ab00001057983 */ /* 0x002e280000100800 */
[----:B------:R1:W-:Y:S04]  /*4e020*/  STL [R1+0x34], R27 ;  /* 0x0000341b01007387 */ /* 0x0003e80000100800 */
[----:B------:R-:W3:Y:S04]  /*4e030*/  LDL R18, [R1+0x3ab4] ;  /* 0x003ab40001127983 */ /* 0x000ee80000100800 */
[----:B------:R-:W3:Y:S04]  /*4e040*/  LDL R12, [R1+0x3ac0] ;  /* 0x003ac000010c7983 */ /* 0x000ee80000100800 */
[----:B-1----:R-:W2:Y:S04]  /*4e050*/  LDL R27, [R1+0x3ab8] ;  /* 0x003ab800011b7983 */ /* 0x002ea80000100800 */
[----:B----4-:R1:W-:Y:S04]  /*4e060*/  STL [R1+0x3c00], R3 ;  /* 0x003c000301007387 */ /* 0x0103e80000100800 */
[----:B------:R-:W4:Y:S04]  /*4e070*/  LDL R9, [R1+0x3aa4] ;  /* 0x003aa40001097983 */ /* 0x000f280000100800 */
[----:B------:R-:W3:Y:S04]  /*4e080*/  LDL R15, [R1+0x3b24] ;  /* 0x003b2400010f7983 */ /* 0x000ee80000100800 */
[----:B------:R-:W3:Y:S01]  /*4e090*/  LDL R11, [R1+0x3b30] ;  /* 0x003b3000010b7983 */ /* 0x000ee20000100800 */
[----:B------:R-:W-:-:S02]  /*4e0a0*/  PRMT R4, RZ, 0x7610, R4 ;  /* 0x00007610ff047816 */ /* 0x000fc40000000004 */
[----:B------:R-:W-:Y:S02]  /*4e0b0*/  PRMT R16, RZ, 0x7610, R16 ;  /* 0x00007610ff107816 */ /* 0x000fe40000000010 */
[----:B------:R-:W-:Y:S01]  /*4e0c0*/  PRMT R10, RZ, 0x7610, R10 ;  /* 0x00007610ff0a7816 */ /* 0x000fe2000000000a */
[----:B------:R-:W3:Y:S04]  /*4e0d0*/  LDL R7, [R1+0x3b2c] ;  /* 0x003b2c0001077983 */ /* 0x000ee80000100800 */
[----:B------:R-:W3:Y:S01]  /*4e0e0*/  LDL R6, [R1+0x3b38] ;  /* 0x003b380001067983 */ /* 0x000ee20000100800 */
[----:B0-----:R-:W-:-:S05]  /*4e0f0*/  @!P0 IMAD.MOV.U32 R8, RZ, RZ, R5 ;  /* 0x000000ffff088224 */ /* 0x001fca00078e0005 */
[----:B----4-:R2:W4:Y:S01]  /*4e100*/  @!P0 LDG.E.U16 R4, desc[UR10][R8.64] ;  /* 0x0000000a08048981 */ /* 0x010522000c1e1500 */
[----:B-1----:R-:W-:Y:S01]  /*4e110*/  PRMT R3, RZ, 0x7610, R3 ;  /* 0x00007610ff037816 */ /* 0x002fe20000000003 */
[----:B--2---:R-:W-:Y:S02]  /*4e120*/  @!P1 IMAD.MOV.U32 R8, RZ, RZ, R27 ;  /* 0x000000ffff089224 */ /* 0x004fe400078e001b */
[----:B------:R-:W-:-:S05]  /*4e130*/  @!P1 IMAD.MOV.U32 R9, RZ, RZ, R28 ;  /* 0x000000ffff099224 */ /* 0x000fca00078e001c */
[----:B------:R3:W2:Y:S02]  /*4e140*/  @!P1 LDG.E.U16 R3, desc[UR10][R8.64] ;  /* 0x0000000a08039981 */ /* 0x0006a4000c1e1500 */
[----:B---3--:R-:W-:Y:S02]  /*4e150*/  @!P0 IMAD.MOV.U32 R8, RZ, RZ, R12 ;  /* 0x000000ffff088224 */ /* 0x008fe400078e000c */
[----:B------:R-:W-:-:S05]  /*4e160*/  @!P0 IMAD.MOV.U32 R9, RZ, RZ, R18 ;  /* 0x000000ffff098224 */ /* 0x000fca00078e0012 */
[----:B------:R0:W3:Y:S04]  /*4e170*/  @!P0 LDG.E.U16 R16, desc[UR10][R8.64] ;  /* 0x0000000a08108981 */ /* 0x0000e8000c1e1500 */
[----:B------:R-:W-:Y:S04]  /*4e180*/  STL [R1+0x3bf8], R2 ;  /* 0x003bf80201007387 */ /* 0x000fe80000100800 */
[----:B------:R-:W3:Y:S01]  /*4e190*/  LDL R5, [R1+0x3ba4] ;  /* 0x003ba40001057983 */ /* 0x000ee20000100800 */
[----:B0-----:R-:W-:Y:S02]  /*4e1a0*/  @!P0 IMAD.MOV.U32 R8, RZ, RZ, R11 ;  /* 0x000000ffff088224 */ /* 0x001fe400078e000b */
[----:B------:R-:W-:-:S05]  /*4e1b0*/  @!P0 IMAD.MOV.U32 R9, RZ, RZ, R15 ;  /* 0x000000ffff098224 */ /* 0x000fca00078e000f */
[----:B------:R0:W3:Y:S04]  /*4e1c0*/  @!P0 LDG.E.U16 R10, desc[UR10][R8.64] ;  /* 0x0000000a080a8981 */ /* 0x0000e8000c1e1500 */
[----:B----4-:R1:W-:Y:S04]  /*4e1d0*/  STL [R1+0x24], R4 ;  /* 0x0000240401007387 */ /* 0x0103e80000100800 */
[----:B------:R-:W4:Y:S04]  /*4e1e0*/  LDL R12, [R1+0x3bac] ;  /* 0x003bac00010c7983 */ /* 0x000f280000100800 */
[----:B-1----:R-:W4:Y:S01]  /*4e1f0*/  LDL R4, [R1+0x3bb0] ;  /* 0x003bb00001047983 */ /* 0x002f220000100800 */
[----:B------:R-:W-:Y:S01]  /*4e200*/  PRMT R13, RZ, 0x7610, R13 ;  /* 0x00007610ff0d7816 */ /* 0x000fe2000000000d */
[----:B------:R-:W-:-:S02]  /*4e210*/  @!P1 IMAD.MOV.U32 R11, RZ, RZ, R7 ;  /* 0x000000ffff0b9224 */ /* 0x000fc400078e0007 */
[----:B--2---:R1:W-:Y:S01]  /*4e220*/  STL [R1+0x20], R3 ;  /* 0x0000200301007387 */ /* 0x0043e20000100800 */
[----:B0-----:R-:W-:-:S03]  /*4e230*/  PRMT R8, RZ, 0x7610, R8 ;  /* 0x00007610ff087816 */ /* 0x001fc60000000008 */
[----:B-1----:R-:W2:Y:S04]  /*4e240*/  LDL R3, [R1+0x3bb8] ;  /* 0x003bb80001037983 */ /* 0x002ea80000100800 */
[----:B---3--:R0:W-:Y:S04]  /*4e250*/  STL [R1+0x10], R10 ;  /* 0x0000100a01007387 */ /* 0x0081e80000100800 */
[----:B------:R-:W3:Y:S01]  /*4e260*/  LDL R7, [R1+0x3abc] ;  /* 0x003abc0001077983 */ /* 0x000ee20000100800 */
[----:B0-----:R-:W-:-:S03]  /*4e270*/  @!P1 IMAD.MOV.U32 R10, RZ, RZ, R6 ;  /* 0x000000ffff0a9224 */ /* 0x001fc600078e0006 */
[----:B------:R-:W3:Y:S04]  /*4e280*/  LDL R6, [R1+0x3ac8] ;  /* 0x003ac80001067983 */ /* 0x000ee80000100800 */
[----:B------:R0:W3:Y:S02]  /*4e290*/  @!P1 LDG.E.U16 R13, desc[UR10][R10.64] ;  /* 0x0000000a0a0d9981 */ /* 0x0000e4000c1e1500 */
[----:B0-----:R-:W-:Y:S02]  /*4e2a0*/  @!P0 IMAD.MOV.U32 R11, RZ, RZ, R5 ;  /* 0x000000ffff0b8224 */ /* 0x001fe400078e0005 */
[----:B------:R-:W3:Y:S01]  /*4e2b0*/  LDL R5, [R1+0x3ac4] ;  /* 0x003ac40001057983 */ /* 0x000ee20000100800 */
[----:B----4-:R-:W-:-:S03]  /*4e2c0*/  @!P0 IMAD.MOV.U32 R10, RZ, RZ, R4 ;  /* 0x000000ffff0a8224 */ /* 0x010fc600078e0004 */
[----:B------:R-:W4:Y:S04]  /*4e2d0*/  LDL R4, [R1+0x3ad0] ;  /* 0x003ad00001047983 */ /* 0x000f280000100800 */
[----:B------:R0:W3:Y:S01]  /*4e2e0*/  @!P0 LDG.E.U16 R8, desc[UR10][R10.64] ;  /* 0x0000000a0a088981 */ /* 0x0000e2000c1e1500 */
[----:B------:R-:W-:Y:S01]  /*4e2f0*/  PRMT R9, RZ, 0x7610, R9 ;  /* 0x00007610ff097816 */ /* 0x000fe20000000009 */
[----:B0-----:R-:W-:Y:S02]  /*4e300*/  @!P1 IMAD.MOV.U32 R11, RZ, RZ, R12 ;  /* 0x000000ffff0b9224 */ /* 0x001fe400078e000c */
[----:B--2---:R-:W-:-:S05]  /*4e310*/  @!P1 IMAD.MOV.U32 R10, RZ, RZ, R3 ;  /* 0x000000ffff0a9224 */ /* 0x004fca00078e0003 */
[----:B------:R0:W2:Y:S04]  /*4e320*/  @!P1 LDG.E.U16 R9, desc[UR10][R10.64] ;  /* 0x0000000a0a099981 */ /* 0x0000a8000c1e1500 */
[----:B---3--:R1:W-:Y:S04]  /*4e330*/  STL [R1+0x3c14], R8 ;  /* 0x003c140801007387 */ /* 0x0083e80000100800 */
[----:B------:R3:W-:Y:S04]  /*4e340*/  STL [R1+0xc], R13 ;  /* 0x00000c0d01007387 */ /* 0x0007e80000100800 */
[----:B------:R-:W2:Y:S01]  /*4e350*/  LDL R12, [R1+0x3b3c] ;  /* 0x003b3c00010c7983 */ /* 0x000ea20000100800 */
[----:B------:R-:W-:Y:S01]  /*4e360*/  PRMT R14, RZ, 0x7610, R14 ;  /* 0x00007610ff0e7816 */ /* 0x000fe2000000000e */
[----:B0-----:R-:W-:-:S02]  /*4e370*/  @!P1 IMAD.MOV.U32 R10, RZ, RZ, R6 ;  /* 0x000000ffff0a9224 */ /* 0x001fc400078e0006 */
[----:B------:R-:W-:Y:S01]  /*4e380*/  @!P1 IMAD.MOV.U32 R11, RZ, RZ, R7 ;  /* 0x000000ffff0b9224 */ /* 0x000fe200078e0007 */
[----:B------:R-:W-:Y:S01]  /*4e390*/  PRMT R2, RZ, 0x7610, R2 ;  /* 0x00007610ff027816 */ /* 0x000fe20000000002 */
[----:B------:R-:W2:Y:S04]  /*4e3a0*/  LDL R3, [R1+0x3b40] ;  /* 0x003b400001037983 */ /* 0x000ea80000100800 */
[----:B-1----:R-:W2:Y:S04]  /*4e3b0*/  LDL R8, [R1+0x3b48] ;  /* 0x003b480001087983 */ /* 0x002ea80000100800 */
[----:B---3--:R-:W3:Y:S04]  /*4e3c0*/  LDL R13, [R1+0x3b34] ;  /* 0x003b3400010d7983 */ /* 0x008ee80000100800 */
[----:B------:R4:W3:Y:S02]  /*4e3d0*/  @!P1 LDG.E.U16 R14, desc[UR10][R10.64] ;  /* 0x0000000a0a0e9981 */ /* 0x0008e4000c1e1500 */
[----:B----4-:R-:W-:-:S02]  /*4e3e0*/  @!P0 IMAD.MOV.U32 R10, RZ, RZ, R4 ;  /* 0x000000ffff0a8224 */ /* 0x010fc400078e0004 */
[----:B------:R-:W-:-:S05]  /*4e3f0*/  @!P0 IMAD.MOV.U32 R11, RZ, RZ, R5 ;  /* 0x000000ffff0b8224 */ /* 0x000fca00078e0005 */
[----:B------:R3:W4:Y:S01]  /*4e400*/  @!P0 LDG.E.U16 R2, desc[UR10][R10.64] ;  /* 0x0000000a0a028981 */ /* 0x000722000c1e1500 */
[----:B------:R-:W-:-:S03]  /*4e410*/  PRMT R29, RZ, 0x7610, R29 ;  /* 0x00007610ff1d7816 */ /* 0x000fc6000000001d */
[----:B--2---:R0:W-:Y:S04]  /*4e420*/  STL [R1+0x3c18], R9 ;  /* 0x003c180901007387 */ /* 0x0041e80000100800 */
[----:B------:R-:W2:Y:S04]  /*4e430*/  LDL R7, [R1+0x3bb4] ;  /* 0x003bb40001077983 */ /* 0x000ea80000100800 */
[----:B------:R-:W2:Y:S04]  /*4e440*/  LDL R6, [R1+0x3bc0] ;  /* 0x003bc00001067983 */ /* 0x000ea80000100800 */
[----:B------:R-:W-:Y:S04]  /*4e450*/  STL [R1+0x1c], R16 ;  /* 0x00001c1001007387 */ /* 0x000fe80000100800 */
[----:B------:R-:W2:Y:S04]  /*4e460*/  LDL R5, [R1+0x3bbc] ;  /* 0x003bbc0001057983 */ /* 0x000ea80000100800 */
[----:B------:R-:W2:Y:S01]  /*4e470*/  LDL R4, [R1+0x3bc8] ;  /* 0x003bc80001047983 */ /* 0x000ea20000100800 */
[----:B---3--:R-:W-:-:S02]  /*4e480*/  @!P0 IMAD.MOV.U32 R11, RZ, RZ, R13 ;  /* 0x000000ffff0b8224 */ /* 0x008fc400078e000d */
[----:B------:R-:W-:Y:S02]  /*4e490*/  @!P1 IMAD.MOV.U32 R13, RZ, RZ, R12 ;  /* 0x000000ffff0d9224 */ /* 0x000fe400078e000c */
[----:B------:R-:W-:-:S05]  /*4e4a0*/  @!P1 IMAD.MOV.U32 R12, RZ, RZ, R8 ;  /* 0x000000ffff0c9224 */ /* 0x000fca00078e0008 */
[----:B------:R-:W3:Y:S01]  /*4e4b0*/  @!P1 LDG.E.U16 R29, desc[UR10][R12.64] ;  /* 0x0000000a0c1d9981 */ /* 0x000ee2000c1e1500 */
[----:B------:R-:W-:Y:S01]  /*4e4c0*/  @!P0 IMAD.MOV.U32 R10, RZ, RZ, R3 ;  /* 0x000000ffff0a8224 */ /* 0x000fe200078e0003 */
[----:B0-----:R-:W-:-:S06]  /*4e4d0*/  PRMT R9, RZ, 0x7610, R9 ;  /* 0x00007610ff097816 */ /* 0x001fcc0000000009 */
[----:B------:R0:W3:Y:S04]  /*4e4e0*/  @!P0 LDG.E.U16 R9, desc[UR10][R10.64] ;  /* 0x0000000a0a098981 */ /* 0x0000e8000c1e1500 */
[----:B----4-:R1:W-:Y:S04]  /*4e4f0*/  STL [R1+0x3c04], R2 ;  /* 0x003c040201007387 */ /* 0x0103e80000100800 */
[----:B------:R-:W4:Y:S04]  /*4e500*/  LDL R3, [R1+0x3acc] ;  /* 0x003acc0001037983 */ /* 0x000f280000100800 */
[----:B-1----:R-:W4:Y:S01]  /*4e510*/  LDL R2, [R1+0x3ad8] ;  /* 0x003ad80001027983 */ /* 0x002f220000100800 */
[----:B0-----:R-:W-:Y:S01]  /*4e520*/  PRMT R10, RZ, 0x7610, R10 ;  /* 0x00007610ff0a7816 */ /* 0x001fe2000000000a */
[----:B--2---:R-:W-:-:S02]  /*4e530*/  @!P0 IMAD.MOV.U32 R12, RZ, RZ, R6 ;  /* 0x000000ffff0c8224 */ /* 0x004fc400078e0006 */
[----:B------:R-:W-:-:S05]  /*4e540*/  @!P0 IMAD.MOV.U32 R13, RZ, RZ, R7 ;  /* 0x000000ffff0d8224 */ /* 0x000fca00078e0007 */
[----:B------:R0:W2:Y:S01]  /*4e550*/  @!P0 LDG.E.U16 R10, desc[UR10][R12.64] ;  /* 0x0000000a0c0a8981 */ /* 0x0000a2000c1e1500 */
[----:B------:R-:W-:Y:S01]  /*4e560*/  PRMT R11, RZ, 0x7610, R11 ;  /* 0x00007610ff0b7816 */ /* 0x000fe2000000000b */
[----:B0-----:R-:W-:Y:S02]  /*4e570*/  @!P1 IMAD.MOV.U32 R12, RZ, RZ, R4 ;  /* 0x000000ffff0c9224 */ /* 0x001fe400078e0004 */
[----:B------:R-:W-:-:S05]  /*4e580*/  @!P1 IMAD.MOV.U32 R13, RZ, RZ, R5 ;  /* 0x000000ffff0d9224 */ /* 0x000fca00078e0005 */
[----:B------:R4:W2:Y:S04]  /*4e590*/  @!P1 LDG.E.U16 R11, desc[UR10][R12.64] ;  /* 0x0000000a0c0b9981 */ /* 0x0008a8000c1e1500 */
[----:B---3--:R-:W-:Y:S04]  /*4e5a0*/  STL [R1+0x3c0c], R29 ;  /* 0x003c0c1d01007387 */ /* 0x008fe80000100800 */
[----:B------:R-:W3:Y:S04]  /*4e5b0*/  LDL R7, [R1+0x3b44] ;  /* 0x003b440001077983 */ /* 0x000ee80000100800 */
[----:B------:R-:W3:Y:S01]  /*4e5c0*/  LDL R6, [R1+0x3b50] ;  /* 0x003b500001067983 */ /* 0x000ee20000100800 */
[----:B------:R-:W-:Y:S01]  /*4e5d0*/  PRMT R26, RZ, 0x7610, R26 ;  /* 0x00007610ff1a7816 */ /* 0x000fe2000000001a */
[----:B----4-:R-:W-:-:S02]  /*4e5e0*/  @!P1 IMAD.MOV.U32 R13, RZ, RZ, R3 ;  /* 0x000000ffff0d9224 */ /* 0x010fc400078e0003 */
[----:B------:R-:W-:-:S05]  /*4e5f0*/  @!P1 IMAD.MOV.U32 R12, RZ, RZ, R2 ;  /* 0x000000ffff0c9224 */ /* 0x000fca00078e0002 */
[----:B------:R3:W4:Y:S01]  /*4e600*/  @!P1 LDG.E.U16 R26, desc[UR10][R12.64] ;  /* 0x0000000a0c1a9981 */ /* 0x000722000c1e1500 */
[----:B------:R-:W-:-:S03]  /*4e610*/  PRMT R22, RZ, 0x7610, R22 ;  /* 0x00007610ff167816 */ /* 0x000fc60000000016 */
[----:B--2---:R-:W-:Y:S04]  /*4e620*/  STL [R1+0x3c10], R10 ;  /* 0x003c100a01007387 */ /* 0x004fe80000100800 */
[----:B------:R-:W2:Y:S04]  /*4e630*/  LDL R4, [R1+0x3b58] ;  /* 0x003b580001047983 */ /* 0x000ea80000100800 */
[----:B------:R-:W2:Y:S04]  /*4e640*/  LDL R5, [R1+0x3b4c] ;  /* 0x003b4c0001057983 */ /* 0x000ea80000100800 */
[----:B------:R-:W-:Y:S04]  /*4e650*/  STL [R1+0x3c1c], R11 ;  /* 0x003c1c0b01007387 */ /* 0x000fe80000100800 */
[----:B------:R0:W-:Y:S04]  /*4e660*/  STL [R1], R9 ;  /* 0x0000000901007387 */ /* 0x0001e80000100800 */
[----:B0-----:R-:W2:Y:S04]  /*4e670*/  LDL R9, [R1+0x3bc4] ;  /* 0x003bc40001097983 */ /* 0x001ea80000100800 */
[----:B------:R2:W-:Y:S04]  /*4e680*/  STL [R1+0x8], R14 ;  /* 0x0000080e01007387 */ /* 0x0005e80000100800 */
[----:B------:R-:W2:Y:S04]  /*4e690*/  LDL R8, [R1+0x3bd0] ;  /* 0x003bd00001087983 */ /* 0x000ea80000100800 */
[----:B------:R-:W2:Y:S04]  /*4e6a0*/  LDL R3, [R1+0x3bcc] ;  /* 0x003bcc0001037983 */ /* 0x000ea80000100800 */
[----:B------:R-:W2:Y:S01]  /*4e6b0*/  LDL R2, [R1+0x3bd8] ;  /* 0x003bd80001027983 */ /* 0x000ea20000100800 */
[----:B---3--:R-:W-:-:S02]  /*4e6c0*/  @!P0 IMAD.MOV.U32 R13, RZ, RZ, R7 ;  /* 0x000000ffff0d8224 */ /* 0x008fc400078e0007 */
[----:B------:R-:W-:-:S05]  /*4e6d0*/  @!P0 IMAD.MOV.U32 R12, RZ, RZ, R6 ;  /* 0x000000ffff0c8224 */ /* 0x000fca00078e0006 */
[----:B------:R0:W3:Y:S04]  /*4e6e0*/  @!P0 LDG.E.U16 R22, desc[UR10][R12.64] ;  /* 0x0000000a0c168981 */ /* 0x0000e8000c1e1500 */
[----:B----4-:R1:W-:Y:S04]  /*4e6f0*/  STL [R1+0x3c08], R26 ;  /* 0x003c081a01007387 */ /* 0x0103e80000100800 */
[----:B------:R-:W4:Y:S04]  /*4e700*/  LDL R7, [R1+0x3a5c] ;  /* 0x003a5c0001077983 */ /* 0x000f280000100800 */
[----:B------:R-:W4:Y:S01]  /*4e710*/  LDL R6, [R1+0x3a68] ;  /* 0x003a680001067983 */ /* 0x000f220000100800 */
[----:B--2---:R-:W-:Y:S01]  /*4e720*/  @!P1 IMAD.MOV.U32 R14, RZ, RZ, R4 ;  /* 0x000000ffff0e9224 */ /* 0x004fe200078e0004 */
[----:B------:R-:W-:Y:S01]  /*4e730*/  PRMT R20, RZ, 0x7610, R20 ;  /* 0x00007610ff147816 */ /* 0x000fe20000000014 */
[----:B------:R-:W-:Y:S01]  /*4e740*/  @!P1 IMAD.MOV.U32 R15, RZ, RZ, R5 ;  /* 0x000000ffff0f9224 */ /* 0x000fe200078e0005 */
[----:B0-----:R-:W-:-:S04]  /*4e750*/  PRMT R12, RZ, 0x7610, R12 ;  /* 0x00007610ff0c7816 */ /* 0x001fc8000000000c */
[----:B------:R0:W2:Y:S02]  /*4e760*/  @!P1 LDG.E.U16 R20, desc[UR10][R14.64] ;  /* 0x0000000a0e149981 */ /* 0x0000a4000c1e1500 */
[----:B0-----:R-:W-:Y:S02]  /*4e770*/  @!P0 IMAD.MOV.U32 R15, RZ, RZ, R9 ;  /* 0x000000ffff0f8224 */ /* 0x001fe400078e0009 */
[----:B------:R-:W-:-:S05]  /*4e780*/  @!P0 IMAD.MOV.U32 R14, RZ, RZ, R8 ;  /* 0x000000ffff0e8224 */ /* 0x000fca00078e0008 */
[----:B------:R0:W2:Y:S02]  /*4e790*/  @!P0 LDG.E.U16 R12, desc[UR10][R14.64] ;  /* 0x0000000a0e0c8981 */ /* 0x0000a4000c1e1500 */
[----:B0-----:R-:W-:Y:S02]  /*4e7a0*/  @!P1 IMAD.MOV.U32 R15, RZ, RZ, R3 ;  /* 0x000000ffff0f9224 */ /* 0x001fe400078e0003 */
[----:B---3--:R0:W-:Y:S04]  /*4e7b0*/  STL [R1+0x3c20], R22 ;  /* 0x003c201601007387 */ /* 0x0081e80000100800 */
[----:B------:R-:W3:Y:S04]  /*4e7c0*/  LDL R4, [R1+0x3ae0] ;  /* 0x003ae00001047983 */ /* 0x000ee80000100800 */
[----:B------:R-:W2:Y:S04]  /*4e7d0*/  LDL R5, [R1+0x3ad4] ;  /* 0x003ad40001057983 */ /* 0x000ea80000100800 */
[----:B------:R-:W2:Y:S04]  /*4e7e0*/  LDL R8, [R1+0x3adc] ;  /* 0x003adc0001087983 */ /* 0x000ea80000100800 */
[----:B------:R-:W2:Y:S01]  /*4e7f0*/  LDL R3, [R1+0x3ae8] ;  /* 0x003ae80001037983 */ /* 0x000ea20000100800 */
[----:B------:R-:W-:Y:S01]  /*4e800*/  PRMT R13, RZ, 0x7610, R13 ;  /* 0x00007610ff0d7816 */ /* 0x000fe2000000000d */
[----:B------:R-:W-:-:S02]  /*4e810*/  @!P1 IMAD.MOV.U32 R14, RZ, RZ, R2 ;  /* 0x000000ffff0e9224 */ /* 0x000fc400078e0002 */
[----:B------:R-:W2:Y:S04]  /*4e820*/  LDL.LU R2, [R1+0x4a4] ;  /* 0x0004a40001027983 */ /* 0x000ea80000300800 */
[----:B------:R4:W2:Y:S04]  /*4e830*/  @!P1 LDG.E.U16 R13, desc[UR10][R14.64] ;  /* 0x0000000a0e0d9981 */ /* 0x0008a8000c1e1500 */
[----:B------:R-:W2:Y:S01]  /*4e840*/  LDL.LU R9, [R1+0x49c] ;  /* 0x00049c0001097983 */ /* 0x000ea20000300800 */
[----:B------:R-:W-:Y:S01]  /*4e850*/  PRMT R17, RZ, 0x7610, R17 ;  /* 0x00007610ff117816 */ /* 0x000fe20000000011 */
[----:B----4-:R-:W-:-:S02]  /*4e860*/  @!P1 IMAD.MOV.U32 R15, RZ, RZ, R7 ;  /* 0x000000ffff0f9224 */ /* 0x010fc400078e0007 */
[----:B------:R-:W4:Y:S04]  /*4e870*/  LDL.LU R7, [R1+0x494] ;  /* 0x0004940001077983 */ /* 0x000f280000300800 */
[----:B-1----:R-:W4:Y:S04]  /*4e880*/  LDL R26, [R1+0x3b54] ;  /* 0x003b5400011a7983 */ /* 0x002f280000100800 */
[----:B0-----:R-:W4:Y:S01]  /*4e890*/  LDL R22, [R1+0x3b60] ;  /* 0x003b600001167983 */ /* 0x001f220000100800 */
[----:B------:R-:W-:-:S03]  /*4e8a0*/  @!P1 IMAD.MOV.U32 R14, RZ, RZ, R6 ;  /* 0x000000ffff0e9224 */ /* 0x000fc600078e0006 */
[----:B------:R-:W4:Y:S04]  /*4e8b0*/  LDL R18, [R1+0x3b5c] ;  /* 0x003b5c0001127983 */ /* 0x000f280000100800 */
[----:B------:R-:W4:Y:S04]  /*4e8c0*/  LDL R11, [R1+0x3b68] ;  /* 0x003b6800010b7983 */ /* 0x000f280000100800 */
[----:B------:R3:W4:Y:S04]  /*4e8d0*/  @!P1 LDG.E.U16 R17, desc[UR10][R14.64] ;  /* 0x0000000a0e119981 */ /* 0x000728000c1e1500 */
[----:B------:R-:W4:Y:S01]  /*4e8e0*/  LDL R10, [R1+0x3bdc] ;  /* 0x003bdc00010a7983 */ /* 0x000f220000100800 */
[----:B------:R-:W-:Y:S01]  /*4e8f0*/  PRMT R19, RZ, 0x7610, R19 ;  /* 0x00007610ff137816 */ /* 0x000fe20000000013 */
[----:B------:R-:W0:Y:S01]  /*4e900*/  S2R R0, SR_TID.X ;  /* 0x0000000000007919 */ /* 0x000e220000002100 */
[----:B---3--:R-:W-:-:S02]  /*4e910*/  @!P0 IMAD.MOV.U32 R14, RZ, RZ, R4 ;  /* 0x000000ffff0e8224 */ /* 0x008fc400078e0004 */
[----:B------:R-:W3:Y:S01]  /*4e920*/  LDL R4, [R1+0x3be4] ;  /* 0x003be40001047983 */ /* 0x000ee20000100800 */
[----:B--2---:R-:W-:-:S03]  /*4e930*/  @!P0 IMAD.MOV.U32 R15, RZ, RZ, R5 ;  /* 0x000000ffff0f8224 */ /* 0x004fc600078e0005 */
[----:B------:R-:W2:Y:S04]  /*4e940*/  LDL.LU R6, [R1+0x48c] ;  /* 0x00048c0001067983 */ /* 0x000ea80000300800 */
[----:B------:R-:W2:Y:S04]  /*4e950*/  LDL.LU R5, [R1+0x3ac] ;  /* 0x0003ac0001057983 */ /* 0x000ea80000300800 */
[----:B------:R1:W2:Y:S02]  /*4e960*/  @!P0 LDG.E.U16 R19, desc[UR10][R14.64] ;  /* 0x0000000a0e138981 */ /* 0x0002a4000c1e1500 */
[----:B-1----:R-:W-:-:S02]  /*4e970*/  @!P1 IMAD.MOV.U32 R15, RZ, RZ, R8 ;  /* 0x000000ffff0f9224 */ /* 0x002fc400078e0008 */
[----:B------:R-:W-:Y:S01]  /*4e980*/  @!P1 IMAD.MOV.U32 R14, RZ, RZ, R3 ;  /* 0x000000ffff0e9224 */ /* 0x000fe200078e0003 */
[----:B------:R-:W2:Y:S04]  /*4e990*/  LDL.LU R8, [R1+0x3a4] ;  /* 0x0003a40001087983 */ /* 0x000ea80000300800 */
[----:B------:R-:W2:Y:S04]  /*4e9a0*/  LDL.LU R3, [R1+0x39c] ;  /* 0x00039c0001037983 */ /* 0x000ea80000300800 */
[----:B------:R-:W2:Y:S04]  /*4e9b0*/  LDL.LU R16, [R1+0x394] ;  /* 0x0003940001107983 */ /* 0x000ea80000300800 */
[----:B------:R-:W2:Y:S04]  /*4e9c0*/  LDL.LU R27, [R1+0x38c] ;  /* 0x00038c00011b7983 */ /* 0x000ea80000300800 */
[----:B------:R-:W2:Y:S01]  /*4e9d0*/  LDL.LU R28, [R1+0x384] ;  /* 0x00038400011c7983 */ /* 0x000ea20000300800 */
[----:B------:R-:W-:-:S02]  /*4e9e0*/  PRMT R21, RZ, 0x7610, R21 ;  /* 0x00007610ff157816 */ /* 0x000fc40000000015 */
[----:B------:R-:W-:-:S04]  /*4e9f0*/  PRMT R23, RZ, 0x7610, R23 ;  /* 0x00007610ff177816 */ /* 0x000fc80000000017 */
[----:B------:R4:W2:Y:S01]  /*4ea00*/  @!P1 LDG.E.U16 R21, desc[UR10][R14.64] ;  /* 0x0000000a0e159981 */ /* 0x0008a2000c1e1500 */
[----:B------:R-:W-:Y:S02]  /*4ea10*/  PRMT R24, RZ, 0x7610, R24 ;  /* 0x00007610ff187816 */ /* 0x000fe40000000018 */
[----:B0-----:R-:W-:Y:S01]  /*4ea20*/  LOP3.LUT R0, R0, 0x3f, RZ, 0xc0, !PT ;  /* 0x0000003f00007812 */ /* 0x001fe200078ec0ff */
[----:B----4-:R-:W-:Y:S02]  /*4ea30*/  @!P0 IMAD.MOV.U32 R14, RZ, RZ, R22 ;  /* 0x000000ffff0e8224 */ /* 0x010fe400078e0016 */
[----:B------:R-:W-:-:S05]  /*4ea40*/  @!P0 IMAD.MOV.U32 R15, RZ, RZ, R26 ;  /* 0x000000ffff0f8224 */ /* 0x000fca00078e001a */
[----:B------:R0:W4:Y:S01]  /*4ea50*/  @!P0 LDG.E.U16 R23, desc[UR10][R14.64] ;  /* 0x0000000a0e178981 */ /* 0x000122000c1e1500 */
[----:B------:R-:W-:Y:S01]  /*4ea60*/  PRMT R25, RZ, 0x7610, R25 ;  /* 0x00007610ff197816 */ /* 0x000fe20000000019 */
[----:B------:R-:W-:Y:S02]  /*4ea70*/  IMAD.SHL.U32 R0, R0, 0x2, RZ ;  /* 0x0000000200007824 */ /* 0x000fe400078e00ff */
[----:B0-----:R-:W-:Y:S02]  /*4ea80*/  @!P1 IMAD.MOV.U32 R14, RZ, RZ, R11 ;  /* 0x000000ffff0e9224 */ /* 0x001fe400078e000b */
[----:B------:R-:W-:Y:S02]  /*4ea90*/  @!P1 IMAD.MOV.U32 R15, RZ, RZ, R18 ;  /* 0x000000ffff0f9224 */ /* 0x000fe400078e0012 */
[----:B------:R-:W4:Y:S04]  /*4eaa0*/  LDL.LU R18, [R1+0x37c] ;  /* 0x00037c0001127983 */ /* 0x000f280000300800 */
[----:B------:R0:W4:Y:S02]  /*4eab0*/  @!P1 LDG.E.U16 R24, desc[UR10][R14.64] ;  /* 0x0000000a0e189981 */ /* 0x000124000c1e1500 */
[----:B0-----:R-:W-:-:S02]  /*4eac0*/  @!P1 IMAD.MOV.U32 R15, RZ, RZ, R10 ;  /* 0x000000ffff0f9224 */ /* 0x001fc400078e000a */
[----:B---3--:R-:W-:Y:S02]  /*4ead0*/  @!P1 IMAD.MOV.U32 R14, RZ, RZ, R4 ;  /* 0x000000ffff0e9224 */ /* 0x008fe400078e0004 */
[----:B------:R-:W3:Y:S04]  /*4eae0*/  LDL.LU R4, [R1+0x2a8] ;  /* 0x0002a80001047983 */ /* 0x000ee80000300800 */
[----:B------:R0:W3:Y:S04]  /*4eaf0*/  @!P1 LDG.E.U16 R25, desc[UR10][R14.64] ;  /* 0x0000000a0e199981 */ /* 0x0000e8000c1e1500 */
[----:B------:R-:W3:Y:S01]  /*4eb00*/  LDL.LU R22, [R1+0x29c] ;  /* 0x00029c0001167983 */ /* 0x000ee20000300800 */
[----:B0-----:R-:W-:-:S03]  /*4eb10*/  LOP3.LUT R15, R0, 0x70, RZ, 0x3c, !PT ;  /* 0x00000070000f7812 */ /* 0x001fc600078e3cff */
[----:B------:R-:W3:Y:S04]  /*4eb20*/  LDL.LU R14, [R1+0x374] ;  /* 0x00037400010e7983 */ /* 0x000ee80000300800 */
[----:B------:R-:W3:Y:S04]  /*4eb30*/  LDL.LU R11, [R1+0x290] ;  /* 0x00029000010b7983 */ /* 0x000ee80000300800 */
[----:B------:R-:W-:Y:S04]  /*4eb40*/  STS.U16 [R15+UR5+0x1be00], R2 ;  /* 0x01be00020f007988 */ /* 0x000fe80008000405 */
[----:B------:R-:W-:Y:S04]  /*4eb50*/  STS.U16 [R15+UR5+0x1be80], R9 ;  /* 0x01be80090f007988 */ /* 0x000fe80008000405 */
[----:B------:R0:W-:Y:S04]  /*4eb60*/  STS.U16 [R15+UR5+0x1bf00], R7 ;  /* 0x01bf00070f007988 */ /* 0x0001e80008000405 */
[----:B0-----:R-:W3:Y:S04]  /*4eb70*/  LDL.LU R7, [R1+0x284] ;  /* 0x0002840001077983 */ /* 0x001ee80000300800 */
[----:B------:R-:W3:Y:S04]  /*4eb80*/  LDL.LU R0, [R1+0x278] ;  /* 0x0002780001007983 */ /* 0x000ee80000300800 */
[----:B------:R-:W3:Y:S04]  /*4eb90*/  LDL.LU R26, [R1+0x26c] ;  /* 0x00026c00011a7983 */ /* 0x000ee80000300800 */
[----:B------:R-:W3:Y:S04]  /*4eba0*/  LDL.LU R10, [R1+0x260] ;  /* 0x00026000010a7983 */ /* 0x000ee80000300800 */
[----:B------:R-:W3:Y:S04]  /*4ebb0*/  LDL.LU R9, [R1+0x254] ;  /* 0x0002540001097983 */ /* 0x000ee80000300800 */
[----:B--2---:R0:W-:Y:S04]  /*4ebc0*/  STS.U16 [R15+UR5+0x1bf80], R6 ;  /* 0x01bf80060f007988 */ /* 0x0041e80008000405 */
[----:B------:R1:W-:Y:S04]  /*4ebd0*/  STS.U16 [R15+UR5+0x1dc00], R5 ;  /* 0x01dc00050f007988 */ /* 0x0003e80008000405 */
[----:B------:R-:W2:Y:S04]  /*4ebe0*/  LDL.LU R29, [R1+0x194] ;  /* 0x00019400011d7983 */ /* 0x000ea80000300800 */
[----:B------:R-:W2:Y:S04]  /*4ebf0*/  LDL.LU R2, [R1+0x198] ;  /* 0x0001980001027983 */ /* 0x000ea80000300800 */
[----:B------:R-:W-:Y:S04]  /*4ec00*/  STS.U16 [R15+UR5+0x1dc80], R8 ;  /* 0x01dc80080f007988 */ /* 0x000fe80008000405 */
[----:B------:R-:W-:Y:S04]  /*4ec10*/  STS.U16 [R15+UR5+0x1dd00], R3 ;  /* 0x01dd00030f007988 */ /* 0x000fe80008000405 */
[----:B------:R4:W-:Y:S04]  /*4ec20*/  STS.U16 [R15+UR5+0x1dd80], R16 ;  /* 0x01dd80100f007988 */ /* 0x0009e80008000405 */
[----:B------:R4:W-:Y:S04]  /*4ec30*/  STS.U16 [R15+UR5+0x1de00], R27 ;  /* 0x01de001b0f007988 */ /* 0x0009e80008000405 */
[----:B0-----:R-:W2:Y:S04]  /*4ec40*/  LDL.LU R6, [R1+0x190] ;  /* 0x0001900001067983 */ /* 0x001ea80000300800 */
[----:B-1----:R-:W2:Y:S04]  /*4ec50*/  LDL.LU R5, [R1+0x18c] ;  /* 0x00018c0001057983 */ /* 0x002ea80000300800 */
[----:B------:R0:W-:Y:S04]  /*4ec60*/  STS.U16 [R15+UR5+0x1de80], R28 ;  /* 0x01de801c0f007988 */ /* 0x0001e80008000405 */
[----:B----4-:R-:W4:Y:S04]  /*4ec70*/  LDL.LU R16, [R1+0x188] ;  /* 0x0001880001107983 */ /* 0x010f280000300800 */
[----:B------:R-:W4:Y:S04]  /*4ec80*/  LDL.LU R27, [R1+0x184] ;  /* 0x00018400011b7983 */ /* 0x000f280000300800 */
[----:B0-----:R-:W4:Y:S04]  /*4ec90*/  LDL.LU R28, [R1+0x168] ;  /* 0x00016800011c7983 */ /* 0x001f280000300800 */
[----:B------:R0:W-:Y:S04]  /*4eca0*/  STS.U16 [R15+UR5+0x1df00], R18 ;  /* 0x01df00120f007988 */ /* 0x0001e80008000405 */
[----:B------:R-:W4:Y:S04]  /*4ecb0*/  LDL.LU R8, [R1+0x164] ;  /* 0x0001640001087983 */ /* 0x000f280000300800 */
[----:B------:R-:W4:Y:S04]  /*4ecc0*/  LDL.LU R3, [R1+0x158] ;  /* 0x0001580001037983 */ /* 0x000f280000300800 */
[----:B0-----:R-:W4:Y:S04]  /*4ecd0*/  LDL.LU R18, [R1+0x154] ;  /* 0x0001540001127983 */ /* 0x001f280000300800 */
[----:B---3--:R-:W-:Y:S04]  /*4ece0*/  STS.U16 [R15+UR5+0x1df80], R14 ;  /* 0x01df800e0f007988 */ /* 0x008fe80008000405 */
[----:B------:R0:W-:Y:S04]  /*4ecf0*/  STS.U16 [R15+UR5+0x1fc00], R4 ;  /* 0x01fc00040f007988 */ /* 0x0001e80008000405 */
[----:B------:R1:W-:Y:S04]  /*4ed00*/  STS.U16 [R15+UR5+0x1fc80], R22 ;  /* 0x01fc80160f007988 */ /* 0x0003e80008000405 */
[----:B------:R3:W-:Y:S04]  /*4ed10*/  STS.U16 [R15+UR5+0x1fd00], R11 ;  /* 0x01fd000b0f007988 */ /* 0x0007e80008000405 */
[----:B0-----:R-:W4:Y:S04]  /*4ed20*/  LDL.LU R4, [R1+0x148] ;  /* 0x0001480001047983 */ /* 0x001f280000300800 */
[----:B------:R-:W4:Y:S04]  /*4ed30*/  LDL.LU R14, [R1+0x144] ;  /* 0x00014400010e7983 */ /* 0x000f280000300800 */
[----:B-1----:R-:W4:Y:S04]  /*4ed40*/  LDL.LU R22, [R1+0x108] ;  /* 0x0001080001167983 */ /* 0x002f280000300800 */
[----:B---3--:R-:W3:Y:S04]  /*4ed50*/  LDL.LU R11, [R1+0x104] ;  /* 0x00010400010b7983 */ /* 0x008ee80000300800 */
[----:B------:R0:W-:Y:S04]  /*4ed60*/  STS.U16 [R15+UR5+0x1fd80], R7 ;  /* 0x01fd80070f007988 */ /* 0x0001e80008000405 */
[----:B------:R1:W-:Y:S04]  /*4ed70*/  STS.U16 [R15+UR5+0x1fe00], R0 ;  /* 0x01fe00000f007988 */ /* 0x0003e80008000405 */
[----:B0-----:R-:W3:Y:S01]  /*4ed80*/  LDL.LU R7, [R1+0x3c40] ;  /* 0x003c400001077983 */ /* 0x001ee20000300800 */
[----:B-1----:R-:W0:Y:S03]  /*4ed90*/  S2R R0, SR_TID.X ;  /* 0x0000000000007919 */ /* 0x002e260000002100 */
[----:B------:R-:W-:Y:S04]  /*4eda0*/  STS.U16 [R15+UR5+0x1fe80], R26 ;  /* 0x01fe801a0f007988 */ /* 0x000fe80008000405 */
[----:B------:R1:W-:Y:S04]  /*4edb0*/  STS.U16 [R15+UR5+0x1ff00], R10 ;  /* 0x01ff000a0f007988 */ /* 0x0003e80008000405 */
[----:B------:R1:W-:Y:S04]  /*4edc0*/  STS.U16 [R15+UR5+0x1ff80], R9 ;  /* 0x01ff80090f007988 */ /* 0x0003e80008000405 */
[----:B-1----:R-:W3:Y:S04]  /*4edd0*/  LDL.LU R10, [R1+0x180] ;  /* 0x00018000010a7983 */ /* 0x002ee80000300800 */
[----:B------:R-:W3:Y:S04]  /*4ede0*/  LDL.LU R9, [R1+0x17c] ;  /* 0x00017c0001097983 */ /* 0x000ee80000300800 */
[----:B------:R-:W3:Y:S01]  /*4edf0*/  LDL.LU R26, [R1+0x178] ;  /* 0x00017800011a7983 */ /* 0x000ee20000300800 */
[----:B0-----:R-:W-:-:S05]  /*4ee00*/  LOP3.LUT R0, R0, 0x3f, RZ, 0xc0, !PT ;  /* 0x0000003f00007812 */ /* 0x001fca00078ec0ff */
[----:B------:R-:W-:-:S05]  /*4ee10*/  IMAD.SHL.U32 R0, R0, 0x2, RZ ;  /* 0x0000000200007824 */ /* 0x000fca00078e00ff */
[----:B--2---:R0:W-:Y:S04]  /*4ee20*/  STS.U16 [R0+UR5+0x20080], R29 ;  /* 0x0200801d00007988 */ /* 0x0041e80008000405 */
[----:B------:R1:W-:Y:S04]  /*4ee30*/  STS.U16 [R0+UR5+0x20000], R2 ;  /* 0x0200000200007988 */ /* 0x0003e80008000405 */
[----:B------:R2:W-:Y:S04]  /*4ee40*/  STS.U16 [R0+UR5+0x20800], R6 ;  /* 0x0208000600007988 */ /* 0x0005e80008000405 */
[----:B------:R2:W-:Y:S04]  /*4ee50*/  STS.U16 [R0+UR5+0x20880], R5 ;  /* 0x0208800500007988 */ /* 0x0005e80008000405 */
[----:B----4-:R4:W-:Y:S04]  /*4ee60*/  STS.U16 [R0+UR5+0x21000], R16 ;  /* 0x0210001000007988 */ /* 0x0109e80008000405 */
[----:B------:R4:W-:Y:S04]  /*4ee70*/  STS.U16 [R0+UR5+0x21080], R27 ;  /* 0x0210801b00007988 */ /* 0x0009e80008000405 */
[----:B0-----:R-:W3:Y:S04]  /*4ee80*/  LDL.LU R29, [R1+0x174] ;  /* 0x00017400011d7983 */ /* 0x001ee80000300800 */
[----:B-1----:R-:W3:Y:S04]  /*4ee90*/  LDL.LU R2, [R1+0x170] ;  /* 0x0001700001027983 */ /* 0x002ee80000300800 */
[----:B--2---:R-:W2:Y:S04]  /*4eea0*/  LDL.LU R6, [R1+0x16c] ;  /* 0x00016c0001067983 */ /* 0x004ea80000300800 */
[----:B------:R-:W2:Y:S04]  /*4eeb0*/  LDL.LU R5, [R1+0x160] ;  /* 0x0001600001057983 */ /* 0x000ea80000300800 */
[----:B----4-:R-:W4:Y:S04]  /*4eec0*/  LDL.LU R16, [R1+0x3c3c] ;  /* 0x003c3c0001107983 */ /* 0x010f280000300800 */
[----:B------:R-:W2:Y:S04]  /*4eed0*/  LDL.LU R27, [R1+0x3c38] ;  /* 0x003c3800011b7983 */ /* 0x000ea80000300800 */
[----:B------:R0:W-:Y:S04]  /*4eee0*/  STS.U16 [R0+UR5+0x21800], R28 ;  /* 0x0218001c00007988 */ /* 0x0001e80008000405 */
[----:B0-----:R-:W4:Y:S04]  /*4eef0*/  LDL.LU R28, [R1+0x3c34] ;  /* 0x003c3400011c7983 */ /* 0x001f280000300800 */
[----:B------:R0:W-:Y:S04]  /*4ef00*/  STS.U16 [R0+UR5+0x21880], R8 ;  /* 0x0218800800007988 */ /* 0x0001e80008000405 */
[----:B------:R1:W-:Y:S04]  /*4ef10*/  STS.U16 [R0+UR5+0x22080], R18 ;  /* 0x0220801200007988 */ /* 0x0003e80008000405 */
[----:B0-----:R-:W4:Y:S04]  /*4ef20*/  LDL.LU R8, [R1+0x15c] ;  /* 0x00015c0001087983 */ /* 0x001f280000300800 */
[----:B-1----:R-:W4:Y:S04]  /*4ef30*/  LDL.LU R18, [R1+0x150] ;  /* 0x0001500001127983 */ /* 0x002f280000300800 */
[----:B------:R0:W-:Y:S04]  /*4ef40*/  STS.U16 [R0+UR5+0x22000], R3 ;  /* 0x0220000300007988 */ /* 0x0001e80008000405 */
[----:B0-----:R-:W4:Y:S04]  /*4ef50*/  LDL.LU R3, [R1+0x14c] ;  /* 0x00014c0001037983 */ /* 0x001f280000300800 */
[----:B------:R0:W-:Y:S04]  /*4ef60*/  STS.U16 [R0+UR5+0x22800], R4 ;  /* 0x0228000400007988 */ /* 0x0001e80008000405 */
[----:B------:R1:W-:Y:S04]  /*4ef70*/  STS.U16 [R0+UR5+0x22880], R14 ;  /* 0x0228800e00007988 */ /* 0x0003e80008000405 */
[----:B------:R-:W-:Y:S04]  /*4ef80*/  STS.U16 [R0+UR5+0x23000], R22 ;  /* 0x0230001600007988 */ /* 0x000fe80008000405 */
[----:B---3--:R-:W-:Y:S04]  /*4ef90*/  STS.U16 [R0+UR5+0x23080], R11 ;  /* 0x0230800b00007988 */ /* 0x008fe80008000405 */
[----:B0-----:R-:W3:Y:S01]  /*4efa0*/  LDL.LU R4, [R1+0x114] ;  /* 0x0001140001047983 */ /* 0x001ee20000300800 */
[----:B-1----:R-:W-:-:S03]  /*4efb0*/  LOP3.LUT R14, R0, 0x10, RZ, 0x3c, !PT ;  /* 0x00000010000e7812 */ /* 0x002fc600078e3cff */
[----:B--2---:R-:W-:Y:S04]  /*4efc0*/  STS.U16 [R0+UR5+0x23880], R27 ;  /* 0x0238801b00007988 */ /* 0x004fe80008000405 */
[----:B----4-:R0:W-:Y:S04]  /*4efd0*/  STS.U16 [R0+UR5+0x23800], R28 ;  /* 0x0238001c00007988 */ /* 0x0101e80008000405 */
[----:B0-----:R-:W2:Y:S04]  /*4efe0*/  LDL.LU R28, [R1+0xcc] ;  /* 0x0000cc00011c7983 */ /* 0x001ea80000300800 */
[----:B------:R-:W4:Y:S04]  /*4eff0*/  LDL.LU R0, [R1+0x118] ;  /* 0x0001180001007983 */ /* 0x000f280000300800 */
[----:B------:R0:W-:Y:S04]  /*4f000*/  STS.U16 [R14+UR5+0x20100], R10 ;  /* 0x0201000a0e007988 */ /* 0x0001e80008000405 */
[----:B------:R-:W2:Y:S04]  /*4f010*/  LDL.LU R27, [R1+0xd0] ;  /* 0x0000d000011b7983 */ /* 0x000ea80000300800 */
[----:B------:R1:W-:Y:S04]  /*4f020*/  STS.U16 [R14+UR5+0x20180], R9 ;  /* 0x020180090e007988 */ /* 0x0003e80008000405 */
[----:B------:R-:W2:Y:S04]  /*4f030*/  LDL.LU R22, [R1+0x140] ;  /* 0x0001400001167983 */ /* 0x000ea80000300800 */
[----:B------:R-:W-:Y:S04]  /*4f040*/  STS.U16 [R14+UR5+0x20900], R26 ;  /* 0x0209001a0e007988 */ /* 0x000fe80008000405 */
[----:B------:R-:W2:Y:S04]  /*4f050*/  LDL.LU R11, [R1+0x13c] ;  /* 0x00013c00010b7983 */ /* 0x000ea80000300800 */
[----:B------:R-:W-:Y:S04]  /*4f060*/  STS.U16 [R14+UR5+0x20980], R29 ;  /* 0x0209801d0e007988 */ /* 0x000fe80008000405 */
[----:B------:R-:W-:Y:S04]  /*4f070*/  STS.U16 [R14+UR5+0x21100], R2 ;  /* 0x021100020e007988 */ /* 0x000fe80008000405 */
[----:B0-----:R-:W2:Y:S04]  /*4f080*/  LDL.LU R10, [R1+0x138] ;  /* 0x00013800010a7983 */ /* 0x001ea80000300800 */
[----:B------:R0:W-:Y:S04]  /*4f090*/  STS.U16 [R14+UR5+0x21180], R6 ;  /* 0x021180060e007988 */ /* 0x0001e80008000405 */
[----:B------:R0:W-:Y:S04]  /*4f0a0*/  STS.U16 [R14+UR5+0x21900], R5 ;  /* 0x021900050e007988 */ /* 0x0001e80008000405 */
[----:B-1----:R-:W2:Y:S04]  /*4f0b0*/  LDL.LU R9, [R1+0x134] ;  /* 0x0001340001097983 */ /* 0x002ea80000300800 */
[----:B------:R1:W-:Y:S04]  /*4f0c0*/  STS.U16 [R14+UR5+0x21980], R8 ;  /* 0x021980080e007988 */ /* 0x0003e80008000405 */
[----:B------:R1:W-:Y:S04]  /*4f0d0*/  STS.U16 [R14+UR5+0x22100], R18 ;  /* 0x022100120e007988 */ /* 0x0003e80008000405 */
[----:B0-----:R-:W2:Y:S04]  /*4f0e0*/  LDL.LU R6, [R1+0x130] ;  /* 0x0001300001067983 */ /* 0x001ea80000300800 */
[----:B------:R-:W2:Y:S04]  /*4f0f0*/  LDL.LU R5, [R1+0x12c] ;  /* 0x00012c0001057983 */ /* 0x000ea80000300800 */
[----:B------:R-:W2:Y:S04]  /*4f100*/  LDL.LU R26, [R1+0x128] ;  /* 0x00012800011a7983 */ /* 0x000ea80000300800 */
[----:B------:R-:W2:Y:S04]  /*4f110*/  LDL.LU R29, [R1+0x124] ;  /* 0x00012400011d7983 */ /* 0x000ea80000300800 */
[----:B------:R-:W2:Y:S04]  /*4f120*/  LDL.LU R2, [R1+0x120] ;  /* 0x0001200001027983 */ /* 0x000ea80000300800 */
[----:B-1----:R-:W2:Y:S04]  /*4f130*/  LDL.LU R8, [R1+0x11c] ;  /* 0x00011c0001087983 */ /* 0x002ea80000300800 */
[----:B------:R-:W2:Y:S04]  /*4f140*/  LDL.LU R18, [R1+0x3c30] ;  /* 0x003c300001127983 */ /* 0x000ea80000300800 */
[----:B------:R0:W-:Y:S04]  /*4f150*/  STS.U16 [R14+UR5+0x22180], R3 ;  /* 0x022180030e007988 */ /* 0x0001e80008000405 */
[----:B0-----:R-:W2:Y:S04]  /*4f160*/  LDL.LU R3, [R1+0x110] ;  /* 0x0001100001037983 */ /* 0x001ea80000300800 */
[----:B----4-:R-:W-:Y:S04]  /*4f170*/  STS.U16 [R14+UR5+0x22900], R0 ;  /* 0x022900000e007988 */ /* 0x010fe80008000405 */
[----:B---3--:R0:W-:Y:S04]  /*4f180*/  STS.U16 [R14+UR5+0x22980], R4 ;  /* 0x022980040e007988 */ /* 0x0081e80008000405 */
[----:B0-----:R-:W3:Y:S01]  /*4f190*/  LDL.LU R4, [R1+0x10c] ;  /* 0x00010c0001047983 */ /* 0x001ee20000300800 */
[----:B------:R-:W0:Y:S03]  /*4f1a0*/  S2R R0, SR_TID.X ;  /* 0x0000000000007919 */ /* 0x000e260000002100 */
[----:B--2---:R-:W-:Y:S04]  /*4f1b0*/  STS.U16 [R14+UR5+0x23100], R27 ;  /* 0x0231001b0e007988 */ /* 0x004fe80008000405 */
[----:B------:R-:W-:Y:S04]  /*4f1c0*/  STS.U16 [R14+UR5+0x23180], R28 ;  /* 0x0231801c0e007988 */ /* 0x000fe80008000405 */
[----:B------:R1:W-:Y:S01]  /*4f1d0*/  STS.U16 [R14+UR5+0x23900], R18 ;  /* 0x023900120e007988 */ /* 0x0003e20008000405 */
[----:B0-----:R-:W-:-:S05]  /*4f1e0*/  LOP3.LUT R0, R0, 0x3f, RZ, 0xc0, !PT ;  /* 0x0000003f00007812 */ /* 0x001fca00078ec0ff */
[----:B------:R-:W-:-:S05]  /*4f1f0*/  IMAD.SHL.U32 R0, R0, 0x2, RZ ;  /* 0x0000000200007824 */ /* 0x000fca00078e00ff */
[----:B-1----:R-:W-:Y:S02]  /*4f200*/  LOP3.LUT R18, R0, 0x20, RZ, 0x3c, !PT ;  /* 0x0000002000127812 */ /* 0x002fe400078e3cff */
[----:B------:R-:W2:Y:S04]  /*4f210*/  LDL.LU R0, [R1+0xc8] ;  /* 0x0000c80001007983 */ /* 0x000ea80000300800 */
[----:B------:R0:W-:Y:S04]  /*4f220*/  STS.U16 [R14+UR5+0x23980], R16 ;  /* 0x023980100e007988 */ /* 0x0001e80008000405 */
[----:B------:R1:W-:Y:S04]  /*4f230*/  STS.U16 [R18+UR5+0x20200], R22 ;  /* 0x0202001612007988 */ /* 0x0003e80008000405 */
[----:B------:R4:W-:Y:S04]  /*4f240*/  STS.U16 [R18+UR5+0x20280], R11 ;  /* 0x0202800b12007988 */ /* 0x0009e80008000405 */
[----:B------:R4:W-:Y:S04]  /*4f250*/  STS.U16 [R18+UR5+0x20a00], R10 ;  /* 0x020a000a12007988 */ /* 0x0009e80008000405 */
[----:B------:R4:W-:Y:S04]  /*4f260*/  STS.U16 [R18+UR5+0x20a80], R9 ;  /* 0x020a800912007988 */ /* 0x0009e80008000405 */
[----:B0-----:R-:W2:Y:S04]  /*4f270*/  LDL.LU R16, [R1+0xc4] ;  /* 0x0000c40001107983 */ /* 0x001ea80000300800 */
[----:B------:R-:W2:Y:S04]  /*4f280*/  LDL.LU R27, [R1+0x100] ;  /* 0x00010000011b7983 */ /* 0x000ea80000300800 */
[----:B------:R-:W2:Y:S04]  /*4f290*/  LDL.LU R28, [R1+0xfc] ;  /* 0x0000fc00011c7983 */ /* 0x000ea80000300800 */
[----:B------:R-:W2:Y:S04]  /*4f2a0*/  LDL.LU R14, [R1+0xf4] ;  /* 0x0000f400010e7983 */ /* 0x000ea80000300800 */
[----:B-1----:R-:W2:Y:S04]  /*4f2b0*/  LDL.LU R22, [R1+0xf0] ;  /* 0x0000f00001167983 */ /* 0x002ea80000300800 */
[----:B----4-:R-:W4:Y:S04]  /*4f2c0*/  LDL.LU R11, [R1+0xec] ;  /* 0x0000ec00010b7983 */ /* 0x010f280000300800 */
[----:B------:R-:W4:Y:S04]  /*4f2d0*/  LDL.LU R10, [R1+0xe8] ;  /* 0x0000e800010a7983 */ /* 0x000f280000300800 */
[----:B------:R0:W-:Y:S04]  /*4f2e0*/  STS.U16 [R18+UR5+0x21200], R6 ;  /* 0x0212000612007988 */ /* 0x0001e80008000405 */
[----:B------:R-:W4:Y:S04]  /*4f2f0*/  LDL.LU R9, [R1+0xe4] ;  /* 0x0000e40001097983 */ /* 0x000f280000300800 */
[----:B------:R1:W-:Y:S04]  /*4f300*/  STS.U16 [R18+UR5+0x21280], R5 ;  /* 0x0212800512007988 */ /* 0x0003e80008000405 */
[----:B------:R-:W-:Y:S04]  /*4f310*/  STS.U16 [R18+UR5+0x21a00], R26 ;  /* 0x021a001a12007988 */ /* 0x000fe80008000405 */
        /* <DEDUP_REMOVED lines=13> */
[----:B--2---:R0:W-:Y:S02]  /*4f3f0*/  STS.U16 [R18+UR5+0x23200], R0 ;  /* 0x0232000012007988 */ /* 0x0041e40008000405 */
[----:B0-----:R-:W0:Y:S02]  /*4f400*/  S2R R0, SR_TID.X ;  /* 0x0000000000007919 */ /* 0x001e240000002100 */
[----:B------:R-:W-:Y:S01]  /*4f410*/  STS.U16 [R18+UR5+0x23280], R16 ;  /* 0x0232801012007988 */ /* 0x000fe20008000405 */
[----:B0-----:R-:W-:-:S05]  /*4f420*/  LOP3.LUT R0, R0, 0x3f, RZ, 0xc0, !PT ;  /* 0x0000003f00007812 */ /* 0x001fca00078ec0ff */
[----:B------:R-:W-:Y:S01]  /*4f430*/  IMAD.SHL.U32 R0, R0, 0x2, RZ ;  /* 0x0000000200007824 */ /* 0x000fe200078e00ff */
[----:B---3--:R0:W-:Y:S04]  /*4f440*/  STS.U16 [R18+UR5+0x23a00], R4 ;  /* 0x023a000412007988 */ /* 0x0081e80008000405 */
[----:B0-----:R-:W-:Y:S02]  /*4f450*/  LOP3.LUT R4, R0, 0x30, RZ, 0x3c, !PT ;  /* 0x0000003000047812 */ /* 0x001fe400078e3cff */
[----:B------:R-:W2:Y:S04]  /*4f460*/  LDL.LU R0, [R1+0xf8] ;  /* 0x0000f80001007983 */ /* 0x000ea80000300800 */
[----:B----4-:R0:W-:Y:S04]  /*4f470*/  STS.U16 [R18+UR5+0x23a80], R5 ;  /* 0x023a800512007988 */ /* 0x0101e80008000405 */
[----:B0-----:R-:W3:Y:S04]  /*4f480*/  LDL.LU R5, [R1+0xdc] ;  /* 0x0000dc0001057983 */ /* 0x001ee80000300800 */
[----:B------:R0:W-:Y:S04]  /*4f490*/  STS.U16 [R4+UR5+0x20300], R27 ;  /* 0x0203001b04007988 */ /* 0x0001e80008000405 */
[----:B------:R1:W-:Y:S04]  /*4f4a0*/  STS.U16 [R4+UR5+0x20380], R28 ;  /* 0x0203801c04007988 */ /* 0x0003e80008000405 */
[----:B------:R-:W4:Y:S04]  /*4f4b0*/  LDL.LU R16, [R1+0xc0] ;  /* 0x0000c00001107983 */ /* 0x000f280000300800 */
[----:B------:R-:W4:Y:S04]  /*4f4c0*/  LDL.LU R18, [R1+0xbc] ;  /* 0x0000bc0001127983 */ /* 0x000f280000300800 */
[----:B0-----:R-:W4:Y:S04]  /*4f4d0*/  LDL.LU R27, [R1+0xb8] ;  /* 0x0000b800011b7983 */ /* 0x001f280000300800 */
[----:B-1----:R-:W4:Y:S04]  /*4f4e0*/  LDL.LU R28, [R1+0xb4] ;  /* 0x0000b400011c7983 */ /* 0x002f280000300800 */
[----:B--2---:R0:W-:Y:S02]  /*4f4f0*/  STS.U16 [R4+UR5+0x20b00], R0 ;  /* 0x020b000004007988 */ /* 0x0041e40008000405 */
[----:B0-----:R-:W0:Y:S02]  /*4f500*/  S2R R0, SR_TID.X ;  /* 0x0000000000007919 */ /* 0x001e240000002100 */
[----:B------:R-:W-:Y:S04]  /*4f510*/  STS.U16 [R4+UR5+0x20b80], R14 ;  /* 0x020b800e04007988 */ /* 0x000fe80008000405 */
[----:B------:R1:W-:Y:S04]  /*4f520*/  STS.U16 [R4+UR5+0x21300], R22 ;  /* 0x0213001604007988 */ /* 0x0003e80008000405 */
[----:B------:R2:W-:Y:S04]  /*4f530*/  STS.U16 [R4+UR5+0x21380], R11 ;  /* 0x0213800b04007988 */ /* 0x0005e80008000405 */
[----:B------:R-:W-:Y:S04]  /*4f540*/  STS.U16 [R4+UR5+0x21b00], R10 ;  /* 0x021b000a04007988 */ /* 0x000fe80008000405 */
[----:B------:R4:W-:Y:S04]  /*4f550*/  STS.U16 [R4+UR5+0x21b80], R9 ;  /* 0x021b800904007988 */ /* 0x0009e80008000405 */
[----:B------:R0:W-:Y:S04]  /*4f560*/  STS.U16 [R4+UR5+0x22300], R29 ;  /* 0x0223001d04007988 */ /* 0x0001e80008000405 */
[----:B---3--:R-:W-:Y:S04]  /*4f570*/  STS.U16 [R4+UR5+0x22380], R5 ;  /* 0x0223800504007988 */ /* 0x008fe80008000405 */
[----:B------:R3:W-:Y:S04]  /*4f580*/  STS.U16 [R4+UR5+0x22b00], R26 ;  /* 0x022b001a04007988 */ /* 0x0007e80008000405 */
[----:B-1----:R-:W3:Y:S04]  /*4f590*/  LDL.LU R22, [R1+0x80] ;  /* 0x0000800001167983 */ /* 0x002ee80000300800 */
[----:B--2---:R-:W2:Y:S04]  /*4f5a0*/  LDL.LU R11, [R1+0x7c] ;  /* 0x00007c00010b7983 */ /* 0x004ea80000300800 */
[----:B----4-:R-:W4:Y:S04]  /*4f5b0*/  LDL.LU R9, [R1+0x60] ;  /* 0x0000600001097983 */ /* 0x010f280000300800 */
[----:B------:R-:W4:Y:S04]  /*4f5c0*/  LDL.LU R14, [R1+0x5c] ;  /* 0x00005c00010e7983 */ /* 0x000f280000300800 */
[----:B------:R-:W4:Y:S04]  /*4f5d0*/  LDL.LU R10, [R1+0x3c] ;  /* 0x00003c00010a7983 */ /* 0x000f280000300800 */
[----:B0-----:R-:W4:Y:S04]  /*4f5e0*/  LDL.LU R29, [R1+0x24] ;  /* 0x00002400011d7983 */ /* 0x001f280000300800 */
[----:B------:R-:W-:Y:S04]  /*4f5f0*/  STS.U16 [R4+UR5+0x22b80], R2 ;  /* 0x022b800204007988 */ /* 0x000fe80008000405 */
[----:B---3--:R-:W3:Y:S04]  /*4f600*/  LDL.LU R26, [R1+0x10] ;  /* 0x00001000011a7983 */ /* 0x008ee80000300800 */
[----:B------:R0:W-:Y:S04]  /*4f610*/  STS.U16 [R4+UR5+0x23300], R8 ;  /* 0x0233000804007988 */ /* 0x0001e80008000405 */
[----:B------:R1:W-:Y:S04]  /*4f620*/  STS.U16 [R4+UR5+0x23380], R3 ;  /* 0x0233800304007988 */ /* 0x0003e80008000405 */
[----:B------:R1:W-:Y:S04]  /*4f630*/  STS.U16 [R4+UR5+0x23b00], R6 ;  /* 0x023b000604007988 */ /* 0x0003e80008000405 */
[----:B------:R1:W-:Y:S04]  /*4f640*/  STS.U16 [R4+UR5+0x23b80], R7 ;  /* 0x023b800704007988 */ /* 0x0003e80008000405 */
[----:B0-----:R-:W3:Y:S04]  /*4f650*/  LDL.LU R8, [R1+0xc] ;  /* 0x00000c0001087983 */ /* 0x001ee80000300800 */
[----:B------:R-:W3:Y:S01]  /*4f660*/  LDL.LU R2, [R1+0xb0] ;  /* 0x0000b00001027983 */ /* 0x000ee20000300800 */
[----:B------:R-:W-:-:S03]  /*4f670*/  LOP3.LUT R0, R0, 0x3f, RZ, 0xc0, !PT ;  /* 0x0000003f00007812 */ /* 0x000fc600078ec0ff */
[----:B-1----:R-:W3:Y:S04]  /*4f680*/  LDL.LU R3, [R1+0xac] ;  /* 0x0000ac0001037983 */ /* 0x002ee80000300800 */
[----:B------:R-:W3:Y:S01]  /*4f690*/  LDL.LU R6, [R1+0x40] ;  /* 0x0000400001067983 */ /* 0x000ee20000300800 */
[----:B------:R-:W-:-:S05]  /*4f6a0*/  IMAD.SHL.U32 R0, R0, 0x2, RZ ;  /* 0x0000000200007824 */ /* 0x000fca00078e00ff */
[----:B------:R-:W-:Y:S02]  /*4f6b0*/  LOP3.LUT R7, R0, 0x40, RZ, 0x3c, !PT ;  /* 0x0000004000077812 */ /* 0x000fe400078e3cff */
[----:B------:R-:W3:Y:S04]  /*4f6c0*/  LDL.LU R0, [R1+0x20] ;  /* 0x0000200001007983 */ /* 0x000ee80000300800 */
[----:B------:R0:W-:Y:S04]  /*4f6d0*/  STS.U16 [R7+UR5+0x20400], R16 ;  /* 0x0204001007007988 */ /* 0x0001e80008000405 */
[----:B------:R1:W-:Y:S04]  /*4f6e0*/  STS.U16 [R7+UR5+0x20480], R18 ;  /* 0x0204801207007988 */ /* 0x0003e80008000405 */
[----:B------:R1:W-:Y:S04]  /*4f6f0*/  STS.U16 [R7+UR5+0x20c00], R27 ;  /* 0x020c001b07007988 */ /* 0x0003e80008000405 */
[----:B------:R1:W-:Y:S04]  /*4f700*/  STS.U16 [R7+UR5+0x20c80], R28 ;  /* 0x020c801c07007988 */ /* 0x0003e80008000405 */
[----:B------:R-:W3:Y:S04]  /*4f710*/  LDL.LU R5, [R1+0x98] ;  /* 0x0000980001057983 */ /* 0x000ee80000300800 */
[----:B------:R-:W3:Y:S04]  /*4f720*/  LDL.LU R4, [R1+0x94] ;  /* 0x0000940001047983 */ /* 0x000ee80000300800 */
[----:B0-----:R-:W3:Y:S04]  /*4f730*/  LDL.LU R16, [R1+0x78] ;  /* 0x0000780001107983 */ /* 0x001ee80000300800 */
[----:B-1----:R-:W3:Y:S04]  /*4f740*/  LDL.LU R18, [R1+0x74] ;  /* 0x0000740001127983 */ /* 0x002ee80000300800 */
[----:B------:R-:W3:Y:S04]  /*4f750*/  LDL.LU R27, [R1+0x58] ;  /* 0x00005800011b7983 */ /* 0x000ee80000300800 */
[----:B------:R-:W3:Y:S04]  /*4f760*/  LDL.LU R28, [R1+0x54] ;  /* 0x00005400011c7983 */ /* 0x000ee80000300800 */
[----:B------:R0:W-:Y:S04]  /*4f770*/  STS.U16 [R7+UR5+0x21400], R22 ;  /* 0x0214001607007988 */ /* 0x0001e80008000405 */
[----:B--2---:R1:W-:Y:S04]  /*4f780*/  STS.U16 [R7+UR5+0x21480], R11 ;  /* 0x0214800b07007988 */ /* 0x0043e80008000405 */
[----:B----4-:R2:W-:Y:S04]  /*4f790*/  STS.U16 [R7+UR5+0x21c00], R9 ;  /* 0x021c000907007988 */ /* 0x0105e80008000405 */
[----:B------:R4:W-:Y:S04]  /*4f7a0*/  STS.U16 [R7+UR5+0x21c80], R14 ;  /* 0x021c800e07007988 */ /* 0x0009e80008000405 */
[----:B0-----:R-:W3:Y:S04]  /*4f7b0*/  LDL.LU R22, [R1+0x3c20] ;  /* 0x003c200001167983 */ /* 0x001ee80000300800 */
[----:B-1----:R-:W3:Y:S04]  /*4f7c0*/  LDL.LU R11, [R1+0x3c1c] ;  /* 0x003c1c00010b7983 */ /* 0x002ee80000300800 */
[----:B--2---:R-:W2:Y:S04]  /*4f7d0*/  LDL.LU R9, [R1+0x3c18] ;  /* 0x003c180001097983 */ /* 0x004ea80000300800 */
[----:B----4-:R-:W4:Y:S04]  /*4f7e0*/  LDL.LU R14, [R1+0x38] ;  /* 0x00003800010e7983 */ /* 0x010f280000300800 */
[----:B---3--:R-:W-:Y:S04]  /*4f7f0*/  STS.U16 [R7+UR5+0x22400], R6 ;  /* 0x0224000607007988 */ /* 0x008fe80008000405 */
[----:B------:R0:W-:Y:S04]  /*4f800*/  STS.U16 [R7+UR5+0x22480], R10 ;  /* 0x0224800a07007988 */ /* 0x0001e80008000405 */
[----:B------:R1:W-:Y:S04]  /*4f810*/  STS.U16 [R7+UR5+0x22c00], R29 ;  /* 0x022c001d07007988 */ /* 0x0003e80008000405 */
[----:B------:R3:W-:Y:S04]  /*4f820*/  STS.U16 [R7+UR5+0x22c80], R0 ;  /* 0x022c800007007988 */ /* 0x0007e80008000405 */
[----:B0-----:R-:W4:Y:S04]  /*4f830*/  LDL.LU R10, [R1+0x34] ;  /* 0x00003400010a7983 */ /* 0x001f280000300800 */
[----:B-1----:R-:W4:Y:S01]  /*4f840*/  LDL.LU R29, [R1+0x1c] ;  /* 0x00001c00011d7983 */ /* 0x002f220000300800 */
[----:B---3--:R-:W0:Y:S03]  /*4f850*/  S2R R0, SR_TID.X ;  /* 0x0000000000007919 */ /* 0x008e260000002100 */
[----:B------:R1:W-:Y:S04]  /*4f860*/  STS.U16 [R7+UR5+0x23400], R26 ;  /* 0x0234001a07007988 */ /* 0x0003e80008000405 */
[----:B------:R-:W3:Y:S04]  /*4f870*/  LDL.LU R6, [R1] ;  /* 0x0000000001067983 */ /* 0x000ee80000300800 */
[----:B------:R1:W-:Y:S01]  /*4f880*/  STS.U16 [R7+UR5+0x23480], R8 ;  /* 0x0234800807007988 */ /* 0x0003e20008000405 */
[----:B0-----:R-:W-:-:S05]  /*4f890*/  LOP3.LUT R0, R0, 0x3f, RZ, 0xc0, !PT ;  /* 0x0000003f00007812 */ /* 0x001fca00078ec0ff */
[----:B------:R-:W-:-:S05]  /*4f8a0*/  IMAD.SHL.U32 R0, R0, 0x2, RZ ;  /* 0x0000000200007824 */ /* 0x000fca00078e00ff */
[----:B-1----:R-:W-:Y:S02]  /*4f8b0*/  LOP3.LUT R26, R0, 0x50, RZ, 0x3c, !PT ;  /* 0x00000050001a7812 */ /* 0x002fe400078e3cff */
[----:B------:R-:W3:Y:S04]  /*4f8c0*/  LDL.LU R0, [R1+0x8] ;  /* 0x0000080001007983 */ /* 0x000ee80000300800 */
[----:B------:R-:W2:Y:S04]  /*4f8d0*/  LDL.LU R8, [R1+0x3c14] ;  /* 0x003c140001087983 */ /* 0x000ea80000300800 */
[----:B--2---:R-:W-:Y:S04]  /*4f8e0*/  STS.U16 [R7+UR5+0x23c00], R8 ;  /* 0x023c000807007988 */ /* 0x004fe80008000405 */
[----:B------:R-:W-:Y:S04]  /*4f8f0*/  STS.U16 [R7+UR5+0x23c80], R9 ;  /* 0x023c800907007988 */ /* 0x000fe80008000405 */
        /* <DEDUP_REMOVED lines=10> */
[----:B--2---:R-:W2:Y:S04]  /*4f9a0*/  LDL.LU R5, [R1+0xa0] ;  /* 0x0000a00001057983 */ /* 0x004ea80000300800 */
[----:B----4-:R-:W4:Y:S04]  /*4f9b0*/  LDL.LU R4, [R1+0x9c] ;  /* 0x00009c0001047983 */ /* 0x010f280000300800 */
[----:B------:R0:W-:Y:S04]  /*4f9c0*/  STS.U16 [R26+UR5+0x21580], R18 ;  /* 0x021580121a007988 */ /* 0x0001e80008000405 */
[----:B---3--:R-:W3:Y:S04]  /*4f9d0*/  LDL.LU R16, [R1+0x88] ;  /* 0x0000880001107983 */ /* 0x008ee80000300800 */
        /* <DEDUP_REMOVED lines=9> */
[----:B------:R-:W2:Y:S04]  /*4fa70*/  LDL.LU R10, [R1+0x3c10] ;  /* 0x003c1000010a7983 */ /* 0x000ea80000300800 */
[----:B------:R-:W4:Y:S04]  /*4fa80*/  LDL.LU R29, [R1+0x3c0c] ;  /* 0x003c0c00011d7983 */ /* 0x000f280000300800 */
[----:B------:R0:W-:Y:S02]  /*4fa90*/  STS.U16 [R26+UR5+0x22d80], R0 ;  /* 0x022d80001a007988 */ /* 0x0001e40008000405 */
[----:B0-----:R-:W0:Y:S02]  /*4faa0*/  S2R R0, SR_TID.X ;  /* 0x0000000000007919 */ /* 0x001e240000002100 */
[----:B------:R1:W-:Y:S01]  /*4fab0*/  STS.U16 [R26+UR5+0x23500], R6 ;  /* 0x023500061a007988 */ /* 0x0003e20008000405 */
[----:B0-----:R-:W-:-:S05]  /*4fac0*/  LOP3.LUT R0, R0, 0x3f, RZ, 0xc0, !PT ;  /* 0x0000003f00007812 */ /* 0x001fca00078ec0ff */
[----:B------:R-:W-:-:S05]  /*4fad0*/  IMAD.SHL.U32 R0, R0, 0x2, RZ ;  /* 0x0000000200007824 */ /* 0x000fca00078e00ff */
[----:B-1----:R-:W-:Y:S02]  /*4fae0*/  LOP3.LUT R6, R0, 0x60, RZ, 0x3c, !PT ;  /* 0x0000006000067812 */ /* 0x002fe400078e3cff */
[----:B------:R-:W3:Y:S04]  /*4faf0*/  LDL.LU R0, [R1+0x90] ;  /* 0x0000900001007983 */ /* 0x000ee80000300800 */
[----:B----4-:R0:W-:Y:S04]  /*4fb00*/  STS.U16 [R26+UR5+0x23580], R29 ;  /* 0x0235801d1a007988 */ /* 0x0101e80008000405 */
[----:B--2---:R1:W-:Y:S04]  /*4fb10*/  STS.U16 [R26+UR5+0x23d00], R10 ;  /* 0x023d000a1a007988 */ /* 0x0043e80008000405 */
[----:B------:R2:W-:Y:S04]  /*4fb20*/  STS.U16 [R26+UR5+0x23d80], R11 ;  /* 0x023d800b1a007988 */ /* 0x0005e80008000405 */
[----:B------:R4:W-:Y:S04]  /*4fb30*/  STS.U16 [R6+UR5+0x20600], R2 ;  /* 0x0206000206007988 */ /* 0x0009e80008000405 */
[----:B0-----:R-:W3:Y:S04]  /*4fb40*/  LDL.LU R29, [R1+0x6c] ;  /* 0x00006c00011d7983 */ /* 0x001ee80000300800 */
[----:B-1----:R-:W3:Y:S04]  /*4fb50*/  LDL.LU R10, [R1+0x70] ;  /* 0x00007000010a7983 */ /* 0x002ee80000300800 */
[----:B--2---:R-:W2:Y:S04]  /*4fb60*/  LDL.LU R26, [R1+0x3c08] ;  /* 0x003c0800011a7983 */ /* 0x004ea80000300800 */
[----:B------:R-:W2:Y:S04]  /*4fb70*/  LDL.LU R11, [R1+0x8c] ;  /* 0x00008c00010b7983 */ /* 0x000ea80000300800 */
[----:B----4-:R-:W4:Y:S04]  /*4fb80*/  LDL.LU R2, [R1+0x3c04] ;  /* 0x003c040001027983 */ /* 0x010f280000300800 */
[----:B------:R0:W-:Y:S04]  /*4fb90*/  STS.U16 [R6+UR5+0x20680], R3 ;  /* 0x0206800306007988 */ /* 0x0001e80008000405 */
[----:B0-----:R-:W4:Y:S04]  /*4fba0*/  LDL.LU R3, [R1+0x3c00] ;  /* 0x003c000001037983 */ /* 0x001f280000300800 */
[----:B---3--:R-:W-:Y:S04]  /*4fbb0*/  STS.U16 [R6+UR5+0x20e00], R0 ;  /* 0x020e000006007988 */ /* 0x008fe80008000405 */
[----:B--2---:R-:W-:Y:S04]  /*4fbc0*/  STS.U16 [R6+UR5+0x20e80], R11 ;  /* 0x020e800b06007988 */ /* 0x004fe80008000405 */
[----:B------:R-:W-:Y:S04]  /*4fbd0*/  STS.U16 [R6+UR5+0x21600], R10 ;  /* 0x0216000a06007988 */ /* 0x000fe80008000405 */
[----:B------:R-:W-:Y:S04]  /*4fbe0*/  STS.U16 [R6+UR5+0x21680], R29 ;  /* 0x0216801d06007988 */ /* 0x000fe80008000405 */
[----:B------:R-:W-:Y:S04]  /*4fbf0*/  STS.U16 [R6+UR5+0x21e00], R9 ;  /* 0x021e000906007988 */ /* 0x000fe80008000405 */
[----:B------:R-:W-:Y:S04]  /*4fc00*/  STS.U16 [R6+UR5+0x21e80], R8 ;  /* 0x021e800806007988 */ /* 0x000fe80008000405 */
[----:B------:R-:W-:Y:S04]  /*4fc10*/  STS.U16 [R6+UR5+0x22600], R7 ;  /* 0x0226000706007988 */ /* 0x000fe80008000405 */
[----:B----4-:R0:W-:Y:S04]  /*4fc20*/  STS.U16 [R6+UR5+0x22680], R3 ;  /* 0x0226800306007988 */ /* 0x0101e80008000405 */
[----:B0-----:R-:W2:Y:S04]  /*4fc30*/  LDL.LU R3, [R1+0x3bfc] ;  /* 0x003bfc0001037983 */ /* 0x001ea80000300800 */
[----:B------:R0:W-:Y:S04]  /*4fc40*/  STS.U16 [R6+UR5+0x22e00], R2 ;  /* 0x022e000206007988 */ /* 0x0001e80008000405 */
        /* <DEDUP_REMOVED lines=10> */
[----:B--2---:R0:W-:Y:S04]  /*4fcf0*/  STS.U16 [R15+UR5+0x21700], R3 ;  /* 0x021700030f007988 */ /* 0x0041e80008000405 */
[----:B0-----:R-:W2:Y:S04]  /*4fd00*/  LDL.LU R3, [R1+0x3bf4] ;  /* 0x003bf40001037983 */ /* 0x001ea80000300800 */
[----:B------:R-:W-:Y:S04]  /*4fd10*/  STS.U16 [R15+UR5+0x21780], R27 ;  /* 0x0217801b0f007988 */ /* 0x000fe80008000405 */
[----:B------:R-:W-:Y:S04]  /*4fd20*/  STS.U16 [R15+UR5+0x21f00], R28 ;  /* 0x021f001c0f007988 */ /* 0x000fe80008000405 */
[----:B------:R-:W-:Y:S04]  /*4fd30*/  STS.U16 [R15+UR5+0x21f80], R14 ;  /* 0x021f800e0f007988 */ /* 0x000fe80008000405 */
[----:B---3--:R0:W-:Y:S04]  /*4fd40*/  STS.U16 [R15+UR5+0x22700], R2 ;  /* 0x022700020f007988 */ /* 0x0081e80008000405 */
[----:B0-----:R-:W3:Y:S01]  /*4fd50*/  LDL.LU R2, [R1+0x3bf0] ;  /* 0x003bf00001027983 */ /* 0x001ee20000300800 */
[----:B------:R-:W0:Y:S03]  /*4fd60*/  S2R R0, SR_TID.X ;  /* 0x0000000000007919 */ /* 0x000e260000002100 */
[----:B------:R-:W-:Y:S04]  /*4fd70*/  STS.U16 [R15+UR5+0x22780], R17 ;  /* 0x022780110f007988 */ /* 0x000fe80008000405 */
[----:B------:R-:W-:Y:S04]  /*4fd80*/  STS.U16 [R15+UR5+0x22f00], R19 ;  /* 0x022f00130f007988 */ /* 0x000fe80008000405 */
[----:B------:R-:W-:Y:S04]  /*4fd90*/  STS.U16 [R15+UR5+0x22f80], R21 ;  /* 0x022f80150f007988 */ /* 0x000fe80008000405 */
[----:B------:R-:W-:Y:S04]  /*4fda0*/  STS.U16 [R15+UR5+0x23700], R23 ;  /* 0x023700170f007988 */ /* 0x000fe80008000405 */
[----:B------:R-:W-:Y:S01]  /*4fdb0*/  STS.U16 [R15+UR5+0x23780], R24 ;  /* 0x023780180f007988 */ /* 0x000fe20008000405 */
[----:B0-----:R-:W-:-:S05]  /*4fdc0*/  LOP3.LUT R0, R0, 0x3f, RZ, 0xc0, !PT ;  /* 0x0000003f00007812 */ /* 0x001fca00078ec0ff */
[----:B------:R-:W-:Y:S01]  /*4fdd0*/  IMAD.SHL.U32 R0, R0, 0x2, RZ ;  /* 0x0000000200007824 */ /* 0x000fe200078e00ff */
[----:B--2---:R-:W-:Y:S04]  /*4fde0*/  STS.U16 [R15+UR5+0x23f00], R3 ;  /* 0x023f00030f007988 */ /* 0x004fe80008000405 */
[----:B------:R-:W-:Y:S04]  /*4fdf0*/  STS.U16 [R15+UR5+0x23f80], R25 ;  /* 0x023f80190f007988 */ /* 0x000fe80008000405 */
[----:B------:R-:W2:Y:S01]  /*4fe00*/  LDL R0, [R1+0xd60] ;  /* 0x000d600001007983 */ /* 0x000ea20000100800 */
[----:B------:R-:W-:Y:S06]  /*4fe10*/  BAR.SYNC.DEFER_BLOCKING 0x0 ;  /* 0x0000000000007b1d */ /* 0x000fec0000010000 */
[----:B---3--:R-:W-:Y:S04]  /*4fe20*/  LDSM.16.MT88.4 R20, [R2+UR5] ;  /* 0x000000050214783b */ /* 0x008fe80008004200 */
[----:B------:R-:W-:Y:S04]  /*4fe30*/  LDSM.16.MT88.4 R24, [R2+UR5+0x80] ;  /* 0x000080050218783b */ /* 0x000fe80008004200 */
[----:B--2---:R-:W0:Y:S04]  /*4fe40*/  LDSM.16.M88.4 R12, [R0+UR5+0x20000] ;  /* 0x02000005000c783b */ /* 0x004e280008000200 */
[----:B------:R-:W1:Y:S04]  /*4fe50*/  LDSM.16.M88.4 R8, [R0+UR5+0x20800] ;  /* 0x020800050008783b */ /* 0x000e680008000200 */
[----:B------:R-:W-:Y:S04]  /*4fe60*/  LDSM.16.M88.4 R16, [R0+UR5+0x23000] ;  /* 0x023000050010783b */ /* 0x000fe80008000200 */
[----:B0-----:R-:W-:Y:S04]  /*4fe70*/  STL.64 [R1+0x40], R12 ;  /* 0x0000400c01007387 */ /* 0x001fe80000100a00 */
[----:B------:R-:W-:Y:S01]  /*4fe80*/  STL.64 [R1+0x48], R14 ;  /* 0x0000480e01007387 */ /* 0x000fe20000100a00 */
[----:B-1----:R-:W-:-:S02]  /*4fe90*/  IMAD.MOV.U32 R4, RZ, RZ, R8 ;  /* 0x000000ffff047224 */ /* 0x002fc400078e0008 */
[----:B------:R-:W-:Y:S01]  /*4fea0*/  IMAD.MOV.U32 R3, RZ, RZ, R9 ;  /* 0x000000ffff037224 */ /* 0x000fe200078e0009 */
[----:B------:R-:W-:Y:S04]  /*4feb0*/  STL.64 [R1+0x30], R8 ;  /* 0x0000300801007387 */ /* 0x000fe80000100a00 */
[----:B------:R-:W-:Y:S04]  /*4fec0*/  STL.64 [R1+0x38], R10 ;  /* 0x0000380a01007387 */ /* 0x000fe80000100a00 */
[----:B------:R-:W0:Y:S04]  /*4fed0*/  LDSM.16.M88.4 R8, [R0+UR5+0x21000] ;  /* 0x021000050008783b */ /* 0x000e280008000200 */
[----:B------:R-:W-:Y:S04]  /*4fee0*/  LDSM.16.M88.4 R12, [R0+UR5+0x23800] ;  /* 0x02380005000c783b */ /* 0x000fe80008000200 */
[----:B0-----:R-:W-:Y:S01]  /*4fef0*/  STL.64 [R1+0x20], R8 ;  /* 0x0000200801007387 */ /* 0x001fe20000100a00 */
[----:B------:R-:W-:-:S02]  /*4ff00*/  IMAD.MOV.U32 R6, RZ, RZ, R8 ;  /* 0x000000ffff067224 */ /* 0x000fc400078e0008 */
[----:B------:R-:W-:Y:S01]  /*4ff10*/  IMAD.MOV.U32 R5, RZ, RZ, R9 ;  /* 0x000000ffff057224 */ /* 0x000fe200078e0009 */
[----:B------:R-:W-:Y:S04]  /*4ff20*/  STL.64 [R1+0x28], R10 ;  /* 0x0000280a01007387 */ /* 0x000fe80000100a00 */
[----:B------:R-:W0:Y:S04]  /*4ff30*/  LDSM.16.M88.4 R8, [R0+UR5+0x21800] ;  /* 0x021800050008783b */ /* 0x000e280008000200 */
[----:B0-----:R-:W-:Y:S04]  /*4ff40*/  STL.64 [R1+0x7d78], R10 ;  /* 0x007d780a01007387 */ /* 0x001fe80000100a00 */
[----:B------:R0:W-:Y:S02]  /*4ff50*/  STL.64 [R1+0x7d70], R8 ;  /* 0x007d700801007387 */ /* 0x0001e40000100a00 */
[----:B0-----:R-:W-:-:S02]  /*4ff60*/  IMAD.MOV.U32 R8, RZ, RZ, R6 ;  /* 0x000000ffff087224 */ /* 0x001fc400078e0006 */
[----:B------:R-:W-:-:S05]  /*4ff70*/  IMAD.MOV.U32 R9, RZ, RZ, R5 ;  /* 0x000000ffff097224 */ /* 0x000fca00078e0005 */
[----:B------:R0:W-:Y:S02]  /*4ff80*/  STL.64 [R1+0x7d90], R8 ;  /* 0x007d900801007387 */ /* 0x0001e40000100a00 */
[----:B0-----:R-:W-:Y:S02]  /*4ff90*/  IMAD.MOV.U32 R8, RZ, RZ, R4 ;  /* 0x000000ffff087224 */ /* 0x001fe400078e0004 */
[----:B------:R-:W0:Y:S01]  /*4ffa0*/  LDSM.16.M88.4 R4, [R0+UR5+0x22000] ;  /* 0x022000050004783b */ /* 0x000e220008000200 */
[----:B------:R-:W-:-:S05]  /*4ffb0*/  IMAD.MOV.U32 R9, RZ, RZ, R3 ;  /* 0x000000ffff097224 */ /* 0x000fca00078e0003 */
[----:B------:R1:W-:Y:S04]  /*4ffc0*/  STL.64 [R1+0x7da8], R8 ;  /* 0x007da80801007387 */ /* 0x0003e80000100a00 */
[----:B-1----:R-:W2:Y:S04]  /*4ffd0*/  LDL.64 R8, [R1+0x40] ;  /* 0x0000400001087983 */ /* 0x002ea80000100a00 */
[----:B0-----:R-:W-:Y:S04]  /*4ffe0*/  STL.64 [R1+0x7d68], R6 ;  /* 0x007d680601007387 */ /* 0x001fe80000100a00 */
[----:B------:R-:W-:Y:S04]  /*4fff0*/  STL.64 [R1+0x7d60], R4 ;  /* 0x007d600401007387 */ /* 0x000fe80000100a00 */
[----:B------:R-:W0:Y:S04]  /*50000*/  LDSM.16.M88.4 R4, [R0+UR5+0x22800] ;  /* 0x022800050004783b */ /* 0x000e280008000200 */
[----:B0-----:R0:W-:Y:S04]  /*50010*/  STL.64 [R1+0x70], R4 ;  /* 0x0000700401007387 */ /* 0x0011e80000100a00 */
[----:B------:R1:W-:Y:S04]  /*50020*/  STL.64 [R1+0x78], R6 ;  /* 0x0000780601007387 */ /* 0x0003e80000100a00 */
[----:B0-----:R-:W3:Y:S04]  /*50030*/  LDL.LU.64 R4, [R1+0xa60] ;  /* 0x000a600001047983 */ /* 0x001ee80000300a00 */
[----:B------:R-:W-:Y:S04]  /*50040*/  STL.64 [R1+0x60], R16 ;  /* 0x0000601001007387 */ /* 0x000fe80000100a00 */
[----:B------:R-:W-:Y:S04]  /*50050*/  STL.64 [R1+0x68], R18 ;  /* 0x0000681201007387 */ /* 0x000fe80000100a00 */
[----:B-1----:R-:W4:Y:S04]  /*50060*/  LDL.LU.64 R6, [R1+0xa68] ;  /* 0x000a680001067983 */ /* 0x002f280000300a00 */
[----:B------:R-:W-:Y:S04]  /*50070*/  STL.64 [R1+0x50], R12 ;  /* 0x0000500c01007387 */ /* 0x000fe80000100a00 */
[----:B------:R-:W-:Y:S04]  /*50080*/  STL.64 [R1+0x58], R14 ;  /* 0x0000580e01007387 */ /* 0x000fe80000100a00 */
[----:B------:R-:W0:Y:S04]  /*50090*/  LDSM.16.MT88.4 R12, [R2+UR5+0x100] ;  /* 0x00010005020c783b */ /* 0x000e280008004200 */
[----:B----4-:R-:W-:Y:S04]  /*500a0*/  STL.64 [R1+0x7d88], R6 ;  /* 0x007d880601007387 */ /* 0x010fe80000100a00 */
[----:B---3--:R1:W-:Y:S04]  /*500b0*/  STL.64 [R1+0x7d80], R4 ;  /* 0x007d800401007387 */ /* 0x0083e80000100a00 */
[----:B-1----:R-:W3:Y:S04]  /*500c0*/  LDL.LU.64 R4, [R1+0xb60] ;  /* 0x000b600001047983 */ /* 0x002ee80000300a00 */
[----:B------:R-:W4:Y:S04]  /*500d0*/  LDL.LU.64 R6, [R1+0xb68] ;  /* 0x000b680001067983 */ /* 0x000f280000300a00 */
[----:B----4-:R-:W-:Y:S04]  /*500e0*/  STL.64 [R1+0x7da0], R6 ;  /* 0x007da00601007387 */ /* 0x010fe80000100a00 */
[----:B---3--:R1:W-:Y:S04]  /*500f0*/  STL.64 [R1+0x7d98], R4 ;  /* 0x007d980401007387 */ /* 0x0083e80000100a00 */
[----:B-1----:R-:W3:Y:S04]  /*50100*/  LDL.LU.64 R4, [R1+0xc60] ;  /* 0x000c600001047983 */ /* 0x002ee80000300a00 */
[----:B------:R-:W4:Y:S04]  /*50110*/  LDL.LU.64 R6, [R1+0xc68] ;  /* 0x000c680001067983 */ /* 0x000f280000300a00 */
[----:B----4-:R-:W-:Y:S04]  /*50120*/  STL.64 [R1+0x7db8], R6 ;  /* 0x007db80601007387 */ /* 0x010fe80000100a00 */
[----:B---3--:R1:W-:Y:S04]  /*50130*/  STL.64 [R1+0x7db0], R4 ;  /* 0x007db00401007387 */ /* 0x0083e80000100a00 */
[----:B-1----:R-:W3:Y:S04]  /*50140*/  LDL.LU.64 R4, [R1+0xdb0] ;  /* 0x000db00001047983 */ /* 0x002ee80000300a00 */
[----:B------:R-:W3:Y:S04]  /*50150*/  LDL.LU.64 R6, [R1+0xdb8] ;  /* 0x000db80001067983 */ /* 0x000ee80000300a00 */
[----:B------:R-:W4:Y:S04]  /*50160*/  LDL.LU.64 R16, [R1+0x6c0] ;  /* 0x0006c00001107983 */ /* 0x000f280000300a00 */
[----:B------:R-:W4:Y:S04]  /*50170*/  LDL.LU.64 R18, [R1+0x6c8] ;  /* 0x0006c80001127983 */ /* 0x000f280000300a00 */
[----:B------:R-:W-:Y:S04]  /*50180*/  STL [R1+0x6040], R0 ;  /* 0x0060400001007387 */ /* 0x000fe80000100800 */
[----:B------:R-:W-:Y:S04]  /*50190*/  STL.64 [R1+0x7d58], R26 ;  /* 0x007d581a01007387 */ /* 0x000fe80000100a00 */
[----:B------:R1:W-:Y:S04]  /*501a0*/  STL.64 [R1+0x7d50], R24 ;  /* 0x007d501801007387 */ /* 0x0003e80000100a00 */
[----:B-1----:R-:W4:Y:S04]  /*501b0*/  LDL.64 R24, [R1+0x70] ;  /* 0x0000700001187983 */ /* 0x002f280000100a00 */
[----:B0-----:R2:W-:Y:S04]  /*501c0*/  STL.64 [R1+0x7cf8], R14 ;  /* 0x007cf80e01007387 */ /* 0x0015e80000100a00 */
[----:B------:R0:W-:Y:S01]  /*501d0*/  STL.64 [R1+0x7cf0], R12 ;  /* 0x007cf00c01007387 */ /* 0x0001e20000100a00 */
[----:B--2---:R-:W-:-:S03]  /*501e0*/  IMAD.MOV.U32 R15, RZ, RZ, R8 ;  /* 0x000000ffff0f7224 */ /* 0x004fc600078e0008 */
[----:B0-----:R-:W2:Y:S01]  /*501f0*/  LDL.64 R12, [R1+0x50] ;  /* 0x00005000010c7983 */ /* 0x001ea20000100a00 */
[----:B------:R-:W-:Y:S01]  /*50200*/  IMAD.MOV.U32 R14, RZ, RZ, R9 ;  /* 0x000000ffff0e7224 */ /* 0x000fe200078e0009 */
[----:B---3--:R-:W-:-:S15]  /*50210*/  HMMA.16816.F32 R4, R20, R8, R4 ;  /* 0x000000081404723c */ /* 0x008fde0000001804 */
[----:B------:R-:W-:-:S08]  /*50220*/  NOP ;  /* 0x0000000000007918 */ /* 0x000fd00000000000 */
[----:B------:R-:W-:Y:S04]  /*50230*/  STL.64 [R1+0x3c0], R4 ;  /* 0x0003c00401007387 */ /* 0x000fe80000100a00 */
[----:B------:R0:W-:Y:S04]  /*50240*/  STL.64 [R1+0x3c8], R6 ;  /* 0x0003c80601007387 */ /* 0x0001e80000100a00 */
[----:B0-----:R-:W3:Y:S04]  /*50250*/  LDL.LU.64 R6, [R1+0x7db8] ;  /* 0x007db80001067983 */ /* 0x001ee80000300a00 */
[----:B------:R-:W3:Y:S04]  /*50260*/  LDL.LU.64 R4, [R1+0x7db0] ;  /* 0x007db00001047983 */ /* 0x000ee80000300a00 */
[----:B------:R-:W3:Y:S02]  /*50270*/  LDL.LU.64 R8, [R1+0x7da8] ;  /* 0x007da80001087983 */ /* 0x000ee40000300a00 */
[----:B---3--:R-:W-:Y:S02]  /*50280*/  HMMA.16816.F32 R8, R20, R8, R4 ;  /* 0x000000081408723c */ /* 0x008fe40000001804 */
[----:B------:R-:W3:Y:S04]  /*50290*/  LDL.LU.64 R6, [R1+0x7da0] ;  /* 0x007da00001067983 */ /* 0x000ee80000300a00 */
[----:B------:R-:W3:-:S15]  /*502a0*/  LDL.LU.64 R4, [R1+0x7d98] ;  /* 0x007d980001047983 */ /* 0x000ede0000300a00 */
[----:B------:R-:W-:-:S02]  /*502b0*/  NOP ;  /* 0x0000000000007918 */ /* 0x000fc40000000000 */
[----:B------:R0:W-:Y:S04]  /*502c0*/  STL.64 [R1+0x3b0], R8 ;  /* 0x0003b00801007387 */ /* 0x0001e80000100a00 */
[----:B------:R3:W-:Y:S04]  /*502d0*/  STL.64 [R1+0x3b8], R10 ;  /* 0x0003b80a01007387 */ /* 0x0007e80000100a00 */
[----:B0-----:R-:W3:Y:S02]  /*502e0*/  LDL.LU.64 R8, [R1+0x7d90] ;  /* 0x007d900001087983 */ /* 0x001ee40000300a00 */
[----:B---3--:R-:W-:Y:S02]  /*502f0*/  HMMA.16816.F32 R8, R20, R8, R4 ;  /* 0x000000081408723c */ /* 0x008fe40000001804 */
[----:B------:R-:W3:Y:S04]  /*50300*/  LDL.LU.64 R6, [R1+0x7d88] ;  /* 0x007d880001067983 */ /* 0x000ee80000300a00 */
[----:B------:R-:W3:-:S15]  /*50310*/  LDL.LU.64 R4, [R1+0x7d80] ;  /* 0x007d800001047983 */ /* 0x000ede0000300a00 */
[----:B------:R-:W-:-:S02]  /*50320*/  NOP ;  /* 0x0000000000007918 */ /* 0x000fc40000000000 */
[----:B------:R-:W-:Y:S04]  /*50330*/  STL.64 [R1+0x3a0], R8 ;  /* 0x0003a00801007387 */ /* 0x000fe80000100a00 */
[----:B------:R0:W-:Y:S04]  /*50340*/  STL.64 [R1+0x3a8], R10 ;  /* 0x0003a80a01007387 */ /* 0x0001e80000100a00 */
[----:B0-----:R-:W4:Y:S04]  /*50350*/  LDL.LU.64 R10, [R1+0x7d78] ;  /* 0x007d7800010a7983 */ /* 0x001f280000300a00 */
[----:B------:R-:W3:Y:S02]  /*50360*/  LDL.LU.64 R8, [R1+0x7d70] ;  /* 0x007d700001087983 */ /* 0x000ee40000300a00 */
[----:B---3--:R-:W-:-:S15]  /*50370*/  HMMA.16816.F32 R4, R20, R8, R4 ;  /* 0x000000081404723c */ /* 0x008fde0000001804 */
[----:B------:R-:W-:-:S08]  /*50380*/  NOP ;  /* 0x0000000000007918 */ /* 0x000fd00000000000 */
[----:B------:R-:W-:Y:S04]  /*50390*/  STL.64 [R1+0x390], R4 ;  /* 0x0003900401007387 */ /* 0x000fe80000100a00 */
[----:B------:R0:W-:Y:S04]  /*503a0*/  STL.64 [R1+0x398], R6 ;  /* 0x0003980601007387 */ /* 0x0001e80000100a00 */
[----:B0-----:R-:W3:Y:S04]  /*503b0*/  LDL.LU.64 R6, [R1+0x7d68] ;  /* 0x007d680001067983 */ /* 0x001ee80000300a00 */
[----:B------:R-:W2:Y:S04]  /*503c0*/  LDL.LU.64 R4, [R1+0x7d60] ;  /* 0x007d600001047983 */ /* 0x000ea80000300a00 */
[----:B----4-:R-:W-:Y:S04]  /*503d0*/  STL.64 [R1+0x7d28], R10 ;  /* 0x007d280a01007387 */ /* 0x010fe80000100a00 */
[----:B------:R0:W-:Y:S04]  /*503e0*/  STL.64 [R1+0x7d20], R8 ;  /* 0x007d200801007387 */ /* 0x0001e80000100a00 */
[----:B0-----:R-:W4:Y:S04]  /*503f0*/  LDL.LU.64 R8, [R1+0x6a0] ;  /* 0x0006a00001087983 */ /* 0x001f280000300a00 */
[----:B------:R-:W4:Y:S04]  /*50400*/  LDL.LU.64 R10, [R1+0x6a8] ;  /* 0x0006a800010a7983 */ /* 0x000f280000300a00 */
[----:B---3--:R-:W-:Y:S01]  /*50410*/  STL.64 [R1+0x7d18], R6 ;  /* 0x007d180601007387 */ /* 0x008fe20000100a00 */
[----:B--2---:R-:W-:Y:S06]  /*50420*/  HMMA.16816.F32 R16, R20, R4, R16 ;  /* 0x000000041410723c */ /* 0x004fec0000001810 */
[----:B------:R0:W-:-:S15]  /*50430*/  STL.64 [R1+0x7d10], R4 ;  /* 0x007d100401007387 */ /* 0x0001de0000100a00 */
[----:B------:R-:W-:-:S02]  /*50440*/  NOP ;  /* 0x0000000000007918 */ /* 0x000fc40000000000 */
[----:B------:R-:W-:Y:S04]  /*50450*/  STL.64 [R1+0x6c0], R16 ;  /* 0x0006c01001007387 */ /* 0x000fe80000100a00 */
[----:B------:R-:W-:Y:S04]  /*50460*/  STL.64 [R1+0x6c8], R18 ;  /* 0x0006c81201007387 */ /* 0x000fe80000100a00 */
[----:B------:R-:W1:Y:S04]  /*50470*/  LDSM.16.MT88.4 R16, [R2+UR5+0x180] ;  /* 0x000180050210783b */ /* 0x000e680008004200 */
[----:B0-----:R-:W2:Y:S04]  /*50480*/  LDL.LU.64 R4, [R1+0x6b0] ;  /* 0x0006b00001047983 */ /* 0x001ea80000300a00 */
[----:B------:R-:W2:Y:S04]  /*50490*/  LDL.LU.64 R6, [R1+0x6b8] ;  /* 0x0006b80001067983 */ /* 0x000ea80000300a00 */
[----:B-1----:R-:W-:Y:S04]  /*504a0*/  STL.64 [R1+0x7c80], R18 ;  /* 0x007c801201007387 */ /* 0x002fe80000100a00 */
[----:B------:R0:W-:Y:S04]  /*504b0*/  STL.64 [R1+0x7c78], R16 ;  /* 0x007c781001007387 */ /* 0x0001e80000100a00 */
[----:B0-----:R-:W4:Y:S01]  /*504c0*/  LDL.64 R16, [R1+0x60] ;  /* 0x0000600001107983 */ /* 0x001f220000100a00 */
[----:B------:R-:W-:-:S02]  /*504d0*/  IMAD.MOV.U32 R3, RZ, RZ, R24 ;  /* 0x000000ffff037224 */ /* 0x000fc400078e0018 */
[----:B------:R-:W-:Y:S01]  /*504e0*/  IMAD.MOV.U32 R0, RZ, RZ, R25 ;  /* 0x000000ffff007224 */ /* 0x000fe200078e0019 */
[----:B------:R-:W3:Y:S01]  /*504f0*/  LDL.LU.64 R26, [R1+0x7d58] ;  /* 0x007d5800011a7983 */ /* 0x000ee20000300a00 */
[----:B--2---:R-:W-:Y:S03]  /*50500*/  HMMA.16816.F32 R4, R20, R24, R4 ;  /* 0x000000181404723c */ /* 0x004fe60000001804 */
[----:B------:R-:W3:-:S15]  /*50510*/  LDL.LU.64 R24, [R1+0x7d50] ;  /* 0x007d500001187983 */ /* 0x000ede0000300a00 */
[----:B------:R-:W-:-:S05]  /*50520*/  NOP ;  /* 0x0000000000007918 */ /* 0x000fca0000000000 */
[----:B------:R0:W-:Y:S01]  /*50530*/  STL.64 [R1+0x6b0], R4 ;  /* 0x0006b00401007387 */ /* 0x0001e20000100a00 */
[----:B------:R-:W-:-:S03]  /*50540*/  IMAD.MOV.U32 R28, RZ, RZ, R7 ;  /* 0x000000ffff1c7224 */ /* 0x000fc600078e0007 */
[----:B------:R1:W-:Y:S04]  /*50550*/  STL [R1+0x6b8], R6 ;  /* 0x0006b80601007387 */ /* 0x0003e80000100800 */
[----:B0-----:R-:W2:Y:S04]  /*50560*/  LDL.LU.64 R4, [R1+0x5b0] ;  /* 0x0005b00001047983 */ /* 0x001ea80000300a00 */
[----:B-1----:R-:W2:Y:S01]  /*50570*/  LDL.LU.64 R6, [R1+0x5b8] ;  /* 0x0005b80001067983 */ /* 0x002ea20000300a00 */
[----:B----4-:R-:W-:Y:S03]  /*50580*/  HMMA.16816.F32 R8, R20, R16, R8 ;  /* 0x000000101408723c */ /* 0x010fe60000001808 */
[----:B------:R-:W-:-:S15]  /*50590*/  STL [R1+0x7730], R28 ;  /* 0x0077301c01007387 */ /* 0x000fde0000100800 */
[----:B------:R-:W-:-:S05]  /*505a0*/  NOP ;  /* 0x0000000000007918 */ /* 0x000fca0000000000 */
[----:B------:R0:W-:Y:S04]  /*505b0*/  STL.64 [R1+0x6a0], R8 ;  /* 0x0006a00801007387 */ /* 0x0001e80000100a00 */
[----:B------:R1:W-:Y:S04]  /*505c0*/  STL.64 [R1+0x6a8], R10 ;  /* 0x0006a80a01007387 */ /* 0x0003e80000100a00 */
[----:B0-----:R-:W4:Y:S04]  /*505d0*/  LDL.LU.64 R8, [R1+0xb70] ;  /* 0x000b700001087983 */ /* 0x001f280000300a00 */
[----:B-1----:R-:W3:Y:S04]  /*505e0*/  LDL.LU.64 R10, [R1+0xb78] ;  /* 0x000b7800010a7983 */ /* 0x002ee80000300a00 */
[----:B---3--:R-:W-:Y:S04]  /*505f0*/  STL.64 [R1+0x7d38], R10 ;  /* 0x007d380a01007387 */ /* 0x008fe80000100a00 */
[----:B----4-:R0:W-:Y:S04]  /*50600*/  STL.64 [R1+0x7d30], R8 ;  /* 0x007d300801007387 */ /* 0x0101e80000100a00 */
[----:B0-----:R-:W3:Y:S01]  /*50610*/  LDL.64 R8, [R1+0x30] ;  /* 0x0000300001087983 */ /* 0x001ee20000100a00 */
[----:B--2---:R-:W-:Y:S03]  /*50620*/  HMMA.16816.F32 R20, R20, R12, R4 ;  /* 0x0000000c1414723c */ /* 0x004fe60000001804 */
[----:B---3--:R0:W-:Y:S04]  /*50630*/  STL.64 [R1+0x7d48], R8 ;  /* 0x007d480801007387 */ /* 0x0081e80000100a00 */
[----:B0-----:R-:W2:Y:S04]  /*50640*/  LDL.LU.64 R8, [R1+0xdc0] ;  /* 0x000dc00001087983 */ /* 0x001ea80000300a00 */
[----:B------:R-:W2:Y:S04]  /*50650*/  LDL.LU.64 R10, [R1+0xdc8] ;  /* 0x000dc800010a7983 */ /* 0x000ea80000300a00 */
[----:B------:R0:W-:Y:S04]  /*50660*/  STL.64 [R1+0x7d00], R16 ;  /* 0x007d001001007387 */ /* 0x0001e80000100a00 */
[----:B0-----:R-:W3:Y:S04]  /*50670*/  LDL.64 R16, [R1+0x20] ;  /* 0x0000200001107983 */ /* 0x001ee80000100a00 */
[----:B---3--:R0:W-:Y:S04]  /*50680*/  STL.64 [R1+0x7d40], R16 ;  /* 0x007d401001007387 */ /* 0x0081e80000100a00 */
[----:B0-----:R-:W3:Y:S04]  /*50690*/  LDL.LU.64 R16, [R1+0xc70] ;  /* 0x000c700001107983 */ /* 0x001ee80000300a00 */
[----:B------:R-:W3:Y:S04]  /*506a0*/  LDL.LU.64 R18, [R1+0xc78] ;  /* 0x000c780001127983 */ /* 0x000ee80000300a00 */
[----:B------:R-:W4:Y:S04]  /*506b0*/  LDL.LU.64 R4, [R1+0xa70] ;  /* 0x000a700001047983 */ /* 0x000f280000300a00 */
[----:B------:R-:W4:Y:S04]  /*506c0*/  LDL.LU.64 R6, [R1+0xa78] ;  /* 0x000a780001067983 */ /* 0x000f280000300a00 */
[----:B------:R-:W-:Y:S04]  /*506d0*/  STL.64 [R1+0x380], R20 ;  /* 0x0003801401007387 */ /* 0x000fe80000100a00 */
[----:B------:R-:W-:Y:S04]  /*506e0*/  STL.64 [R1+0x388], R22 ;  /* 0x0003881601007387 */ /* 0x000fe80000100a00 */
[----:B------:R-:W0:Y:S04]  /*506f0*/  LDSM.16.MT88.4 R20, [R2+UR5+0x200] ;  /* 0x000200050214783b */ /* 0x000e280008004200 */
[----:B------:R1:W-:Y:S04]  /*50700*/  STL.64 [R1+0x7d08], R12 ;  /* 0x007d080c01007387 */ /* 0x0003e80000100a00 */
[----:B0-----:R-:W-:Y:S04]  /*50710*/  STL.64 [R1+0x7c08], R22 ;  /* 0x007c081601007387 */ /* 0x001fe80000100a00 */
[----:B------:R0:W-:Y:S04]  /*50720*/  STL.64 [R1+0x7c00], R20 ;  /* 0x007c001401007387 */ /* 0x0001e80000100a00 */
[----:B-1----:R-:W4:Y:S01]  /*50730*/  LDL.LU.64 R12, [R1+0x980] ;  /* 0x00098000010c7983 */ /* 0x002f220000300a00 */
[----:B0-----:R-:W-:-:S02]  /*50740*/  IMAD.MOV.U32 R20, RZ, RZ, R15 ;  /* 0x000000ffff147224 */ /* 0x001fc400078e000f */
[----:B------:R-:W-:Y:S02]  /*50750*/  IMAD.MOV.U32 R21, RZ, RZ, R14 ;  /* 0x000000ffff157224 */ /* 0x000fe400078e000e */
[----:B------:R-:W4:Y:S05]  /*50760*/  LDL.LU.64 R14, [R1+0x988] ;  /* 0x00098800010e7983 */ /* 0x000f2a0000300a00 */
[----:B--2---:R-:W-:-:S15]  /*50770*/  HMMA.16816.F32 R8, R24, R20, R8 ;  /* 0x000000141808723c */ /* 0x004fde0000001808 */
[----:B------:R-:W-:-:S08]  /*50780*/  NOP ;  /* 0x0000000000007918 */ /* 0x000fd00000000000 */
[----:B------:R0:W-:Y:S04]  /*50790*/  STL.64 [R1+0x310], R8 ;  /* 0x0003100801007387 */ /* 0x0001e80000100a00 */
[----:B------:R-:W-:Y:S04]  /*507a0*/  STL.64 [R1+0x318], R10 ;  /* 0x0003180a01007387 */ /* 0x000fe80000100a00 */
[----:B0-----:R-:W3:Y:S02]  /*507b0*/  LDL.LU.64 R8, [R1+0x7d48] ;  /* 0x007d480001087983 */ /* 0x001ee40000300a00 */
[----:B---3--:R-:W-:Y:S06]  /*507c0*/  HMMA.16816.F32 R16, R24, R8, R16 ;  /* 0x000000081810723c */ /* 0x008fec0000001810 */
[----:B------:R-:W-:-:S02]  /*507d0*/  IMAD.MOV.U32 R23, RZ, RZ, R8 ;  /* 0x000000ffff177224 */ /* 0x000fc400078e0008 */
[----:B------:R-:W-:-:S15]  /*507e0*/  IMAD.MOV.U32 R22, RZ, RZ, R9 ;  /* 0x000000ffff167224 */ /* 0x000fde00078e0009 */
[----:B------:R0:W-:Y:S04]  /*507f0*/  STL.64 [R1+0x300], R16 ;  /* 0x0003001001007387 */ /* 0x0001e80000100a00 */
[----:B------:R-:W-:Y:S04]  /*50800*/  STL.64 [R1+0x308], R18 ;  /* 0x0003081201007387 */ /* 0x000fe80000100a00 */
[----:B0-----:R-:W2:Y:S04]  /*50810*/  LDL.LU.64 R16, [R1+0x7d40] ;  /* 0x007d400001107983 */ /* 0x001ea80000300a00 */
[----:B------:R-:W2:Y:S04]  /*50820*/  LDL.LU.64 R10, [R1+0x7d38] ;  /* 0x007d3800010a7983 */ /* 0x000ea80000300a00 */
[----:B------:R-:W2:Y:S02]  /*50830*/  LDL.LU.64 R8, [R1+0x7d30] ;  /* 0x007d300001087983 */ /* 0x000ea40000300a00 */
[----:B--2---:R-:W-:-:S15]  /*50840*/  HMMA.16816.F32 R8, R24, R16, R8 ;  /* 0x000000101808723c */ /* 0x004fde0000001808 */
[----:B------:R-:W-:-:S08]  /*50850*/  NOP ;  /* 0x0000000000007918 */ /* 0x000fd00000000000 */
[----:B------:R-:W-:Y:S04]  /*50860*/  STL.64 [R1+0x2f0], R8 ;  /* 0x0002f00801007387 */ /* 0x000fe80000100a00 */
[----:B------:R0:W-:Y:S04]  /*50870*/  STL.64 [R1+0x2f8], R10 ;  /* 0x0002f80a01007387 */ /* 0x0001e80000100a00 */
[----:B0-----:R-:W2:Y:S04]  /*50880*/  LDL.LU.64 R10, [R1+0x7d28] ;  /* 0x007d2800010a7983 */ /* 0x001ea80000300a00 */
[----:B------:R-:W4:Y:S01]  /*50890*/  LDL.LU.64 R8, [R1+0x7d20] ;  /* 0x007d200001087983 */ /* 0x000f220000300a00 */
[----:B------:R-:W-:-:S02]  /*508a0*/  IMAD.MOV.U32 R29, RZ, RZ, R16 ;  /* 0x000000ffff1d7224 */ /* 0x000fc400078e0010 */
[----:B------:R-:W-:Y:S02]  /*508b0*/  IMAD.MOV.U32 R28, RZ, RZ, R17 ;  /* 0x000000ffff1c7224 */ /* 0x000fe400078e0011 */
[----:B------:R-:W3:Y:S04]  /*508c0*/  LDL.LU.64 R16, [R1+0x8b0] ;  /* 0x0008b00001107983 */ /* 0x000ee80000300a00 */
[----:B------:R-:W3:Y:S01]  /*508d0*/  LDL.LU.64 R18, [R1+0x8b8] ;  /* 0x0008b80001127983 */ /* 0x000ee20000300a00 */
[----:B----4-:R-:W-:-:S15]  /*508e0*/  HMMA.16816.F32 R4, R24, R8, R4 ;  /* 0x000000081804723c */ /* 0x010fde0000001804 */
[----:B------:R-:W-:-:S08]  /*508f0*/  NOP ;  /* 0x0000000000007918 */ /* 0x000fd00000000000 */
[----:B------:R-:W-:Y:S04]  /*50900*/  STL.64 [R1+0x2e0], R4 ;  /* 0x0002e00401007387 */ /* 0x000fe80000100a00 */
[----:B------:R0:W-:Y:S04]  /*50910*/  STL.64 [R1+0x2e8], R6 ;  /* 0x0002e80601007387 */ /* 0x0001e80000100a00 */
[----:B0-----:R-:W4:Y:S04]  /*50920*/  LDL.LU.64 R6, [R1+0x7d18] ;  /* 0x007d180001067983 */ /* 0x001f280000300a00 */
[----:B------:R-:W3:Y:S04]  /*50930*/  LDL.LU.64 R4, [R1+0x7d10] ;  /* 0x007d100001047983 */ /* 0x000ee80000300a00 */
[----:B--2---:R-:W-:Y:S04]  /*50940*/  STL.64 [R1+0x7cb8], R10 ;  /* 0x007cb80a01007387 */ /* 0x004fe80000100a00 */
[----:B------:R0:W-:Y:S02]  /*50950*/  STL.64 [R1+0x7cb0], R8 ;  /* 0x007cb00801007387 */ /* 0x0001e40000100a00 */
[----:B0-----:R-:W-:-:S02]  /*50960*/  IMAD.MOV.U32 R8, RZ, RZ, R29 ;  /* 0x000000ffff087224 */ /* 0x001fc400078e001d */
[----:B------:R-:W-:-:S05]  /*50970*/  IMAD.MOV.U32 R9, RZ, RZ, R28 ;  /* 0x000000ffff097224 */ /* 0x000fca00078e001c */
[----:B------:R0:W-:Y:S02]  /*50980*/  STL.64 [R1+0x7cd0], R8 ;  /* 0x007cd00801007387 */ /* 0x0001e40000100a00 */
[----:B0-----:R-:W-:Y:S02]  /*50990*/  IMAD.MOV.U32 R8, RZ, RZ, R23 ;  /* 0x000000ffff087224 */ /* 0x001fe400078e0017 */
[----:B------:R-:W-:-:S05]  /*509a0*/  IMAD.MOV.U32 R9, RZ, RZ, R22 ;  /* 0x000000ffff097224 */ /* 0x000fca00078e0016 */
[----:B------:R0:W-:Y:S04]  /*509b0*/  STL.64 [R1+0x7ce8], R8 ;  /* 0x007ce80801007387 */ /* 0x0001e80000100a00 */
[----:B0-----:R-:W2:Y:S04]  /*509c0*/  LDL.LU.64 R8, [R1+0x7f0] ;  /* 0x0007f00001087983 */ /* 0x001ea80000300a00 */
[----:B------:R-:W2:Y:S01]  /*509d0*/  LDL.LU.64 R10, [R1+0x7f8] ;  /* 0x0007f800010a7983 */ /* 0x000ea20000300a00 */
[----:B---3--:R-:W-:-:S15]  /*509e0*/  HMMA.16816.F32 R12, R24, R4, R12 ;  /* 0x00000004180c723c */ /* 0x008fde000000180c */
[----:B------:R-:W-:-:S08]  /*509f0*/  NOP ;  /* 0x0000000000007918 */ /* 0x000fd00000000000 */
[----:B------:R0:W-:Y:S04]  /*50a00*/  STL.64 [R1+0x670], R12 ;  /* 0x0006700c01007387 */ /* 0x0001e80000100a00 */
[----:B------:R-:W-:Y:S04]  /*50a10*/  STL.64 [R1+0x678], R14 ;  /* 0x0006780e01007387 */ /* 0x000fe80000100a00 */
[----:B0-----:R-:W3:Y:S04]  /*50a20*/  LDL.LU.64 R12, [R1+0x7d08] ;  /* 0x007d0800010c7983 */ /* 0x001ee80000300a00 */
[----:B----4-:R-:W-:Y:S04]  /*50a30*/  STL.64 [R1+0x7ca8], R6 ;  /* 0x007ca80601007387 */ /* 0x010fe80000100a00 */
[----:B------:R0:W-:Y:S02]  /*50a40*/  STL.64 [R1+0x7ca0], R4 ;  /* 0x007ca00401007387 */ /* 0x0001e40000100a00 */
[----:B0-----:R-:W-:-:S02]  /*50a50*/  IMAD.MOV.U32 R4, RZ, RZ, R3 ;  /* 0x000000ffff047224 */ /* 0x001fc400078e0003 */
[----:B------:R-:W-:-:S07]  /*50a60*/  IMAD.MOV.U32 R5, RZ, RZ, R0 ;  /* 0x000000ffff057224 */ /* 0x000fce00078e0000 */
[----:B------:R-:W-:Y:S01]  /*50a70*/  HMMA.16816.F32 R4, R24, R4, R16 ;  /* 0x000000041804723c */ /* 0x000fe20000001810 */
[----:B------:R-:W2:-:S15]  /*50a80*/  LDL.LU.64 R16, [R1+0x7d00] ;  /* 0x007d000001107983 */ /* 0x000e9e0000300a00 */
[----:B------:R-:W-:-:S07]  /*50a90*/  NOP ;  /* 0x0000000000007918 */ /* 0x000fce0000000000 */
[----:B------:R-:W-:Y:S01]  /*50aa0*/  STL.64 [R1+0x660], R4 ;  /* 0x0006600401007387 */ /* 0x000fe20000100a00 */
[----:B------:R-:W-:-:S03]  /*50ab0*/  IMAD.MOV.U32 R29, RZ, RZ, R7 ;  /* 0x000000ffff1d7224 */ /* 0x000fc600078e0007 */
[----:B------:R2:W-:Y:S04]  /*50ac0*/  STL [R1+0x668], R6 ;  /* 0x0006680601007387 */ /* 0x0005e80000100800 */
[----:B------:R-:W-:Y:S01]  /*50ad0*/  STL [R1+0x7734], R29 ;  /* 0x0077341d01007387 */ /* 0x000fe20000100800 */
[----:B--2---:R-:W-:Y:S03]  /*50ae0*/  HMMA.16816.F32 R4, R24, R16, R8 ;  /* 0x000000101804723c */ /* 0x004fe60000001808 */
[----:B------:R-:W2:Y:S04]  /*50af0*/  LDL.LU.64 R8, [R1+0xd80] ;  /* 0x000d800001087983 */ /* 0x000ea80000300a00 */
[----:B------:R-:W2:-:S15]  /*50b00*/  LDL.LU.64 R10, [R1+0xd88] ;  /* 0x000d8800010a7983 */ /* 0x000e9e0000300a00 */
[----:B------:R-:W-:-:S01]  /*50b10*/  NOP ;  /* 0x0000000000007918 */ /* 0x000fc20000000000 */
[----:B------:R0:W-:Y:S04]  /*50b20*/  STL.64 [R1+0x650], R4 ;  /* 0x0006500401007387 */ /* 0x0001e80000100a00 */
[----:B------:R1:W-:Y:S04]  /*50b30*/  STL.64 [R1+0x658], R6 ;  /* 0x0006580601007387 */ /* 0x0003e80000100a00 */
[----:B0-----:R-:W4:Y:S04]  /*50b40*/  LDL.LU.64 R4, [R1+0xa30] ;  /* 0x000a300001047983 */ /* 0x001f280000300a00 */
[----:B-1----:R-:W3:Y:S04]  /*50b50*/  LDL.LU.64 R6, [R1+0xa38] ;  /* 0x000a380001067983 */ /* 0x002ee80000300a00 */
[----:B---3--:R-:W-:Y:S04]  /*50b60*/  STL.64 [R1+0x7cc8], R6 ;  /* 0x007cc80601007387 */ /* 0x008fe80000100a00 */
[----:B----4-:R0:W-:Y:S04]  /*50b70*/  STL.64 [R1+0x7cc0], R4 ;  /* 0x007cc00401007387 */ /* 0x0101e80000100a00 */
[----:B0-----:R-:W3:Y:S04]  /*50b80*/  LDL.LU.64 R4, [R1+0xb30] ;  /* 0x000b300001047983 */ /* 0x001ee80000300a00 */
[----:B------:R-:W4:Y:S04]  /*50b90*/  LDL.LU.64 R6, [R1+0xb38] ;  /* 0x000b380001067983 */ /* 0x000f280000300a00 */
[----:B----4-:R-:W-:Y:S04]  /*50ba0*/  STL.64 [R1+0x7ce0], R6 ;  /* 0x007ce00601007387 */ /* 0x010fe80000100a00 */
[----:B---3--:R0:W-:Y:S04]  /*50bb0*/  STL.64 [R1+0x7cd8], R4 ;  /* 0x007cd80401007387 */ /* 0x0081e80000100a00 */
[----:B0-----:R-:W3:Y:S04]  /*50bc0*/  LDL.LU.64 R4, [R1+0xc30] ;  /* 0x000c300001047983 */ /* 0x001ee80000300a00 */
[----:B------:R-:W3:Y:S04]  /*50bd0*/  LDL.LU.64 R6, [R1+0xc38] ;  /* 0x000c380001067983 */ /* 0x000ee80000300a00 */
[----:B------:R0:W-:Y:S04]  /*50be0*/  STL.64 [R1+0x7c88], R16 ;  /* 0x007c881001007387 */ /* 0x0001e80000100a00 */
[----:B0-----:R-:W4:Y:S04]  /*50bf0*/  LDL.64 R16, [R1+0x70] ;  /* 0x0000700001107983 */ /* 0x001f280000100a00 */
[----:B----4-:R0:W-:Y:S04]  /*50c00*/  STL.64 [R1+0x7c98], R16 ;  /* 0x007c981001007387 */ /* 0x0101e80000100a00 */
[----:B0-----:R-:W4:Y:S04]  /*50c10*/  LDL.LU.64 R16, [R1+0x570] ;  /* 0x0005700001107983 */ /* 0x001f280000300a00 */
[----:B------:R-:W4:Y:S01]  /*50c20*/  LDL.LU.64 R18, [R1+0x578] ;  /* 0x0005780001127983 */ /* 0x000f220000300a00 */
[----:B------:R-:W-:-:S02]  /*50c30*/  IMAD.MOV.U32 R3, RZ, RZ, R12 ;  /* 0x000000ffff037224 */ /* 0x000fc400078e000c */
[----:B------:R-:W-:Y:S01]  /*50c40*/  IMAD.MOV.U32 R0, RZ, RZ, R13 ;  /* 0x000000ffff007224 */ /* 0x000fe200078e000d */
[----:B----4-:R-:W-:Y:S01]  /*50c50*/  HMMA.16816.F32 R16, R24, R12, R16 ;  /* 0x0000000c1810723c */ /* 0x010fe20000001810 */
[----:B------:R-:W0:-:S15]  /*50c60*/  LDSM.16.MT88.4 R24, [R2+UR5+0x280] ;  /* 0x000280050218783b */ /* 0x000e1e0008004200 */
[----:B------:R-:W-:-:S07]  /*50c70*/  NOP ;  /* 0x0000000000007918 */ /* 0x000fce0000000000 */
[----:B------:R1:W-:Y:S04]  /*50c80*/  STL.64 [R1+0x2d0], R16 ;  /* 0x0002d01001007387 */ /* 0x0003e80000100a00 */
[----:B------:R4:W-:Y:S04]  /*50c90*/  STL.64 [R1+0x2d8], R18 ;  /* 0x0002d81201007387 */ /* 0x0009e80000100a00 */
[----:B------:R-:W2:Y:S04]  /*50ca0*/  LDL.LU.64 R14, [R1+0x7cf8] ;  /* 0x007cf800010e7983 */ /* 0x000ea80000300a00 */
[----:B------:R-:W2:Y:S04]  /*50cb0*/  LDL.LU.64 R12, [R1+0x7cf0] ;  /* 0x007cf000010c7983 */ /* 0x000ea80000300a00 */
[----:B-1----:R-:W3:Y:S04]  /*50cc0*/  LDL.LU.64 R16, [R1+0x940] ;  /* 0x0009400001107983 */ /* 0x002ee80000300a00 */
[----:B----4-:R-:W4:Y:S04]  /*50cd0*/  LDL.LU.64 R18, [R1+0x948] ;  /* 0x0009480001127983 */ /* 0x010f280000300a00 */
[----:B0-----:R-:W-:Y:S04]  /*50ce0*/  STL.64 [R1+0x7b78], R26 ;  /* 0x007b781a01007387 */ /* 0x001fe80000100a00 */
[----:B------:R0:W-:Y:S02]  /*50cf0*/  STL.64 [R1+0x7b70], R24 ;  /* 0x007b701801007387 */ /* 0x0001e40000100a00 */
[----:B0-----:R-:W-:-:S02]  /*50d00*/  IMAD.MOV.U32 R24, RZ, RZ, R3 ;  /* 0x000000ffff187224 */ /* 0x001fc400078e0003 */
[----:B------:R-:W-:-:S05]  /*50d10*/  IMAD.MOV.U32 R25, RZ, RZ, R0 ;  /* 0x000000ffff197224 */ /* 0x000fca00078e0000 */
[----:B------:R0:W-:Y:S04]  /*50d20*/  STL.64 [R1+0x7c90], R24 ;  /* 0x007c901801007387 */ /* 0x0001e80000100a00 */
[----:B0-----:R-:W4:Y:S04]  /*50d30*/  LDL.LU.64 R24, [R1+0x8a0] ;  /* 0x0008a00001187983 */ /* 0x001f280000300a00 */
[----:B------:R-:W4:Y:S01]  /*50d40*/  LDL.LU.64 R26, [R1+0x8a8] ;  /* 0x0008a800011a7983 */ /* 0x000f220000300a00 */
[----:B--2---:R-:W-:-:S15]  /*50d50*/  HMMA.16816.F32 R8, R12, R20, R8 ;  /* 0x000000140c08723c */ /* 0x004fde0000001808 */
[----:B------:R-:W-:-:S08]  /*50d60*/  NOP ;  /* 0x0000000000007918 */ /* 0x000fd00000000000 */
[----:B------:R0:W-:Y:S04]  /*50d70*/  STL.64 [R1+0x2c0], R8 ;  /* 0x0002c00801007387 */ /* 0x0001e80000100a00 */
[----:B------:R3:W-:Y:S04]  /*50d80*/  STL.64 [R1+0x2c8], R10 ;  /* 0x0002c80a01007387 */ /* 0x0007e80000100a00 */
[----:B0-----:R-:W3:Y:S02]  /*50d90*/  LDL.LU.64 R8, [R1+0x7ce8] ;  /* 0x007ce80001087983 */ /* 0x001ee40000300a00 */
[----:B---3--:R-:W-:Y:S02]  /*50da0*/  HMMA.16816.F32 R8, R12, R8, R4 ;  /* 0x000000080c08723c */ /* 0x008fe40000001804 */
[----:B------:R-:W2:Y:S04]  /*50db0*/  LDL.LU.64 R6, [R1+0x7ce0] ;  /* 0x007ce00001067983 */ /* 0x000ea80000300a00 */
[----:B------:R-:W2:-:S15]  /*50dc0*/  LDL.LU.64 R4, [R1+0x7cd8] ;  /* 0x007cd80001047983 */ /* 0x000e9e0000300a00 */
[----:B------:R-:W-:-:S02]  /*50dd0*/  NOP ;  /* 0x0000000000007918 */ /* 0x000fc40000000000 */
[----:B------:R0:W-:Y:S04]  /*50de0*/  STL.64 [R1+0x2b0], R8 ;  /* 0x0002b00801007387 */ /* 0x0001e80000100a00 */
[----:B------:R2:W-:Y:S04]  /*50df0*/  STL.64 [R1+0x2b8], R10 ;  /* 0x0002b80a01007387 */ /* 0x0005e80000100a00 */
[----:B0-----:R-:W2:Y:S02]  /*50e00*/  LDL.LU.64 R8, [R1+0x7cd0] ;  /* 0x007cd00001087983 */ /* 0x001ea40000300a00 */
[----:B--2---:R-:W-:Y:S02]  /*50e10*/  HMMA.16816.F32 R8, R12, R8, R4 ;  /* 0x000000080c08723c */ /* 0x004fe40000001804 */
[----:B------:R-:W2:Y:S04]  /*50e20*/  LDL.LU.64 R6, [R1+0x7cc8] ;  /* 0x007cc80001067983 */ /* 0x000ea80000300a00 */
[----:B------:R-:W2:-:S15]  /*50e30*/  LDL.LU.64 R4, [R1+0x7cc0] ;  /* 0x007cc00001047983 */ /* 0x000e9e0000300a00 */
[----:B------:R-:W-:-:S02]  /*50e40*/  NOP ;  /* 0x0000000000007918 */ /* 0x000fc40000000000 */
[----:B------:R-:W-:Y:S04]  /*50e50*/  STL.64 [R1+0x2a0], R8 ;  /* 0x0002a00801007387 */ /* 0x000fe80000100a00 */
[----:B------:R0:W-:Y:S04]  /*50e60*/  STL.64 [R1+0x2a8], R10 ;  /* 0x0002a80a01007387 */ /* 0x0001e80000100a00 */
[----:B0-----:R-:W3:Y:S04]  /*50e70*/  LDL.LU.64 R10, [R1+0x7cb8] ;  /* 0x007cb800010a7983 */ /* 0x001ee80000300a00 */
[----:B------:R-:W2:Y:S02]  /*50e80*/  LDL.LU.64 R8, [R1+0x7cb0] ;  /* 0x007cb00001087983 */ /* 0x000ea40000300a00 */
[----:B--2---:R-:W-:-:S15]  /*50e90*/  HMMA.16816.F32 R4, R12, R8, R4 ;  /* 0x000000080c04723c */ /* 0x004fde0000001804 */
[----:B------:R-:W-:-:S08]  /*50ea0*/  NOP ;  /* 0x0000000000007918 */ /* 0x000fd00000000000 */
[----:B------:R-:W-:Y:S04]  /*50eb0*/  STL.64 [R1+0x290], R4 ;  /* 0x0002900401007387 */ /* 0x000fe80000100a00 */
[----:B------:R0:W-:Y:S04]  /*50ec0*/  STL.64 [R1+0x298], R6 ;  /* 0x0002980601007387 */ /* 0x0001e80000100a00 */
[----:B0-----:R-:W2:Y:S04]  /*50ed0*/  LDL.LU.64 R6, [R1+0x7ca8] ;  /* 0x007ca80001067983 */ /* 0x001ea80000300a00 */
[----:B------:R-:W4:Y:S04]  /*50ee0*/  LDL.LU.64 R4, [R1+0x7ca0] ;  /* 0x007ca00001047983 */ /* 0x000f280000300a00 */
[----:B---3--:R-:W-:Y:S04]  /*50ef0*/  STL.64 [R1+0x7c60], R10 ;  /* 0x007c600a01007387 */ /* 0x008fe80000100a00 */
[----:B------:R0:W-:Y:S04]  /*50f00*/  STL.64 [R1+0x7c58], R8 ;  /* 0x007c580801007387 */ /* 0x0001e80000100a00 */
[----:B0-----:R-:W3:Y:S04]  /*50f10*/  LDL.LU.64 R8, [R1+0x720] ;  /* 0x0007200001087983 */ /* 0x001ee80000300a00 */
[----:B------:R-:W3:Y:S01]  /*50f20*/  LDL.LU.64 R10, [R1+0x728] ;  /* 0x00072800010a7983 */ /* 0x000ee20000300a00 */
[----:B----4-:R-:W-:-:S15]  /*50f30*/  HMMA.16816.F32 R16, R12, R4, R16 ;  /* 0x000000040c10723c */ /* 0x010fde0000001810 */
[----:B------:R-:W-:-:S08]  /*50f40*/  NOP ;  /* 0x0000000000007918 */ /* 0x000fd00000000000 */
[----:B------:R0:W-:Y:S04]  /*50f50*/  STL.64 [R1+0x280], R16 ;  /* 0x0002801001007387 */ /* 0x0001e80000100a00 */
[----:B------:R-:W-:Y:S04]  /*50f60*/  STL.64 [R1+0x288], R18 ;  /* 0x0002881201007387 */ /* 0x000fe80000100a00 */
[----:B0-----:R-:W4:Y:S04]  /*50f70*/  LDL.LU.64 R16, [R1+0x7c98] ;  /* 0x007c980001107983 */ /* 0x001f280000300a00 */
[----:B--2---:R-:W-:Y:S04]  /*50f80*/  STL.64 [R1+0x7c50], R6 ;  /* 0x007c500601007387 */ /* 0x004fe80000100a00 */
[----:B------:R0:W-:Y:S04]  /*50f90*/  STL.64 [R1+0x7c48], R4 ;  /* 0x007c480401007387 */ /* 0x0001e80000100a00 */
[----:B0-----:R-:W2:Y:S04]  /*50fa0*/  LDL.LU.64 R4, [R1+0x540] ;  /* 0x0005400001047983 */ /* 0x001ea80000300a00 */
[----:B------:R-:W2:Y:S01]  /*50fb0*/  LDL.LU.64 R6, [R1+0x548] ;  /* 0x0005480001067983 */ /* 0x000ea20000300a00 */
[----:B----4-:R-:W-:Y:S06]  /*50fc0*/  HMMA.16816.F32 R24, R12, R16, R24 ;  /* 0x000000100c18723c */ /* 0x010fec0000001818 */
[----:B------:R-:W-:-:S02]  /*50fd0*/  IMAD.MOV.U32 R3, RZ, RZ, R16 ;  /* 0x000000ffff037224 */ /* 0x000fc400078e0010 */
[----:B------:R-:W-:-:S15]  /*50fe0*/  IMAD.MOV.U32 R0, RZ, RZ, R17 ;  /* 0x000000ffff007224 */ /* 0x000fde00078e0011 */
[----:B------:R0:W-:Y:S04]  /*50ff0*/  STL.64 [R1+0x610], R24 ;  /* 0x0006101801007387 */ /* 0x0001e80000100a00 */
[----:B------:R-:W-:Y:S04]  /*51000*/  STL.64 [R1+0x618], R26 ;  /* 0x0006181a01007387 */ /* 0x000fe80000100a00 */
[----:B0-----:R-:W2:Y:S04]  /*51010*/  LDL.LU.64 R24, [R1+0x7c90] ;  /* 0x007c900001187983 */ /* 0x001ea80000300a00 */
[----:B------:R-:W3:Y:S02]  /*51020*/  LDL.LU.64 R16, [R1+0x7c88] ;  /* 0x007c880001107983 */ /* 0x000ee40000300a00 */
[C---:B---3--:R-:W-:Y:S06]  /*51030*/  HMMA.16816.F32 R8, R12.reuse, R16, R8 ;  /* 0x000000100c08723c */ /* 0x048fec0000001808 */
[----:B--2---:R-:W-:-:S15]  /*51040*/  HMMA.16816.F32 R12, R12, R24, R4 ;  /* 0x000000180c0c723c */ /* 0x004fde0000001804 */
[----:B------:R-:W-:-:S02]  /*51050*/  NOP ;  /* 0x0000000000007918 */ /* 0x000fc40000000000 */
[----:B------:R0:W-:Y:S04]  /*51060*/  STL.64 [R1+0x600], R8 ;  /* 0x0006000801007387 */ /* 0x0001e80000100a00 */
[----:B------:R-:W-:Y:S04]  /*51070*/  STL.64 [R1+0x608], R10 ;  /* 0x0006080a01007387 */ /* 0x000fe80000100a00 */
[----:B------:R-:W2:Y:S01]  /*51080*/  LDL.LU.64 R18, [R1+0x7c80] ;  /* 0x007c800001127983 */ /* 0x000ea20000300a00 */
[----:B0-----:R-:W-:Y:S02]  /*51090*/  IMAD.MOV.U32 R9, RZ, RZ, R16 ;  /* 0x000000ffff097224 */ /* 0x001fe400078e0010 */
[----:B------:R-:W-:-:S02]  /*510a0*/  IMAD.MOV.U32 R8, RZ, RZ, R17 ;  /* 0x000000ffff087224 */ /* 0x000fc400078e0011 */
[----:B------:R-:W2:Y:S04]  /*510b0*/  LDL.LU.64 R16, [R1+0x7c78] ;  /* 0x007c780001107983 */ /* 0x000ea80000300a00 */
[----:B------:R-:W3:Y:S04]  /*510c0*/  LDL.LU.64 R4, [R1+0xc20] ;  /* 0x000c200001047983 */ /* 0x000ee80000300a00 */
[----:B------:R-:W3:Y:S04]  /*510d0*/  LDL.LU.64 R6, [R1+0xc28] ;  /* 0x000c280001067983 */ /* 0x000ee80000300a00 */
[----:B------:R-:W-:Y:S04]  /*510e0*/  STL.64 [R1+0x270], R12 ;  /* 0x0002700c01007387 */ /* 0x000fe80000100a00 */
[----:B------:R-:W-:Y:S04]  /*510f0*/  STL.64 [R1+0x278], R14 ;  /* 0x0002780e01007387 */ /* 0x000fe80000100a00 */
[----:B------:R-:W0:Y:S04]  /*51100*/  LDSM.16.MT88.4 R12, [R2+UR5+0x300] ;  /* 0x00030005020c783b */ /* 0x000e280008004200 */
[----:B------:R1:W-:Y:S02]  /*51110*/  STL.64 [R1+0x7c10], R24 ;  /* 0x007c101801007387 */ /* 0x0003e40000100a00 */
[----:B-1----:R-:W-:-:S02]  /*51120*/  IMAD.MOV.U32 R24, RZ, RZ, R9 ;  /* 0x000000ffff187224 */ /* 0x002fc400078e0009 */
[----:B------:R-:W-:Y:S02]  /*51130*/  IMAD.MOV.U32 R25, RZ, RZ, R8 ;  /* 0x000000ffff197224 */ /* 0x000fe400078e0008 */
[----:B------:R-:W4:Y:S04]  /*51140*/  LDL.64 R8, [R1+0x20] ;  /* 0x0000200001087983 */ /* 0x000f280000100a00 */
[----:B------:R1:W-:Y:S02]  /*51150*/  STL.64 [R1+0x7c28], R24 ;  /* 0x007c281801007387 */ /* 0x0003e40000100a00 */
[----:B-1----:R-:W-:Y:S02]  /*51160*/  IMAD.MOV.U32 R24, RZ, RZ, R3 ;  /* 0x000000ffff187224 */ /* 0x002fe400078e0003 */
[----:B------:R-:W-:-:S05]  /*51170*/  IMAD.MOV.U32 R25, RZ, RZ, R0 ;  /* 0x000000ffff197224 */ /* 0x000fca00078e0000 */
[----:B------:R1:W-:Y:S04]  /*51180*/  STL.64 [R1+0x7c40], R24 ;  /* 0x007c401801007387 */ /* 0x0003e80000100a00 */
[----:B-1----:R-:W2:Y:S04]  /*51190*/  LDL.LU.64 R24, [R1+0xd70] ;  /* 0x000d700001187983 */ /* 0x002ea80000300a00 */
[----:B------:R-:W2:Y:S04]  /*511a0*/  LDL.LU.64 R26, [R1+0xd78] ;  /* 0x000d7800011a7983 */ /* 0x000ea80000300a00 */
[----:B0-----:R-:W-:Y:S04]  /*511b0*/  STL.64 [R1+0x7b10], R14 ;  /* 0x007b100e01007387 */ /* 0x001fe80000100a00 */
[----:B------:R0:W-:Y:S04]  /*511c0*/  STL.64 [R1+0x7b08], R12 ;  /* 0x007b080c01007387 */ /* 0x0001e80000100a00 */
[----:B0-----:R-:W3:Y:S04]  /*511d0*/  LDL.LU.64 R12, [R1+0x9f0] ;  /* 0x0009f000010c7983 */ /* 0x001ee80000300a00 */
[----:B------:R-:W4:Y:S01]  /*511e0*/  LDL.LU.64 R14, [R1+0x9f8] ;  /* 0x0009f800010e7983 */ /* 0x000f220000300a00 */
[----:B--2---:R-:W-:-:S15]  /*511f0*/  HMMA.16816.F32 R20, R16, R20, R24 ;  /* 0x000000141014723c */ /* 0x004fde0000001818 */
[----:B------:R-:W-:-:S08]  /*51200*/  NOP ;  /* 0x0000000000007918 */ /* 0x000fd00000000000 */
[----:B------:R-:W-:Y:S04]  /*51210*/  STL.64 [R1+0x5c0], R20 ;  /* 0x0005c01401007387 */ /* 0x000fe80000100a00 */
[----:B------:R-:W-:Y:S04]  /*51220*/  STL.64 [R1+0x5c8], R22 ;  /* 0x0005c81601007387 */ /* 0x000fe80000100a00 */
[----:B----4-:R-:W-:Y:S04]  /*51230*/  STL.64 [R1+0x7bd0], R14 ;  /* 0x007bd00e01007387 */ /* 0x010fe80000100a00 */
[----:B---3--:R0:W-:Y:S04]  /*51240*/  STL.64 [R1+0x7bc8], R12 ;  /* 0x007bc80c01007387 */ /* 0x0081e80000100a00 */
[----:B0-----:R-:W2:Y:S02]  /*51250*/  LDL.64 R12, [R1+0x30] ;  /* 0x00003000010c7983 */ /* 0x001ea40000100a00 */
[----:B--2---:R-:W-:Y:S02]  /*51260*/  HMMA.16816.F32 R20, R16, R12, R4 ;  /* 0x0000000c1014723c */ /* 0x004fe40000001804 */
[----:B------:R-:W2:Y:S04]  /*51270*/  LDL.LU.64 R4, [R1+0xa20] ;  /* 0x000a200001047983 */ /* 0x000ea80000300a00 */
[----:B------:R-:W3:-:S15]  /*51280*/  LDL.LU.64 R6, [R1+0xa28] ;  /* 0x000a280001067983 */ /* 0x000ede0000300a00 */
[----:B------:R-:W-:-:S02]  /*51290*/  NOP ;  /* 0x0000000000007918 */ /* 0x000fc40000000000 */
[----:B------:R-:W-:Y:S04]  /*512a0*/  STL.64 [R1+0x5b0], R20 ;  /* 0x0005b01401007387 */ /* 0x000fe80000100a00 */
[----:B------:R-:W-:Y:S04]  /*512b0*/  STL.64 [R1+0x5b8], R22 ;  /* 0x0005b81601007387 */ /* 0x000fe80000100a00 */
[----:B---3--:R-:W-:Y:S04]  /*512c0*/  STL.64 [R1+0x7c70], R6 ;  /* 0x007c700601007387 */ /* 0x008fe80000100a00 */
[----:B--2---:R0:W-:Y:S04]  /*512d0*/  STL.64 [R1+0x7c68], R4 ;  /* 0x007c680401007387 */ /* 0x0041e80000100a00 */
[----:B0-----:R-:W2:Y:S04]  /*512e0*/  LDL.LU.64 R4, [R1+0xb20] ;  /* 0x000b200001047983 */ /* 0x001ea80000300a00 */
[----:B------:R-:W2:Y:S04]  /*512f0*/  LDL.LU.64 R6, [R1+0xb28] ;  /* 0x000b280001067983 */ /* 0x000ea80000300a00 */
[----:B------:R-:W3:Y:S04]  /*51300*/  LDL.LU.64 R24, [R1+0x930] ;  /* 0x0009300001187983 */ /* 0x000ee80000300a00 */
[----:B------:R-:W3:Y:S04]  /*51310*/  LDL.LU.64 R26, [R1+0x938] ;  /* 0x00093800011a7983 */ /* 0x000ee80000300a00 */
[----:B------:R-:W4:Y:S04]  /*51320*/  LDL.LU.64 R20, [R1+0x4b0] ;  /* 0x0004b00001147983 */ /* 0x000f280000300a00 */
[----:B------:R-:W2:Y:S04]  /*51330*/  LDL.LU.64 R22, [R1+0x4b8] ;  /* 0x0004b80001167983 */ /* 0x000ea80000300a00 */
[----:B--2---:R-:W-:Y:S04]  /*51340*/  STL.64 [R1+0x7c20], R22 ;  /* 0x007c201601007387 */ /* 0x004fe80000100a00 */
[----:B----4-:R0:W-:Y:S04]  /*51350*/  STL.64 [R1+0x7c18], R20 ;  /* 0x007c181401007387 */ /* 0x0101e80000100a00 */
[----:B0-----:R-:W2:Y:S04]  /*51360*/  LDL.LU.64 R20, [R1+0x6f0] ;  /* 0x0006f00001147983 */ /* 0x001ea80000300a00 */
[----:B------:R-:W4:Y:S01]  /*51370*/  LDL.LU.64 R22, [R1+0x6f8] ;  /* 0x0006f80001167983 */ /* 0x000f220000300a00 */
[----:B------:R-:W-:Y:S06]  /*51380*/  HMMA.16816.F32 R4, R16, R8, R4 ;  /* 0x000000081004723c */ /* 0x000fec0000001804 */
[----:B------:R-:W-:-:S02]  /*51390*/  IMAD.MOV.U32 R3, RZ, RZ, R8 ;  /* 0x000000ffff037224 */ /* 0x000fc400078e0008 */
[----:B------:R-:W-:Y:S01]  /*513a0*/  IMAD.MOV.U32 R0, RZ, RZ, R9 ;  /* 0x000000ffff007224 */ /* 0x000fe200078e0009 */
[----:B----4-:R-:W-:Y:S04]  /*513b0*/  STL.64 [R1+0x7c38], R22 ;  /* 0x007c381601007387 */ /* 0x010fe80000100a00 */
[----:B--2---:R0:W-:Y:S04]  /*513c0*/  STL.64 [R1+0x7c30], R20 ;  /* 0x007c301401007387 */ /* 0x0041e80000100a00 */
[----:B0-----:R-:W2:Y:S04]  /*513d0*/  LDL.LU.64 R20, [R1+0x890] ;  /* 0x0008900001147983 */ /* 0x001ea80000300a00 */
[----:B------:R-:W2:Y:S04]  /*513e0*/  LDL.LU.64 R22, [R1+0x898] ;  /* 0x0008980001167983 */ /* 0x000ea80000300a00 */
[----:B------:R0:W-:Y:S04]  /*513f0*/  STL.64 [R1+0x7be8], R12 ;  /* 0x007be80c01007387 */ /* 0x0001e80000100a00 */
[----:B0-----:R-:W4:Y:S04]  /*51400*/  LDL.64 R12, [R1+0x40] ;  /* 0x00004000010c7983 */ /* 0x001f280000100a00 */
[----:B------:R-:W-:Y:S04]  /*51410*/  STL.64 [R1+0x5a0], R4 ;  /* 0x0005a00401007387 */ /* 0x000fe80000100a00 */
[----:B------:R0:W-:Y:S04]  /*51420*/  STL.64 [R1+0x5a8], R6 ;  /* 0x0005a80601007387 */ /* 0x0001e80000100a00 */
[----:B0-----:R-:W3:Y:S04]  /*51430*/  LDL.LU.64 R6, [R1+0x7c70] ;  /* 0x007c700001067983 */ /* 0x001ee80000300a00 */
[----:B------:R-:W3:Y:S04]  /*51440*/  LDL.LU.64 R4, [R1+0x7c68] ;  /* 0x007c680001047983 */ /* 0x000ee80000300a00 */
[----:B------:R-:W2:Y:S04]  /*51450*/  LDL.LU.64 R10, [R1+0x7c60] ;  /* 0x007c6000010a7983 */ /* 0x000ea80000300a00 */
[----:B------:R-:W3:Y:S02]  /*51460*/  LDL.LU.64 R8, [R1+0x7c58] ;  /* 0x007c580001087983 */ /* 0x000ee40000300a00 */
[----:B---3--:R-:W-:-:S15]  /*51470*/  HMMA.16816.F32 R4, R16, R8, R4 ;  /* 0x000000081004723c */ /* 0x008fde0000001804 */
[----:B------:R-:W-:-:S08]  /*51480*/  NOP ;  /* 0x0000000000007918 */ /* 0x000fd00000000000 */
[----:B------:R-:W-:Y:S04]  /*51490*/  STL.64 [R1+0x590], R4 ;  /* 0x0005900401007387 */ /* 0x000fe80000100a00 */
[----:B------:R0:W-:Y:S04]  /*514a0*/  STL.64 [R1+0x598], R6 ;  /* 0x0005980601007387 */ /* 0x0001e80000100a00 */
[----:B0-----:R-:W3:Y:S04]  /*514b0*/  LDL.LU.64 R6, [R1+0x7c50] ;  /* 0x007c500001067983 */ /* 0x001ee80000300a00 */
[----:B------:R-:W4:Y:S04]  /*514c0*/  LDL.LU.64 R4, [R1+0x7c48] ;  /* 0x007c480001047983 */ /* 0x000f280000300a00 */
[----:B--2---:R-:W-:Y:S04]  /*514d0*/  STL.64 [R1+0x7be0], R10 ;  /* 0x007be00a01007387 */ /* 0x004fe80000100a00 */
[----:B------:R0:W-:Y:S04]  /*514e0*/  STL.64 [R1+0x7bd8], R8 ;  /* 0x007bd80801007387 */ /* 0x0001e80000100a00 */
[----:B0-----:R-:W2:Y:S04]  /*514f0*/  LDL.LU.64 R8, [R1+0xbf0] ;  /* 0x000bf00001087983 */ /* 0x001ea80000300a00 */
[----:B------:R-:W3:Y:S01]  /*51500*/  LDL.LU.64 R10, [R1+0xbf8] ;  /* 0x000bf800010a7983 */ /* 0x000ee20000300a00 */
[C---:B----4-:R-:W-:Y:S03]  /*51510*/  HMMA.16816.F32 R24, R16.reuse, R4, R24 ;  /* 0x000000041018723c */ /* 0x050fe60000001818 */
[----:B---3--:R-:W-:Y:S04]  /*51520*/  STL.64 [R1+0x7bf8], R10 ;  /* 0x007bf80a01007387 */ /* 0x008fe80000100a00 */
[----:B--2---:R0:W-:Y:S04]  /*51530*/  STL.64 [R1+0x7bf0], R8 ;  /* 0x007bf00801007387 */ /* 0x0041e80000100a00 */
[----:B0-----:R-:W2:Y:S04]  /*51540*/  LDL.LU.64 R8, [R1+0xcf0] ;  /* 0x000cf00001087983 */ /* 0x001ea80000300a00 */
[----:B------:R-:W2:Y:S08]  /*51550*/  LDL.LU.64 R10, [R1+0xcf8] ;  /* 0x000cf800010a7983 */ /* 0x000eb00000300a00 */
[----:B------:R0:W-:Y:S04]  /*51560*/  STL.64 [R1+0x580], R24 ;  /* 0x0005801801007387 */ /* 0x0001e80000100a00 */
[----:B------:R1:W-:Y:S04]  /*51570*/  STL.64 [R1+0x588], R26 ;  /* 0x0005881a01007387 */ /* 0x0003e80000100a00 */
[----:B0-----:R-:W1:Y:S02]  /*51580*/  LDL.LU.64 R24, [R1+0x7c40] ;  /* 0x007c400001187983 */ /* 0x001e640000300a00 */
[----:B-1----:R-:W-:Y:S02]  /*51590*/  HMMA.16816.F32 R24, R16, R24, R20 ;  /* 0x000000181018723c */ /* 0x002fe40000001814 */
        /* <DEDUP_REMOVED lines=14> */
[----:B------:R-:W2:Y:S04]  /*51680*/  LDL.LU.64 R22, [R1+0x7c08] ;  /* 0x007c080001167983 */ /* 0x000ea80000300a00 */
[----:B------:R-:W2:Y:S01]  /*51690*/  LDL.LU.64 R20, [R1+0x7c00] ;  /* 0x007c000001147983 */ /* 0x000ea20000300a00 */
[----:B-1----:R-:W-:-:S02]  /*516a0*/  IMAD.MOV.U32 R27, RZ, RZ, R12 ;  /* 0x000000ffff1b7224 */ /* 0x002fc400078e000c */
[----:B------:R-:W-:-:S14]  /*516b0*/  IMAD.MOV.U32 R26, RZ, RZ, R13 ;  /* 0x000000ffff1a7224 */ /* 0x000fdc00078e000d */
[----:B------:R-:W-:Y:S04]  /*516c0*/  STL.64 [R1+0x260], R16 ;  /* 0x0002601001007387 */ /* 0x000fe80000100a00 */
[----:B------:R-:W-:Y:S01]  /*516d0*/  STL.64 [R1+0x268], R18 ;  /* 0x0002681201007387 */ /* 0x000fe20000100a00 */
[----:B--2---:R-:W-:-:S15]  /*516e0*/  HMMA.16816.F32 R8, R20, R12, R8 ;  /* 0x0000000c1408723c */ /* 0x004fde0000001808 */
[----:B------:R-:W-:-:S08]  /*516f0*/  NOP ;  /* 0x0000000000007918 */ /* 0x000fd00000000000 */
[----:B------:R-:W-:Y:S04]  /*51700*/  STL.64 [R1+0x4e0], R8 ;  /* 0x0004e00801007387 */ /* 0x000fe80000100a00 */
[----:B------:R0:W-:Y:S04]  /*51710*/  STL.64 [R1+0x4e8], R10 ;  /* 0x0004e80a01007387 */ /* 0x0001e80000100a00 */
[----:B0-----:R-:W2:Y:S04]  /*51720*/  LDL.LU.64 R10, [R1+0x7bf8] ;  /* 0x007bf800010a7983 */ /* 0x001ea80000300a00 */
[----:B------:R-:W2:Y:S04]  /*51730*/  LDL.LU.64 R8, [R1+0x7bf0] ;  /* 0x007bf00001087983 */ /* 0x000ea80000300a00 */
[----:B------:R-:W2:Y:S04]  /*51740*/  LDL.LU.64 R12, [R1+0x7be8] ;  /* 0x007be800010c7983 */ /* 0x000ea80000300a00 */
[----:B------:R-:W-:Y:S04]  /*51750*/  STL.64 [R1+0x7b98], R26 ;  /* 0x007b981a01007387 */ /* 0x000fe80000100a00 */
[----:B------:R0:W-:Y:S01]  /*51760*/  STL.64 [R1+0x7b90], R24 ;  /* 0x007b901801007387 */ /* 0x0001e20000100a00 */
[----:B------:R-:W-:-:S02]  /*51770*/  IMAD.MOV.U32 R16, RZ, RZ, R3 ;  /* 0x000000ffff107224 */ /* 0x000fc400078e0003 */
[----:B------:R-:W-:Y:S01]  /*51780*/  IMAD.MOV.U32 R17, RZ, RZ, R0 ;  /* 0x000000ffff117224 */ /* 0x000fe200078e0000 */
[----:B0-----:R-:W3:Y:S04]  /*51790*/  LDL.LU.64 R24, [R1+0xaf0] ;  /* 0x000af00001187983 */ /* 0x001ee80000300a00 */
[----:B------:R-:W3:Y:S01]  /*517a0*/  LDL.LU.64 R26, [R1+0xaf8] ;  /* 0x000af800011a7983 */ /* 0x000ee20000300a00 */
[----:B--2---:R-:W-:Y:S06]  /*517b0*/  HMMA.16816.F32 R8, R20, R12, R8 ;  /* 0x0000000c1408723c */ /* 0x004fec0000001808 */
[----:B------:R-:W-:-:S02]  /*517c0*/  IMAD.MOV.U32 R3, RZ, RZ, R12 ;  /* 0x000000ffff037224 */ /* 0x000fc400078e000c */
[----:B------:R-:W-:-:S15]  /*517d0*/  IMAD.MOV.U32 R0, RZ, RZ, R13 ;  /* 0x000000ffff007224 */ /* 0x000fde00078e000d */
[----:B------:R-:W-:Y:S04]  /*517e0*/  STL.64 [R1+0x4d0], R8 ;  /* 0x0004d00801007387 */ /* 0x000fe80000100a00 */
[----:B------:R0:W-:Y:S04]  /*517f0*/  STL.64 [R1+0x4d8], R10 ;  /* 0x0004d80a01007387 */ /* 0x0001e80000100a00 */
[----:B0-----:R-:W2:Y:S04]  /*51800*/  LDL.LU.64 R10, [R1+0x7be0] ;  /* 0x007be000010a7983 */ /* 0x001ea80000300a00 */
[----:B------:R-:W4:Y:S04]  /*51810*/  LDL.LU.64 R8, [R1+0x7bd8] ;  /* 0x007bd80001087983 */ /* 0x000f280000300a00 */
[----:B------:R-:W4:Y:S04]  /*51820*/  LDL.LU.64 R14, [R1+0x7bd0] ;  /* 0x007bd000010e7983 */ /* 0x000f280000300a00 */
[----:B------:R-:W4:Y:S01]  /*51830*/  LDL.LU.64 R12, [R1+0x7bc8] ;  /* 0x007bc800010c7983 */ /* 0x000f220000300a00 */
[C---:B---3--:R-:W-:Y:S06]  /*51840*/  HMMA.16816.F32 R16, R20.reuse, R16, R24 ;  /* 0x000000101410723c */ /* 0x048fec0000001818 */
[----:B----4-:R-:W-:Y:S01]  /*51850*/  HMMA.16816.F32 R12, R20, R8, R12 ;  /* 0x00000008140c723c */ /* 0x010fe2000000180c */
[----:B--2---:R-:W-:-:S15]  /*51860*/  STL.64 [R1+0x7b50], R10 ;  /* 0x007b500a01007387 */ /* 0x004fde0000100a00 */
[----:B------:R-:W-:-:S01]  /*51870*/  NOP ;  /* 0x0000000000007918 */ /* 0x000fc20000000000 */
[----:B------:R-:W-:Y:S04]  /*51880*/  STL.64 [R1+0x4c0], R16 ;  /* 0x0004c01001007387 */ /* 0x000fe80000100a00 */
[----:B------:R-:W-:Y:S04]  /*51890*/  STL.64 [R1+0x4c8], R18 ;  /* 0x0004c81201007387 */ /* 0x000fe80000100a00 */
[----:B------:R-:W-:Y:S04]  /*518a0*/  STL.64 [R1+0x7b48], R8 ;  /* 0x007b480801007387 */ /* 0x000fe80000100a00 */
[----:B------:R-:W0:Y:S04]  /*518b0*/  LDSM.16.MT88.4 R16, [R2+UR5+0x380] ;  /* 0x000380050210783b */ /* 0x000e280008004200 */
[----:B------:R-:W-:Y:S04]  /*518c0*/  STL.64 [R1+0x4b0], R12 ;  /* 0x0004b00c01007387 */ /* 0x000fe80000100a00 */
[----:B------:R-:W-:Y:S04]  /*518d0*/  STL.64 [R1+0x4b8], R14 ;  /* 0x0004b80e01007387 */ /* 0x000fe80000100a00 */
[----:B------:R-:W2:Y:S04]  /*518e0*/  LDL.LU.64 R24, [R1+0x640] ;  /* 0x0006400001187983 */ /* 0x000ea80000300a00 */
[----:B------:R-:W3:Y:S04]  /*518f0*/  LDL.LU.64 R26, [R1+0x648] ;  /* 0x00064800011a7983 */ /* 0x000ee80000300a00 */
[----:B---3--:R-:W-:Y:S04]  /*51900*/  STL.64 [R1+0x7ba8], R26 ;  /* 0x007ba81a01007387 */ /* 0x008fe80000100a00 */
[----:B--2---:R1:W-:Y:S04]  /*51910*/  STL.64 [R1+0x7ba0], R24 ;  /* 0x007ba01801007387 */ /* 0x0043e80000100a00 */
[----:B-1----:R-:W2:Y:S01]  /*51920*/  LDL.64 R24, [R1+0x70] ;  /* 0x0000700001187983 */ /* 0x002ea20000100a00 */
[----:B------:R-:W-:-:S02]  /*51930*/  IMAD.MOV.U32 R8, RZ, RZ, R3 ;  /* 0x000000ffff087224 */ /* 0x000fc400078e0003 */
[----:B------:R-:W-:Y:S01]  /*51940*/  IMAD.MOV.U32 R9, RZ, RZ, R0 ;  /* 0x000000ffff097224 */ /* 0x000fe200078e0000 */
[----:B--2---:R1:W-:Y:S04]  /*51950*/  STL.64 [R1+0x7bc0], R24 ;  /* 0x007bc01801007387 */ /* 0x0043e80000100a00 */
[----:B-1----:R-:W2:Y:S04]  /*51960*/  LDL.LU.64 R24, [R1+0x900] ;  /* 0x0009000001187983 */ /* 0x002ea80000300a00 */
[----:B------:R-:W2:Y:S04]  /*51970*/  LDL.LU.64 R26, [R1+0x908] ;  /* 0x00090800011a7983 */ /* 0x000ea80000300a00 */
[----:B------:R1:W-:Y:S04]  /*51980*/  STL.64 [R1+0x7b68], R8 ;  /* 0x007b680801007387 */ /* 0x0003e80000100a00 */
[----:B-1----:R-:W3:Y:S04]  /*51990*/  LDL.LU.64 R8, [R1+0xce0] ;  /* 0x000ce00001087983 */ /* 0x002ee80000300a00 */
[----:B------:R-:W4:Y:S04]  /*519a0*/  LDL.LU.64 R10, [R1+0xce8] ;  /* 0x000ce800010a7983 */ /* 0x000f280000300a00 */
[----:B----4-:R-:W-:Y:S04]  /*519b0*/  STL.64 [R1+0x7b88], R10 ;  /* 0x007b880a01007387 */ /* 0x010fe80000100a00 */
[----:B---3--:R1:W-:Y:S04]  /*519c0*/  STL.64 [R1+0x7b80], R8 ;  /* 0x007b800801007387 */ /* 0x0083e80000100a00 */
[----:B-1----:R-:W3:Y:S04]  /*519d0*/  LDL.LU.64 R8, [R1+0x520] ;  /* 0x0005200001087983 */ /* 0x002ee80000300a00 */
[----:B------:R-:W4:Y:S01]  /*519e0*/  LDL.LU.64 R10, [R1+0x528] ;  /* 0x00052800010a7983 */ /* 0x000f220000300a00 */
[C---:B--2---:R-:W-:Y:S03]  /*519f0*/  HMMA.16816.F32 R24, R20.reuse, R4, R24 ;  /* 0x000000041418723c */ /* 0x044fe60000001818 */
[----:B----4-:R-:W-:Y:S04]  /*51a00*/  STL.64 [R1+0x7bb8], R10 ;  /* 0x007bb80a01007387 */ /* 0x010fe80000100a00 */
[----:B---3--:R1:W-:Y:S04]  /*51a10*/  STL.64 [R1+0x7bb0], R8 ;  /* 0x007bb00801007387 */ /* 0x0083e80000100a00 */
[----:B-1----:R-:W2:Y:S04]  /*51a20*/  LDL.LU.64 R8, [R1+0x710] ;  /* 0x0007100001087983 */ /* 0x002ea80000300a00 */
[----:B------:R-:W2:Y:S04]  /*51a30*/  LDL.LU.64 R10, [R1+0x718] ;  /* 0x00071800010a7983 */ /* 0x000ea80000300a00 */
[----:B------:R-:W3:Y:S04]  /*51a40*/  LDL.LU.64 R12, [R1+0xae0] ;  /* 0x000ae000010c7983 */ /* 0x000ee80000300a00 */
[----:B------:R-:W4:Y:S04]  /*51a50*/  LDL.LU.64 R14, [R1+0xae8] ;  /* 0x000ae800010e7983 */ /* 0x000f280000300a00 */
[----:B----4-:R-:W-:Y:S04]  /*51a60*/  STL.64 [R1+0x7b60], R14 ;  /* 0x007b600e01007387 */ /* 0x010fe80000100a00 */
[----:B---3--:R1:W-:Y:S04]  /*51a70*/  STL.64 [R1+0x7b58], R12 ;  /* 0x007b580c01007387 */ /* 0x0083e80000100a00 */
[----:B-1----:R-:W3:Y:S04]  /*51a80*/  LDL.LU.64 R12, [R1+0xbe0] ;  /* 0x000be000010c7983 */ /* 0x002ee80000300a00 */
[----:B------:R-:W3:Y:S04]  /*51a90*/  LDL.LU.64 R14, [R1+0xbe8] ;  /* 0x000be800010e7983 */ /* 0x000ee80000300a00 */
[----:B0-----:R-:W-:Y:S04]  /*51aa0*/  STL.64 [R1+0x7ab0], R18 ;  /* 0x007ab01201007387 */ /* 0x001fe80000100a00 */
[----:B------:R0:W-:Y:S04]  /*51ab0*/  STL.64 [R1+0x7aa8], R16 ;  /* 0x007aa81001007387 */ /* 0x0001e80000100a00 */
[----:B0-----:R-:W4:Y:S04]  /*51ac0*/  LDL.64 R16, [R1+0x60] ;  /* 0x0000600001107983 */ /* 0x001f280000100a00 */
[----:B------:R0:W-:Y:S04]  /*51ad0*/  STL.64 [R1+0x4a0], R24 ;  /* 0x0004a01801007387 */ /* 0x0001e80000100a00 */
[----:B------:R-:W-:Y:S04]  /*51ae0*/  STL.64 [R1+0x4a8], R26 ;  /* 0x0004a81a01007387 */ /* 0x000fe80000100a00 */
[----:B0-----:R-:W2:Y:S02]  /*51af0*/  LDL.LU.64 R24, [R1+0x7bc0] ;  /* 0x007bc00001187983 */ /* 0x001ea40000300a00 */
[----:B--2---:R-:W-:Y:S06]  /*51b00*/  HMMA.16816.F32 R8, R20, R24, R8 ;  /* 0x000000181408723c */ /* 0x004fec0000001808 */
[----:B------:R-:W-:-:S02]  /*51b10*/  IMAD.MOV.U32 R3, RZ, RZ, R24 ;  /* 0x000000ffff037224 */ /* 0x000fc400078e0018 */
[----:B------:R-:W-:-:S15]  /*51b20*/  IMAD.MOV.U32 R0, RZ, RZ, R25 ;  /* 0x000000ffff007224 */ /* 0x000fde00078e0019 */
[----:B------:R-:W-:Y:S04]  /*51b30*/  STL.64 [R1+0x490], R8 ;  /* 0x0004900801007387 */ /* 0x000fe80000100a00 */
[----:B------:R0:W-:Y:S04]  /*51b40*/  STL.64 [R1+0x498], R10 ;  /* 0x0004980a01007387 */ /* 0x0001e80000100a00 */
[----:B0-----:R-:W2:Y:S04]  /*51b50*/  LDL.LU.64 R10, [R1+0x7bb8] ;  /* 0x007bb800010a7983 */ /* 0x001ea80000300a00 */
[----:B------:R-:W2:Y:S04]  /*51b60*/  LDL.LU.64 R8, [R1+0x7bb0] ;  /* 0x007bb00001087983 */ /* 0x000ea80000300a00 */
[----:B------:R-:W4:Y:S04]  /*51b70*/  LDL.LU.64 R26, [R1+0x7ba8] ;  /* 0x007ba800011a7983 */ /* 0x000f280000300a00 */
[----:B------:R-:W4:Y:S02]  /*51b80*/  LDL.LU.64 R24, [R1+0x7ba0] ;  /* 0x007ba00001187983 */ /* 0x000f240000300a00 */
[----:B----4-:R-:W-:-:S15]  /*51b90*/  HMMA.16816.F32 R24, R20, R16, R24 ;  /* 0x000000101418723c */ /* 0x010fde0000001818 */
[----:B------:R-:W-:-:S08]  /*51ba0*/  NOP ;  /* 0x0000000000007918 */ /* 0x000fd00000000000 */
[----:B------:R-:W-:Y:S04]  /*51bb0*/  STL.64 [R1+0x480], R24 ;  /* 0x0004801801007387 */ /* 0x000fe80000100a00 */
[----:B------:R0:W-:Y:S04]  /*51bc0*/  STL.64 [R1+0x488], R26 ;  /* 0x0004881a01007387 */ /* 0x0001e80000100a00 */
[----:B0-----:R-:W4:Y:S04]  /*51bd0*/  LDL.LU.64 R26, [R1+0x7b98] ;  /* 0x007b9800011a7983 */ /* 0x001f280000300a00 */
[----:B------:R-:W2:Y:S04]  /*51be0*/  LDL.LU.64 R24, [R1+0x7b90] ;  /* 0x007b900001187983 */ /* 0x000ea80000300a00 */
[----:B------:R4:W-:Y:S02]  /*51bf0*/  STL.64 [R1+0x7b28], R16 ;  /* 0x007b281001007387 */ /* 0x0009e40000100a00 */
[----:B----4-:R-:W-:-:S02]  /*51c00*/  IMAD.MOV.U32 R16, RZ, RZ, R27 ;  /* 0x000000ffff107224 */ /* 0x010fc400078e001b */
[----:B------:R-:W-:Y:S01]  /*51c10*/  IMAD.MOV.U32 R17, RZ, RZ, R26 ;  /* 0x000000ffff117224 */ /* 0x000fe200078e001a */
[----:B--2---:R-:W-:Y:S01]  /*51c20*/  HMMA.16816.F32 R20, R20, R24, R8 ;  /* 0x000000181414723c */ /* 0x004fe20000001808 */
[----:B------:R-:W2:Y:S04]  /*51c30*/  LDL.LU.64 R10, [R1+0x7b88] ;  /* 0x007b8800010a7983 */ /* 0x000ea80000300a00 */
[----:B------:R-:W2:Y:S04]  /*51c40*/  LDL.LU.64 R8, [R1+0x7b80] ;  /* 0x007b800001087983 */ /* 0x000ea80000300a00 */
[----:B------:R-:W2:Y:S04]  /*51c50*/  LDL.LU.64 R26, [R1+0x7b78] ;  /* 0x007b7800011a7983 */ /* 0x000ea80000300a00 */
[----:B------:R-:W2:Y:S10]  /*51c60*/  LDL.LU.64 R24, [R1+0x7b70] ;  /* 0x007b700001187983 */ /* 0x000eb40000300a00 */
[----:B------:R0:W-:Y:S04]  /*51c70*/  STL.64 [R1+0x240], R20 ;  /* 0x0002401401007387 */ /* 0x0001e80000100a00 */
[----:B------:R1:W-:Y:S04]  /*51c80*/  STL.64 [R1+0x248], R22 ;  /* 0x0002481601007387 */ /* 0x0003e80000100a00 */
[----:B0-----:R-:W4:Y:S04]  /*51c90*/  LDL.LU.64 R20, [R1+0x9e0] ;  /* 0x0009e00001147983 */ /* 0x001f280000300a00 */
[----:B-1----:R-:W4:Y:S01]  /*51ca0*/  LDL.LU.64 R22, [R1+0x9e8] ;  /* 0x0009e80001167983 */ /* 0x002f220000300a00 */
[----:B--2---:R-:W-:Y:S03]  /*51cb0*/  HMMA.16816.F32 R16, R24, R16, R8 ;  /* 0x000000101810723c */ /* 0x004fe60000001808 */
[----:B------:R-:W3:-:S15]  /*51cc0*/  LDL.LU.64 R8, [R1+0x7b68] ;  /* 0x007b680001087983 */ /* 0x000ede0000300a00 */
[----:B------:R-:W-:-:S05]  /*51cd0*/  NOP ;  /* 0x0000000000007918 */ /* 0x000fca0000000000 */
[----:B------:R0:W-:Y:S04]  /*51ce0*/  STL.64 [R1+0x470], R16 ;  /* 0x0004701001007387 */ /* 0x0001e80000100a00 */
[----:B------:R-:W-:Y:S01]  /*51cf0*/  STL.64 [R1+0x478], R18 ;  /* 0x0004781201007387 */ /* 0x000fe20000100a00 */
[----:B0-----:R-:W-:Y:S02]  /*51d00*/  IMAD.MOV.U32 R16, RZ, RZ, R3 ;  /* 0x000000ffff107224 */ /* 0x001fe400078e0003 */
[----:B------:R-:W-:-:S05]  /*51d10*/  IMAD.MOV.U32 R17, RZ, RZ, R0 ;  /* 0x000000ffff117224 */ /* 0x000fca00078e0000 */
[----:B------:R0:W-:Y:S04]  /*51d20*/  STL.64 [R1+0x7b40], R16 ;  /* 0x007b401001007387 */ /* 0x0001e80000100a00 */
[----:B0-----:R-:W2:Y:S01]  /*51d30*/  LDL.64 R16, [R1+0x20] ;  /* 0x0000200001107983 */ /* 0x001ea20000100a00 */
[----:B---3--:R-:W-:Y:S03]  /*51d40*/  HMMA.16816.F32 R8, R24, R8, R12 ;  /* 0x000000081808723c */ /* 0x008fe6000000180c */
[----:B------:R-:W3:Y:S04]  /*51d50*/  LDL.LU.64 R14, [R1+0x7b60] ;  /* 0x007b6000010e7983 */ /* 0x000ee80000300a00 */
[----:B------:R-:W3:-:S15]  /*51d60*/  LDL.LU.64 R12, [R1+0x7b58] ;  /* 0x007b5800010c7983 */ /* 0x000ede0000300a00 */
[----:B------:R-:W-:-:S01]  /*51d70*/  NOP ;  /* 0x0000000000007918 */ /* 0x000fc20000000000 */
[----:B------:R-:W-:Y:S04]  /*51d80*/  STL.64 [R1+0x460], R8 ;  /* 0x0004600801007387 */ /* 0x000fe80000100a00 */
[----:B------:R0:W-:Y:S04]  /*51d90*/  STL.64 [R1+0x468], R10 ;  /* 0x0004680a01007387 */ /* 0x0001e80000100a00 */
[----:B0-----:R-:W4:Y:S04]  /*51da0*/  LDL.LU.64 R10, [R1+0x7b50] ;  /* 0x007b5000010a7983 */ /* 0x001f280000300a00 */
[----:B------:R-:W4:Y:S01]  /*51db0*/  LDL.LU.64 R8, [R1+0x7b48] ;  /* 0x007b480001087983 */ /* 0x000f220000300a00 */
[----:B--2---:R-:W-:Y:S01]  /*51dc0*/  IMAD.MOV.U32 R0, RZ, RZ, R17 ;  /* 0x000000ffff007224 */ /* 0x004fe200078e0011 */
[C---:B---3--:R-:W-:Y:S06]  /*51dd0*/  HMMA.16816.F32 R12, R24.reuse, R16, R12 ;  /* 0x00000010180c723c */ /* 0x048fec000000180c */
[----:B----4-:R-:W-:-:S15]  /*51de0*/  HMMA.16816.F32 R20, R24, R8, R20 ;  /* 0x000000081814723c */ /* 0x010fde0000001814 */
[----:B------:R-:W-:-:S02]  /*51df0*/  NOP ;  /* 0x0000000000007918 */ /* 0x000fc40000000000 */
[----:B------:R0:W-:Y:S04]  /*51e00*/  STL.64 [R1+0x450], R12 ;  /* 0x0004500c01007387 */ /* 0x0001e80000100a00 */
[----:B------:R-:W-:Y:S01]  /*51e10*/  STL.64 [R1+0x458], R14 ;  /* 0x0004580e01007387 */ /* 0x000fe20000100a00 */
[----:B0-----:R-:W-:-:S03]  /*51e20*/  IMAD.MOV.U32 R12, RZ, RZ, R16 ;  /* 0x000000ffff0c7224 */ /* 0x001fc600078e0010 */
[----:B------:R-:W2:Y:S04]  /*51e30*/  LDL.LU.64 R16, [R1+0x8f0] ;  /* 0x0008f00001107983 */ /* 0x000ea80000300a00 */
[----:B------:R-:W2:Y:S04]  /*51e40*/  LDL.LU.64 R18, [R1+0x8f8] ;  /* 0x0008f80001127983 */ /* 0x000ea80000300a00 */
[----:B------:R-:W-:Y:S04]  /*51e50*/  STL.64 [R1+0x440], R20 ;  /* 0x0004401401007387 */ /* 0x000fe80000100a00 */
[----:B------:R-:W-:Y:S04]  /*51e60*/  STL.64 [R1+0x448], R22 ;  /* 0x0004481601007387 */ /* 0x000fe80000100a00 */
[----:B------:R-:W-:Y:S04]  /*51e70*/  STL.64 [R1+0x7ad0], R10 ;  /* 0x007ad00a01007387 */ /* 0x000fe80000100a00 */
[----:B------:R0:W-:Y:S02]  /*51e80*/  STL.64 [R1+0x7ac8], R8 ;  /* 0x007ac80801007387 */ /* 0x0001e40000100a00 */
[----:B0-----:R-:W-:-:S02]  /*51e90*/  IMAD.MOV.U32 R8, RZ, RZ, R12 ;  /* 0x000000ffff087224 */ /* 0x001fc400078e000c */
[----:B------:R-:W3:Y:S04]  /*51ea0*/  LDL.LU.64 R12, [R1+0x510] ;  /* 0x00051000010c7983 */ /* 0x000ee80000300a00 */
[----:B------:R-:W4:Y:S04]  /*51eb0*/  LDL.LU.64 R14, [R1+0x518] ;  /* 0x00051800010e7983 */ /* 0x000f280000300a00 */
[----:B----4-:R-:W-:Y:S04]  /*51ec0*/  STL.64 [R1+0x7b20], R14 ;  /* 0x007b200e01007387 */ /* 0x010fe80000100a00 */
[----:B---3--:R0:W-:Y:S04]  /*51ed0*/  STL.64 [R1+0x7b18], R12 ;  /* 0x007b180c01007387 */ /* 0x0081e80000100a00 */
[----:B0-----:R-:W3:Y:S04]  /*51ee0*/  LDL.LU.64 R12, [R1+0x620] ;  /* 0x00062000010c7983 */ /* 0x001ee80000300a00 */
[----:B------:R-:W4:Y:S01]  /*51ef0*/  LDL.LU.64 R14, [R1+0x628] ;  /* 0x00062800010e7983 */ /* 0x000f220000300a00 */
[----:B------:R-:W-:Y:S01]  /*51f00*/  IMAD.MOV.U32 R9, RZ, RZ, R0 ;  /* 0x000000ffff097224 */ /* 0x000fe200078e0000 */
[----:B------:R-:W-:-:S05]  /*51f10*/  LOP3.LUT R3, R2, 0x40, RZ, 0x3c, !PT ;  /* 0x0000004002037812 */ /* 0x000fca00078e3cff */
[----:B------:R-:W0:Y:S01]  /*51f20*/  LDSM.16.MT88.4 R20, [R3+UR5] ;  /* 0x000000050314783b */ /* 0x000e220008004200 */
[C---:B--2---:R-:W-:Y:S03]  /*51f30*/  HMMA.16816.F32 R16, R24.reuse, R4, R16 ;  /* 0x000000041810723c */ /* 0x044fe60000001810 */
[----:B----4-:R-:W-:Y:S04]  /*51f40*/  STL.64 [R1+0x7b38], R14 ;  /* 0x007b380e01007387 */ /* 0x010fe80000100a00 */
[----:B---3--:R1:W-:Y:S04]  /*51f50*/  STL.64 [R1+0x7b30], R12 ;  /* 0x007b300c01007387 */ /* 0x0083e80000100a00 */
[----:B-1----:R-:W2:Y:S04]  /*51f60*/  LDL.LU.64 R12, [R1+0x700] ;  /* 0x00070000010c7983 */ /* 0x002ea80000300a00 */
[----:B------:R-:W2:Y:S04]  /*51f70*/  LDL.LU.64 R14, [R1+0x708] ;  /* 0x00070800010e7983 */ /* 0x000ea80000300a00 */
[----:B------:R1:W-:Y:S04]  /*51f80*/  STL.64 [R1+0x7ae8], R8 ;  /* 0x007ae80801007387 */ /* 0x0003e80000100a00 */
[----:B-1----:R-:W3:Y:S04]  /*51f90*/  LDL.64 R8, [R1+0x30] ;  /* 0x0000300001087983 */ /* 0x002ee80000100a00 */
[----:B---3--:R1:W-:Y:S04]  /*51fa0*/  STL.64 [R1+0x7b00], R8 ;  /* 0x007b000801007387 */ /* 0x0083e80000100a00 */
[----:B-1----:R-:W3:Y:S04]  /*51fb0*/  LDL.64 R8, [R1+0x40] ;  /* 0x0000400001087983 */ /* 0x002ee80000100a00 */
[----:B0-----:R-:W-:Y:S04]  /*51fc0*/  STL.64 [R1+0x7a48], R22 ;  /* 0x007a481601007387 */ /* 0x001fe80000100a00 */
[----:B------:R0:W-:Y:S04]  /*51fd0*/  STL.64 [R1+0x7a40], R20 ;  /* 0x007a401401007387 */ /* 0x0001e80000100a00 */
[----:B0-----:R-:W4:Y:S04]  /*51fe0*/  LDL.64 R20, [R1+0x50] ;  /* 0x0000500001147983 */ /* 0x001f280000100a00 */
[----:B------:R0:W-:Y:S04]  /*51ff0*/  STL.64 [R1+0x430], R16 ;  /* 0x0004301001007387 */ /* 0x0001e80000100a00 */
[----:B------:R-:W-:Y:S04]  /*52000*/  STL.64 [R1+0x438], R18 ;  /* 0x0004381201007387 */ /* 0x000fe80000100a00 */
[----:B0-----:R-:W2:Y:S04]  /*52010*/  LDL.LU.64 R16, [R1+0x7b40] ;  /* 0x007b400001107983 */ /* 0x001ea80000300a00 */
[----:B------:R-:W-:Y:S04]  /*52020*/  STL.64 [R1+0x7ae0], R6 ;  /* 0x007ae00601007387 */ /* 0x000fe80000100a00 */
[----:B------:R0:W-:Y:S04]  /*52030*/  STL.64 [R1+0x7ad8], R4 ;  /* 0x007ad80401007387 */ /* 0x0001e80000100a00 */
[----:B0-----:R-:W3:Y:S04]  /*52040*/  LDL.LU.64 R4, [R1+0xaa0] ;  /* 0x000aa00001047983 */ /* 0x001ee80000300a00 */
[----:B------:R-:W4:Y:S01]  /*52050*/  LDL.LU.64 R6, [R1+0xaa8] ;  /* 0x000aa80001067983 */ /* 0x000f220000300a00 */
[C---:B--2---:R-:W-:Y:S03]  /*52060*/  HMMA.16816.F32 R16, R24.reuse, R16, R12 ;  /* 0x000000101810723c */ /* 0x044fe6000000180c */
[----:B----4-:R-:W-:Y:S04]  /*52070*/  STL.64 [R1+0x7af8], R6 ;  /* 0x007af80601007387 */ /* 0x010fe80000100a00 */
[----:B---3--:R0:W-:Y:S04]  /*52080*/  STL.64 [R1+0x7af0], R4 ;  /* 0x007af00401007387 */ /* 0x0081e80000100a00 */
[----:B0-----:R-:W2:Y:S04]  /*52090*/  LDL.LU.64 R4, [R1+0xba0] ;  /* 0x000ba00001047983 */ /* 0x001ea80000300a00 */
[----:B------:R-:W2:Y:S04]  /*520a0*/  LDL.LU.64 R6, [R1+0xba8] ;  /* 0x000ba80001067983 */ /* 0x000ea80000300a00 */
[----:B------:R-:W3:Y:S04]  /*520b0*/  LDL.LU.64 R14, [R1+0x7b38] ;  /* 0x007b3800010e7983 */ /* 0x000ee80000300a00 */
[----:B------:R-:W3:Y:S04]  /*520c0*/  LDL.LU.64 R12, [R1+0x7b30] ;  /* 0x007b3000010c7983 */ /* 0x000ee80000300a00 */
[----:B------:R0:W-:Y:S04]  /*520d0*/  STL.64 [R1+0x420], R16 ;  /* 0x0004201001007387 */ /* 0x0001e80000100a00 */
[----:B------:R-:W-:Y:S04]  /*520e0*/  STL.64 [R1+0x428], R18 ;  /* 0x0004281201007387 */ /* 0x000fe80000100a00 */
[----:B0-----:R-:W3:Y:S02]  /*520f0*/  LDL.LU.64 R16, [R1+0x7b28] ;  /* 0x007b280001107983 */ /* 0x001ee40000300a00 */
[----:B---3--:R-:W-:-:S15]  /*52100*/  HMMA.16816.F32 R12, R24, R16, R12 ;  /* 0x00000010180c723c */ /* 0x008fde000000180c */
[----:B------:R-:W-:-:S08]  /*52110*/  NOP ;  /* 0x0000000000007918 */ /* 0x000fd00000000000 */
[----:B------:R-:W-:Y:S04]  /*52120*/  STL.64 [R1+0x410], R12 ;  /* 0x0004100c01007387 */ /* 0x000fe80000100a00 */
[----:B------:R0:W-:Y:S04]  /*52130*/  STL.64 [R1+0x418], R14 ;  /* 0x0004180e01007387 */ /* 0x0001e80000100a00 */
[----:B0-----:R-:W3:Y:S04]  /*52140*/  LDL.LU.64 R14, [R1+0x7b20] ;  /* 0x007b2000010e7983 */ /* 0x001ee80000300a00 */
[----:B------:R-:W3:Y:S04]  /*52150*/  LDL.LU.64 R12, [R1+0x7b18] ;  /* 0x007b1800010c7983 */ /* 0x000ee80000300a00 */
[----:B------:R0:W-:Y:S04]  /*52160*/  STL.64 [R1+0x7ac0], R16 ;  /* 0x007ac01001007387 */ /* 0x0001e80000100a00 */
[----:B0-----:R-:W4:Y:S01]  /*52170*/  LDL.64 R16, [R1+0x70] ;  /* 0x0000700001107983 */ /* 0x001f220000100a00 */
[----:B---3--:R-:W-:Y:S03]  /*52180*/  HMMA.16816.F32 R24, R24, R20, R12 ;  /* 0x000000141818723c */ /* 0x008fe6000000180c */
[----:B------:R-:W3:Y:S04]  /*52190*/  LDL.LU.64 R14, [R1+0x7b10] ;  /* 0x007b1000010e7983 */ /* 0x000ee80000300a00 */
[----:B------:R-:W3:-:S15]  /*521a0*/  LDL.LU.64 R12, [R1+0x7b08] ;  /* 0x007b0800010c7983 */ /* 0x000ede0000300a00 */
[----:B------:R-:W-:-:S01]  /*521b0*/  NOP ;  /* 0x0000000000007918 */ /* 0x000fc20000000000 */
[----:B------:R0:W-:Y:S04]  /*521c0*/  STL.64 [R1+0x1c0], R24 ;  /* 0x0001c01801007387 */ /* 0x0001e80000100a00 */
[----:B------:R1:W-:Y:S04]  /*521d0*/  STL.64 [R1+0x1c8], R26 ;  /* 0x0001c81a01007387 */ /* 0x0003e80000100a00 */
[----:B0-----:R-:W3:Y:S04]  /*521e0*/  LDL.LU.64 R24, [R1+0xca0] ;  /* 0x000ca00001187983 */ /* 0x001ee80000300a00 */
[----:B-1----:R-:W3:Y:S04]  /*521f0*/  LDL.LU.64 R26, [R1+0xca8] ;  /* 0x000ca800011a7983 */ /* 0x002ee80000300a00 */
[----:B------:R0:W-:Y:S01]  /*52200*/  STL.64 [R1+0x7ab8], R20 ;  /* 0x007ab81401007387 */ /* 0x0001e20000100a00 */
[----:B------:R-:W-:-:S03]  /*52210*/  IMAD.MOV.U32 R19, RZ, RZ, R9 ;  /* 0x000000ffff137224 */ /* 0x000fc600078e0009 */
[----:B0-----:R-:W4:Y:S04]  /*52220*/  LDL.LU.64 R20, [R1+0x9a0] ;  /* 0x0009a00001147983 */ /* 0x001f280000300a00 */
[----:B------:R-:W4:Y:S01]  /*52230*/  LDL.LU.64 R22, [R1+0x9a8] ;  /* 0x0009a80001167983 */ /* 0x000f220000300a00 */
[----:B---3--:R-:W-:-:S15]  /*52240*/  HMMA.16816.F32 R24, R12, R8, R24 ;  /* 0x000000080c18723c */ /* 0x008fde0000001818 */
[----:B------:R-:W-:-:S08]  /*52250*/  NOP ;  /* 0x0000000000007918 */ /* 0x000fd00000000000 */
[----:B------:R0:W-:Y:S04]  /*52260*/  STL.64 [R1+0x160], R24 ;  /* 0x0001601801007387 */ /* 0x0001e80000100a00 */
[----:B------:R-:W-:Y:S01]  /*52270*/  STL.64 [R1+0x168], R26 ;  /* 0x0001681a01007387 */ /* 0x000fe20000100a00 */
[----:B0-----:R-:W-:-:S03]  /*52280*/  IMAD.MOV.U32 R24, RZ, RZ, R8 ;  /* 0x000000ffff187224 */ /* 0x001fc600078e0008 */
[----:B------:R-:W2:Y:S02]  /*52290*/  LDL.LU.64 R8, [R1+0x7b00] ;  /* 0x007b000001087983 */ /* 0x000ea40000300a00 */
[----:B--2---:R-:W-:Y:S06]  /*522a0*/  HMMA.16816.F32 R4, R12, R8, R4 ;  /* 0x000000080c04723c */ /* 0x004fec0000001804 */
[----:B------:R-:W-:Y:S02]  /*522b0*/  IMAD.MOV.U32 R18, RZ, RZ, R8 ;  /* 0x000000ffff127224 */ /* 0x000fe400078e0008 */
[----:B------:R-:W-:-:S15]  /*522c0*/  IMAD.MOV.U32 R0, RZ, RZ, R9 ;  /* 0x000000ffff007224 */ /* 0x000fde00078e0009 */
[----:B------:R-:W-:Y:S04]  /*522d0*/  STL.64 [R1+0x150], R4 ;  /* 0x0001500401007387 */ /* 0x000fe80000100a00 */
[----:B------:R0:W-:Y:S04]  /*522e0*/  STL.64 [R1+0x158], R6 ;  /* 0x0001580601007387 */ /* 0x0001e80000100a00 */
[----:B0-----:R-:W2:Y:S04]  /*522f0*/  LDL.LU.64 R6, [R1+0x7af8] ;  /* 0x007af80001067983 */ /* 0x001ea80000300a00 */
[----:B------:R-:W2:Y:S04]  /*52300*/  LDL.LU.64 R4, [R1+0x7af0] ;  /* 0x007af00001047983 */ /* 0x000ea80000300a00 */
[----:B------:R-:W2:Y:S02]  /*52310*/  LDL.LU.64 R8, [R1+0x7ae8] ;  /* 0x007ae80001087983 */ /* 0x000ea40000300a00 */
[----:B--2---:R-:W-:Y:S02]  /*52320*/  HMMA.16816.F32 R8, R12, R8, R4 ;  /* 0x000000080c08723c */ /* 0x004fe40000001804 */
[----:B------:R-:W2:Y:S04]  /*52330*/  LDL.LU.64 R6, [R1+0x7ae0] ;  /* 0x007ae00001067983 */ /* 0x000ea80000300a00 */
[----:B------:R-:W3:-:S15]  /*52340*/  LDL.LU.64 R4, [R1+0x7ad8] ;  /* 0x007ad80001047983 */ /* 0x000ede0000300a00 */
[----:B------:R-:W-:-:S02]  /*52350*/  NOP ;  /* 0x0000000000007918 */ /* 0x000fc40000000000 */
[----:B------:R-:W-:Y:S04]  /*52360*/  STL.64 [R1+0x140], R8 ;  /* 0x0001400801007387 */ /* 0x000fe80000100a00 */
[----:B------:R0:W-:Y:S04]  /*52370*/  STL.64 [R1+0x148], R10 ;  /* 0x0001480a01007387 */ /* 0x0001e80000100a00 */
[----:B0-----:R-:W2:Y:S04]  /*52380*/  LDL.LU.64 R10, [R1+0x7ad0] ;  /* 0x007ad000010a7983 */ /* 0x001ea80000300a00 */
[----:B------:R-:W4:Y:S02]  /*52390*/  LDL.LU.64 R8, [R1+0x7ac8] ;  /* 0x007ac80001087983 */ /* 0x000f240000300a00 */
[----:B----4-:R-:W-:-:S15]  /*523a0*/  HMMA.16816.F32 R20, R12, R8, R20 ;  /* 0x000000080c14723c */ /* 0x010fde0000001814 */
[----:B------:R-:W-:-:S08]  /*523b0*/  NOP ;  /* 0x0000000000007918 */ /* 0x000fd00000000000 */
[----:B------:R0:W-:Y:S04]  /*523c0*/  STL.64 [R1+0x130], R20 ;  /* 0x0001301401007387 */ /* 0x0001e80000100a00 */
[----:B------:R1:W-:Y:S04]  /*523d0*/  STL.64 [R1+0x138], R22 ;  /* 0x0001381601007387 */ /* 0x0003e80000100a00 */
[----:B0-----:R-:W4:Y:S04]  /*523e0*/  LDL.LU.64 R20, [R1+0x5f0] ;  /* 0x0005f00001147983 */ /* 0x001f280000300a00 */
[----:B-1----:R-:W4:Y:S04]  /*523f0*/  LDL.LU.64 R22, [R1+0x5f8] ;  /* 0x0005f80001167983 */ /* 0x002f280000300a00 */
[----:B--2---:R-:W-:Y:S04]  /*52400*/  STL.64 [R1+0x7a80], R10 ;  /* 0x007a800a01007387 */ /* 0x004fe80000100a00 */
[----:B------:R0:W-:Y:S04]  /*52410*/  STL.64 [R1+0x7a78], R8 ;  /* 0x007a780801007387 */ /* 0x0001e80000100a00 */
[----:B0-----:R-:W2:Y:S04]  /*52420*/  LDL.64 R8, [R1+0x20] ;  /* 0x0000200001087983 */ /* 0x001ea80000100a00 */
[----:B--2---:R0:W-:Y:S04]  /*52430*/  STL.64 [R1+0x7a98], R8 ;  /* 0x007a980801007387 */ /* 0x0041e80000100a00 */
[----:B0-----:R-:W3:Y:S04]  /*52440*/  LDL.LU.64 R8, [R1+0x750] ;  /* 0x0007500001087983 */ /* 0x001ee80000300a00 */
[----:B------:R-:W3:Y:S02]  /*52450*/  LDL.LU.64 R10, [R1+0x758] ;  /* 0x00075800010a7983 */ /* 0x000ee40000300a00 */
[----:B---3--:R-:W-:-:S15]  /*52460*/  HMMA.16816.F32 R8, R12, R4, R8 ;  /* 0x000000040c08723c */ /* 0x008fde0000001808 */
[----:B------:R-:W-:-:S08]  /*52470*/  NOP ;  /* 0x0000000000007918 */ /* 0x000fd00000000000 */
[----:B------:R-:W-:Y:S04]  /*52480*/  STL.64 [R1], R8 ;  /* 0x0000000801007387 */ /* 0x000fe80000100a00 */
[----:B------:R-:W-:Y:S04]  /*52490*/  STL.64 [R1+0x8], R10 ;  /* 0x0000080a01007387 */ /* 0x000fe80000100a00 */
[----:B------:R-:W-:Y:S04]  /*524a0*/  STL.64 [R1+0x7a70], R6 ;  /* 0x007a700601007387 */ /* 0x000fe80000100a00 */
[----:B------:R0:W-:Y:S04]  /*524b0*/  STL.64 [R1+0x7a68], R4 ;  /* 0x007a680401007387 */ /* 0x0001e80000100a00 */
[----:B0-----:R-:W2:Y:S04]  /*524c0*/  LDL.LU.64 R4, [R1+0x690] ;  /* 0x0006900001047983 */ /* 0x001ea80000300a00 */
[----:B------:R-:W2:Y:S01]  /*524d0*/  LDL.LU.64 R6, [R1+0x698] ;  /* 0x0006980001067983 */ /* 0x000ea20000300a00 */
[----:B------:R-:W-:-:S03]  /*524e0*/  IMAD.MOV.U32 R8, RZ, RZ, R24 ;  /* 0x000000ffff087224 */ /* 0x000fc600078e0018 */
[----:B------:R-:W0:Y:S04]  /*524f0*/  LDSM.16.MT88.4 R24, [R3+UR5+0x80] ;  /* 0x000080050318783b */ /* 0x000e280008004200 */
[----:B0-----:R-:W-:Y:S04]  /*52500*/  STL.64 [R1+0x79c8], R26 ;  /* 0x0079c81a01007387 */ /* 0x001fe80000100a00 */
[----:B------:R0:W-:Y:S02]  /*52510*/  STL.64 [R1+0x79c0], R24 ;  /* 0x0079c01801007387 */ /* 0x0001e40000100a00 */
[----:B0-----:R-:W-:-:S02]  /*52520*/  IMAD.MOV.U32 R24, RZ, RZ, R18 ;  /* 0x000000ffff187224 */ /* 0x001fc400078e0012 */
[----:B------:R-:W-:-:S05]  /*52530*/  IMAD.MOV.U32 R25, RZ, RZ, R0 ;  /* 0x000000ffff197224 */ /* 0x000fca00078e0000 */
[----:B------:R0:W-:Y:S04]  /*52540*/  STL.64 [R1+0x7aa0], R24 ;  /* 0x007aa01801007387 */ /* 0x0001e80000100a00 */
[----:B0-----:R-:W3:Y:S04]  /*52550*/  LDL.LU.64 R24, [R1+0x500] ;  /* 0x0005000001187983 */ /* 0x001ee80000300a00 */
[----:B------:R-:W3:Y:S01]  /*52560*/  LDL.LU.64 R26, [R1+0x508] ;  /* 0x00050800011a7983 */ /* 0x000ee20000300a00 */
[----:B--2---:R-:W-:-:S15]  /*52570*/  HMMA.16816.F32 R4, R12, R16, R4 ;  /* 0x000000100c04723c */ /* 0x004fde0000001804 */
[----:B------:R-:W-:-:S08]  /*52580*/  NOP ;  /* 0x0000000000007918 */ /* 0x000fd00000000000 */
[----:B------:R0:W-:Y:S04]  /*52590*/  STL.64 [R1+0x400], R4 ;  /* 0x0004000401007387 */ /* 0x0001e80000100a00 */
[----:B------:R-:W-:Y:S01]  /*525a0*/  STL.64 [R1+0x408], R6 ;  /* 0x0004080601007387 */ /* 0x000fe20000100a00 */
[----:B0-----:R-:W-:Y:S02]  /*525b0*/  IMAD.MOV.U32 R5, RZ, RZ, R16 ;  /* 0x000000ffff057224 */ /* 0x001fe400078e0010 */
[----:B------:R-:W-:Y:S02]  /*525c0*/  IMAD.MOV.U32 R4, RZ, RZ, R17 ;  /* 0x000000ffff047224 */ /* 0x000fe400078e0011 */
[----:B------:R-:W4:Y:S02]  /*525d0*/  LDL.LU.64 R16, [R1+0x7ac0] ;  /* 0x007ac00001107983 */ /* 0x000f240000300a00 */
[----:B----4-:R-:W-:-:S15]  /*525e0*/  HMMA.16816.F32 R20, R12, R16, R20 ;  /* 0x000000100c14723c */ /* 0x010fde0000001814 */
[----:B------:R-:W-:-:S08]  /*525f0*/  NOP ;  /* 0x0000000000007918 */ /* 0x000fd00000000000 */
[----:B------:R0:W-:Y:S04]  /*52600*/  STL.64 [R1+0x3f0], R20 ;  /* 0x0003f01401007387 */ /* 0x0001e80000100a00 */
[----:B------:R-:W-:Y:S04]  /*52610*/  STL.64 [R1+0x3f8], R22 ;  /* 0x0003f81601007387 */ /* 0x000fe80000100a00 */
[----:B0-----:R-:W3:Y:S01]  /*52620*/  LDL.LU.64 R20, [R1+0x7ab8] ;  /* 0x007ab80001147983 */ /* 0x001ee20000300a00 */
[----:B------:R-:W-:Y:S02]  /*52630*/  IMAD.MOV.U32 R9, RZ, RZ, R19 ;  /* 0x000000ffff097224 */ /* 0x000fe400078e0013 */
[----:B------:R-:W-:Y:S01]  /*52640*/  IMAD.MOV.U32 R10, RZ, RZ, R16 ;  /* 0x000000ffff0a7224 */ /* 0x000fe200078e0010 */
[----:B------:R-:W2:Y:S01]  /*52650*/  LDL.LU.64 R18, [R1+0x7ab0] ;  /* 0x007ab00001127983 */ /* 0x000ea20000300a00 */
[----:B------:R-:W-:-:S03]  /*52660*/  IMAD.MOV.U32 R0, RZ, RZ, R17 ;  /* 0x000000ffff007224 */ /* 0x000fc600078e0011 */
[----:B------:R-:W2:Y:S01]  /*52670*/  LDL.LU.64 R16, [R1+0x7aa8] ;  /* 0x007aa80001107983 */ /* 0x000ea20000300a00 */
[----:B---3--:R-:W-:Y:S03]  /*52680*/  HMMA.16816.F32 R12, R12, R20, R24 ;  /* 0x000000140c0c723c */ /* 0x008fe60000001818 */
[----:B------:R-:W2:Y:S04]  /*52690*/  LDL.LU.64 R24, [R1+0xcc0] ;  /* 0x000cc00001187983 */ /* 0x000ea80000300a00 */
[----:B------:R-:W2:-:S15]  /*526a0*/  LDL.LU.64 R26, [R1+0xcc8] ;  /* 0x000cc800011a7983 */ /* 0x000e9e0000300a00 */
[----:B------:R-:W-:-:S01]  /*526b0*/  NOP ;  /* 0x0000000000007918 */ /* 0x000fc20000000000 */
[----:B------:R-:W-:Y:S04]  /*526c0*/  STL.64 [R1+0x120], R12 ;  /* 0x0001200c01007387 */ /* 0x000fe80000100a00 */
[----:B------:R-:W-:Y:S04]  /*526d0*/  STL.64 [R1+0x128], R14 ;  /* 0x0001280e01007387 */ /* 0x000fe80000100a00 */
[----:B------:R0:W-:Y:S04]  /*526e0*/  STL.64 [R1+0x7a50], R20 ;  /* 0x007a501401007387 */ /* 0x0001e80000100a00 */
[----:B------:R-:W1:Y:S01]  /*526f0*/  LDSM.16.MT88.4 R12, [R3+UR5+0x100] ;  /* 0x00010005030c783b */ /* 0x000e620008004200 */
[----:B0-----:R-:W-:-:S02]  /*52700*/  IMAD.MOV.U32 R20, RZ, RZ, R5 ;  /* 0x000000ffff147224 */ /* 0x001fc400078e0005 */
[----:B------:R-:W-:Y:S02]  /*52710*/  IMAD.MOV.U32 R21, RZ, RZ, R4 ;  /* 0x000000ffff157224 */ /* 0x000fe400078e0004 */
[----:B------:R-:W3:Y:S04]  /*52720*/  LDL.LU.64 R4, [R1+0x9c0] ;  /* 0x0009c00001047983 */ /* 0x000ee80000300a00 */
[----:B------:R-:W4:Y:S04]  /*52730*/  LDL.LU.64 R6, [R1+0x9c8] ;  /* 0x0009c80001067983 */ /* 0x000f280000300a00 */
[----:B----4-:R-:W-:Y:S04]  /*52740*/  STL.64 [R1+0x7a90], R6 ;  /* 0x007a900601007387 */ /* 0x010fe80000100a00 */
[----:B---3--:R0:W-:Y:S04]  /*52750*/  STL.64 [R1+0x7a88], R4 ;  /* 0x007a880401007387 */ /* 0x0081e80000100a00 */
[----:B0-----:R-:W3:Y:S04]  /*52760*/  LDL.LU.64 R4, [R1+0xac0] ;  /* 0x000ac00001047983 */ /* 0x001ee80000300a00 */
[----:B------:R-:W3:Y:S04]  /*52770*/  LDL.LU.64 R6, [R1+0xac8] ;  /* 0x000ac80001067983 */ /* 0x000ee80000300a00 */
[----:B------:R0:W-:Y:S04]  /*52780*/  STL.64 [R1+0x7a60], R20 ;  /* 0x007a601401007387 */ /* 0x0001e80000100a00 */
[----:B-1----:R-:W-:Y:S04]  /*52790*/  STL.64 [R1+0x7940], R14 ;  /* 0x0079400e01007387 */ /* 0x002fe80000100a00 */
[----:B------:R1:W-:Y:S04]  /*527a0*/  STL.64 [R1+0x7938], R12 ;  /* 0x0079380c01007387 */ /* 0x0003e80000100a00 */
[----:B0-----:R-:W4:Y:S04]  /*527b0*/  LDL.LU.64 R20, [R1+0x760] ;  /* 0x0007600001147983 */ /* 0x001f280000300a00 */
[----:B------:R-:W4:Y:S01]  /*527c0*/  LDL.LU.64 R22, [R1+0x768] ;  /* 0x0007680001167983 */ /* 0x000f220000300a00 */
[----:B-1----:R-:W-:-:S02]  /*527d0*/  IMAD.MOV.U32 R12, RZ, RZ, R10 ;  /* 0x000000ffff0c7224 */ /* 0x002fc400078e000a */
[----:B--2---:R-:W-:Y:S01]  /*527e0*/  HMMA.16816.F32 R8, R16, R8, R24 ;  /* 0x000000081008723c */ /* 0x004fe20000001818 */
[----:B------:R-:W-:-:S05]  /*527f0*/  IMAD.MOV.U32 R13, RZ, RZ, R0 ;  /* 0x000000ffff0d7224 */ /* 0x000fca00078e0000 */
[----:B------:R0:W-:Y:S04]  /*52800*/  STL.64 [R1+0x7a58], R12 ;  /* 0x007a580c01007387 */ /* 0x0001e80000100a00 */
[----:B0-----:R-:W2:Y:S04]  /*52810*/  LDL.LU.64 R12, [R1+0xbc0] ;  /* 0x000bc000010c7983 */ /* 0x001ea80000300a00 */
[----:B------:R-:W2:Y:S04]  /*52820*/  LDL.LU.64 R14, [R1+0xbc8] ;  /* 0x000bc800010e7983 */ /* 0x000ea80000300a00 */
[----:B------:R-:W2:Y:S05]  /*52830*/  LDL.LU.64 R24, [R1+0x7aa0] ;  /* 0x007aa00001187983 */ /* 0x000eaa0000300a00 */
[----:B------:R0:W-:Y:S04]  /*52840*/  STL.64 [R1+0x110], R8 ;  /* 0x0001100801007387 */ /* 0x0001e80000100a00 */
[----:B------:R-:W-:Y:S04]  /*52850*/  STL.64 [R1+0x118], R10 ;  /* 0x0001180a01007387 */ /* 0x000fe80000100a00 */
[----:B0-----:R-:W3:Y:S01]  /*52860*/  LDL.LU.64 R8, [R1+0x7a98] ;  /* 0x007a980001087983 */ /* 0x001ee20000300a00 */
[C---:B--2---:R-:W-:Y:S03]  /*52870*/  HMMA.16816.F32 R24, R16.reuse, R24, R12 ;  /* 0x000000181018723c */ /* 0x044fe6000000180c */
[----:B------:R-:W2:Y:S04]  /*52880*/  LDL.LU.64 R12, [R1+0x680] ;  /* 0x00068000010c7983 */ /* 0x000ea80000300a00 */
[----:B------:R-:W2:Y:S01]  /*52890*/  LDL.LU.64 R14, [R1+0x688] ;  /* 0x00068800010e7983 */ /* 0x000ea20000300a00 */
[----:B---3--:R-:W-:-:S15]  /*528a0*/  HMMA.16816.F32 R4, R16, R8, R4 ;  /* 0x000000081004723c */ /* 0x008fde0000001804 */
[----:B------:R0:W-:Y:S04]  /*528b0*/  STL.64 [R1+0x100], R24 ;  /* 0x0001001801007387 */ /* 0x0001e80000100a00 */
[----:B------:R1:W-:Y:S01]  /*528c0*/  STL.64 [R1+0x108], R26 ;  /* 0x0001081a01007387 */ /* 0x0003e20000100a00 */
[----:B------:R-:W-:-:S03]  /*528d0*/  IMAD.MOV.U32 R28, RZ, RZ, R8 ;  /* 0x000000ffff1c7224 */ /* 0x000fc600078e0008 */
[----:B0-----:R-:W3:Y:S04]  /*528e0*/  LDL.LU.64 R24, [R1+0x4f0] ;  /* 0x0004f00001187983 */ /* 0x001ee80000300a00 */
[----:B-1----:R-:W3:Y:S04]  /*528f0*/  LDL.LU.64 R26, [R1+0x4f8] ;  /* 0x0004f800011a7983 */ /* 0x002ee80000300a00 */
[----:B------:R-:W-:Y:S01]  /*52900*/  STL.64 [R1+0xf0], R4 ;  /* 0x0000f00401007387 */ /* 0x000fe20000100a00 */
[----:B------:R-:W-:-:S03]  /*52910*/  IMAD.MOV.U32 R0, RZ, RZ, R9 ;  /* 0x000000ffff007224 */ /* 0x000fc600078e0009 */
[----:B------:R0:W-:Y:S04]  /*52920*/  STL.64 [R1+0xf8], R6 ;  /* 0x0000f80601007387 */ /* 0x0001e80000100a00 */
[----:B0-----:R-:W4:Y:S04]  /*52930*/  LDL.LU.64 R6, [R1+0x7a90] ;  /* 0x007a900001067983 */ /* 0x001f280000300a00 */
[----:B------:R-:W4:Y:S04]  /*52940*/  LDL.LU.64 R4, [R1+0x7a88] ;  /* 0x007a880001047983 */ /* 0x000f280000300a00 */
[----:B------:R-:W2:Y:S04]  /*52950*/  LDL.LU.64 R10, [R1+0x7a80] ;  /* 0x007a8000010a7983 */ /* 0x000ea80000300a00 */
[----:B------:R-:W4:Y:S02]  /*52960*/  LDL.LU.64 R8, [R1+0x7a78] ;  /* 0x007a780001087983 */ /* 0x000f240000300a00 */
        /* <DEDUP_REMOVED lines=10> */
[----:B------:R0:W-:Y:S04]  /*52a10*/  STL.64 [R1+0x7a20], R8 ;  /* 0x007a200801007387 */ /* 0x0001e80000100a00 */
[----:B0-----:R-:W2:Y:S01]  /*52a20*/  LDL.64 R8, [R1+0x30] ;  /* 0x0000300001087983 */ /* 0x001ea20000100a00 */
[----:B---3--:R-:W-:Y:S03]  /*52a30*/  HMMA.16816.F32 R20, R16, R4, R20 ;  /* 0x000000041014723c */ /* 0x008fe60000001814 */
[----:B--2---:R0:W-:Y:S04]  /*52a40*/  STL.64 [R1+0x7a28], R8 ;  /* 0x007a280801007387 */ /* 0x0041e80000100a00 */
[----:B0-----:R-:W2:-:S15]  /*52a50*/  LDL.64 R8, [R1+0x40] ;  /* 0x0000400001087983 */ /* 0x001e9e0000100a00 */
[----:B------:R-:W-:-:S01]  /*52a60*/  NOP ;  /* 0x0000000000007918 */ /* 0x000fc20000000000 */
[----:B------:R0:W-:Y:S04]  /*52a70*/  STL.64 [R1+0xd0], R20 ;  /* 0x0000d01401007387 */ /* 0x0001e80000100a00 */
[----:B------:R-:W-:Y:S04]  /*52a80*/  STL.64 [R1+0xd8], R22 ;  /* 0x0000d81601007387 */ /* 0x000fe80000100a00 */
[----:B0-----:R-:W3:Y:S04]  /*52a90*/  LDL.LU.64 R20, [R1+0x7a60] ;  /* 0x007a600001147983 */ /* 0x001ee80000300a00 */
[----:B----4-:R-:W-:Y:S04]  /*52aa0*/  STL.64 [R1+0x79f8], R6 ;  /* 0x0079f80601007387 */ /* 0x010fe80000100a00 */
[----:B------:R0:W-:Y:S04]  /*52ab0*/  STL.64 [R1+0x79f0], R4 ;  /* 0x0079f00401007387 */ /* 0x0001e80000100a00 */
[----:B0-----:R-:W4:Y:S04]  /*52ac0*/  LDL.LU.64 R4, [R1+0x5e0] ;  /* 0x0005e00001047983 */ /* 0x001f280000300a00 */
[----:B------:R-:W4:Y:S01]  /*52ad0*/  LDL.LU.64 R6, [R1+0x5e8] ;  /* 0x0005e80001067983 */ /* 0x000f220000300a00 */
[----:B---3--:R-:W-:Y:S03]  /*52ae0*/  HMMA.16816.F32 R20, R16, R20, R12 ;  /* 0x000000141014723c */ /* 0x008fe6000000180c */
[----:B------:R-:W4:-:S15]  /*52af0*/  LDL.LU.64 R12, [R1+0x7a58] ;  /* 0x007a5800010c7983 */ /* 0x000f1e0000300a00 */
[----:B------:R-:W-:-:S05]  /*52b00*/  NOP ;  /* 0x0000000000007918 */ /* 0x000fca0000000000 */
[----:B------:R0:W-:Y:S04]  /*52b10*/  STL.64 [R1+0x3e0], R20 ;  /* 0x0003e01401007387 */ /* 0x0001e80000100a00 */
[----:B------:R-:W-:Y:S04]  /*52b20*/  STL.64 [R1+0x3e8], R22 ;  /* 0x0003e81601007387 */ /* 0x000fe80000100a00 */
[----:B0-----:R-:W3:Y:S01]  /*52b30*/  LDL.LU.64 R20, [R1+0x7a50] ;  /* 0x007a500001147983 */ /* 0x001ee20000300a00 */
[----:B----4-:R-:W-:Y:S06]  /*52b40*/  HMMA.16816.F32 R4, R16, R12, R4 ;  /* 0x0000000c1004723c */ /* 0x010fec0000001804 */
[----:B------:R-:W-:-:S15]  /*52b50*/  STL.64 [R1+0x79d8], R12 ;  /* 0x0079d80c01007387 */ /* 0x000fde0000100a00 */
[----:B------:R-:W-:-:S02]  /*52b60*/  NOP ;  /* 0x0000000000007918 */ /* 0x000fc40000000000 */
[----:B------:R-:W-:Y:S04]  /*52b70*/  STL.64 [R1+0x3d0], R4 ;  /* 0x0003d00401007387 */ /* 0x000fe80000100a00 */
[----:B------:R3:W-:Y:S02]  /*52b80*/  STL.64 [R1+0x3d8], R6 ;  /* 0x0003d80601007387 */ /* 0x0007e40000100a00 */
[----:B---3--:R-:W-:Y:S06]  /*52b90*/  HMMA.16816.F32 R4, R16, R20, R24 ;  /* 0x000000141004723c */ /* 0x008fec0000001818 */
[----:B------:R-:W-:Y:S01]  /*52ba0*/  IMAD.MOV.U32 R10, RZ, RZ, R20 ;  /* 0x000000ffff0a7224 */ /* 0x000fe200078e0014 */
[----:B------:R-:W0:Y:S01]  /*52bb0*/  LDSM.16.MT88.4 R16, [R3+UR5+0x180] ;  /* 0x000180050310783b */ /* 0x000e220008004200 */
[----:B------:R-:W-:-:S15]  /*52bc0*/  IMAD.MOV.U32 R0, RZ, RZ, R21 ;  /* 0x000000ffff007224 */ /* 0x000fde00078e0015 */
[----:B------:R1:W-:Y:S04]  /*52bd0*/  STL.64 [R1+0xc0], R4 ;  /* 0x0000c00401007387 */ /* 0x0003e80000100a00 */
[----:B------:R3:W-:Y:S04]  /*52be0*/  STL.64 [R1+0xc8], R6 ;  /* 0x0000c80601007387 */ /* 0x0007e80000100a00 */
[----:B------:R-:W4:Y:S04]  /*52bf0*/  LDL.LU.64 R22, [R1+0x7a48] ;  /* 0x007a480001167983 */ /* 0x000f280000300a00 */
[----:B------:R-:W4:Y:S04]  /*52c00*/  LDL.LU.64 R20, [R1+0x7a40] ;  /* 0x007a400001147983 */ /* 0x000f280000300a00 */
[----:B-1----:R-:W2:Y:S04]  /*52c10*/  LDL.LU.64 R4, [R1+0xa50] ;  /* 0x000a500001047983 */ /* 0x002ea80000300a00 */
[----:B---3--:R-:W3:Y:S04]  /*52c20*/  LDL.LU.64 R6, [R1+0xa58] ;  /* 0x000a580001067983 */ /* 0x008ee80000300a00 */
[----:B---3--:R-:W-:Y:S04]  /*52c30*/  STL.64 [R1+0x7a18], R6 ;  /* 0x007a180601007387 */ /* 0x008fe80000100a00 */
[----:B--2---:R1:W-:Y:S04]  /*52c40*/  STL.64 [R1+0x7a10], R4 ;  /* 0x007a100401007387 */ /* 0x0043e80000100a00 */
[----:B-1----:R-:W2:Y:S04]  /*52c50*/  LDL.LU.64 R4, [R1+0xb50] ;  /* 0x000b500001047983 */ /* 0x002ea80000300a00 */
[----:B------:R-:W3:Y:S04]  /*52c60*/  LDL.LU.64 R6, [R1+0xb58] ;  /* 0x000b580001067983 */ /* 0x000ee80000300a00 */
[----:B---3--:R-:W-:Y:S04]  /*52c70*/  STL.64 [R1+0x7a38], R6 ;  /* 0x007a380601007387 */ /* 0x008fe80000100a00 */
[----:B--2---:R1:W-:Y:S04]  /*52c80*/  STL.64 [R1+0x7a30], R4 ;  /* 0x007a300401007387 */ /* 0x0043e80000100a00 */
[----:B-1----:R-:W4:Y:S04]  /*52c90*/  LDL.LU.64 R4, [R1+0xda0] ;  /* 0x000da00001047983 */ /* 0x002f280000300a00 */
[----:B------:R-:W4:Y:S04]  /*52ca0*/  LDL.LU.64 R6, [R1+0xda8] ;  /* 0x000da80001067983 */ /* 0x000f280000300a00 */
[----:B------:R-:W2:Y:S04]  /*52cb0*/  LDL.LU.64 R24, [R1+0x960] ;  /* 0x0009600001187983 */ /* 0x000ea80000300a00 */
[----:B------:R-:W2:Y:S04]  /*52cc0*/  LDL.LU.64 R26, [R1+0x968] ;  /* 0x00096800011a7983 */ /* 0x000ea80000300a00 */
[----:B------:R-:W3:Y:S04]  /*52cd0*/  LDL.64 R12, [R1+0x70] ;  /* 0x00007000010c7983 */ /* 0x000ee80000100a00 */
[----:B0-----:R-:W-:Y:S04]  /*52ce0*/  STL.64 [R1+0x78d0], R18 ;  /* 0x0078d01201007387 */ /* 0x001fe80000100a00 */
[----:B------:R0:W-:Y:S01]  /*52cf0*/  STL.64 [R1+0x78c8], R16 ;  /* 0x0078c81001007387 */ /* 0x0001e20000100a00 */
[----:B------:R-:W-:-:S02]  /*52d00*/  IMAD.MOV.U32 R14, RZ, RZ, R8 ;  /* 0x000000ffff0e7224 */ /* 0x000fc400078e0008 */
[----:B0-----:R-:W-:Y:S02]  /*52d10*/  IMAD.MOV.U32 R16, RZ, RZ, R10 ;  /* 0x000000ffff107224 */ /* 0x001fe400078e000a */
[----:B------:R-:W-:-:S05]  /*52d20*/  IMAD.MOV.U32 R17, RZ, RZ, R0 ;  /* 0x000000ffff117224 */ /* 0x000fca00078e0000 */
[----:B------:R0:W-:Y:S01]  /*52d30*/  STL.64 [R1+0x79d0], R16 ;  /* 0x0079d01001007387 */ /* 0x0001e20000100a00 */
[----:B------:R-:W-:-:S03]  /*52d40*/  IMAD.MOV.U32 R0, RZ, RZ, R9 ;  /* 0x000000ffff007224 */ /* 0x000fc600078e0009 */
[----:B0-----:R-:W2:Y:S04]  /*52d50*/  LDL.LU.64 R16, [R1+0xc50] ;  /* 0x000c500001107983 */ /* 0x001ea80000300a00 */
[----:B------:R-:W2:Y:S01]  /*52d60*/  LDL.LU.64 R18, [R1+0xc58] ;  /* 0x000c580001127983 */ /* 0x000ea20000300a00 */
[----:B----4-:R-:W-:-:S15]  /*52d70*/  HMMA.16816.F32 R4, R20, R8, R4 ;  /* 0x000000081404723c */ /* 0x010fde0000001804 */
[----:B------:R-:W-:-:S08]  /*52d80*/  NOP ;  /* 0x0000000000007918 */ /* 0x000fd00000000000 */
[----:B------:R-:W-:Y:S04]  /*52d90*/  STL.64 [R1+0x370], R4 ;  /* 0x0003700401007387 */ /* 0x000fe80000100a00 */
[----:B------:R0:W-:Y:S04]  /*52da0*/  STL.64 [R1+0x378], R6 ;  /* 0x0003780601007387 */ /* 0x0001e80000100a00 */
[----:B0-----:R-:W4:Y:S04]  /*52db0*/  LDL.LU.64 R6, [R1+0x7a38] ;  /* 0x007a380001067983 */ /* 0x001f280000300a00 */
[----:B------:R-:W4:Y:S04]  /*52dc0*/  LDL.LU.64 R4, [R1+0x7a30] ;  /* 0x007a300001047983 */ /* 0x000f280000300a00 */
[----:B------:R-:W2:Y:S02]  /*52dd0*/  LDL.LU.64 R8, [R1+0x7a28] ;  /* 0x007a280001087983 */ /* 0x000ea40000300a00 */
[----:B--2---:R-:W-:Y:S06]  /*52de0*/  HMMA.16816.F32 R16, R20, R8, R16 ;  /* 0x000000081410723c */ /* 0x004fec0000001810 */
[----:B------:R-:W-:-:S15]  /*52df0*/  IMAD.MOV.U32 R15, RZ, RZ, R9 ;  /* 0x000000ffff0f7224 */ /* 0x000fde00078e0009 */
[----:B------:R-:W-:-:S02]  /*52e00*/  NOP ;  /* 0x0000000000007918 */ /* 0x000fc40000000000 */
[----:B------:R0:W-:Y:S04]  /*52e10*/  STL.64 [R1+0x360], R16 ;  /* 0x0003601001007387 */ /* 0x0001e80000100a00 */
[----:B------:R-:W-:Y:S01]  /*52e20*/  STL.64 [R1+0x368], R18 ;  /* 0x0003681201007387 */ /* 0x000fe20000100a00 */
[----:B0-----:R-:W-:-:S03]  /*52e30*/  IMAD.MOV.U32 R16, RZ, RZ, R8 ;  /* 0x000000ffff107224 */ /* 0x001fc600078e0008 */
[----:B------:R-:W4:Y:S02]  /*52e40*/  LDL.LU.64 R8, [R1+0x7a20] ;  /* 0x007a200001087983 */ /* 0x000f240000300a00 */
[----:B----4-:R-:W-:Y:S02]  /*52e50*/  HMMA.16816.F32 R8, R20, R8, R4 ;  /* 0x000000081408723c */ /* 0x010fe40000001804 */
[----:B------:R-:W2:Y:S04]  /*52e60*/  LDL.LU.64 R6, [R1+0x7a18] ;  /* 0x007a180001067983 */ /* 0x000ea80000300a00 */
[----:B------:R-:W2:-:S15]  /*52e70*/  LDL.LU.64 R4, [R1+0x7a10] ;  /* 0x007a100001047983 */ /* 0x000e9e0000300a00 */
[----:B------:R-:W-:-:S02]  /*52e80*/  NOP ;  /* 0x0000000000007918 */ /* 0x000fc40000000000 */
[----:B------:R-:W-:Y:S04]  /*52e90*/  STL.64 [R1+0x350], R8 ;  /* 0x0003500801007387 */ /* 0x000fe80000100a00 */
[----:B------:R0:W-:Y:S04]  /*52ea0*/  STL.64 [R1+0x358], R10 ;  /* 0x0003580a01007387 */ /* 0x0001e80000100a00 */
[----:B0-----:R-:W4:Y:S04]  /*52eb0*/  LDL.LU.64 R10, [R1+0x7a08] ;  /* 0x007a0800010a7983 */ /* 0x001f280000300a00 */
[----:B------:R-:W2:Y:S02]  /*52ec0*/  LDL.LU.64 R8, [R1+0x7a00] ;  /* 0x007a000001087983 */ /* 0x000ea40000300a00 */
[----:B--2---:R-:W-:-:S15]  /*52ed0*/  HMMA.16816.F32 R4, R20, R8, R4 ;  /* 0x000000081404723c */ /* 0x004fde0000001804 */
[----:B------:R-:W-:-:S08]  /*52ee0*/  NOP ;  /* 0x0000000000007918 */ /* 0x000fd00000000000 */
[----:B------:R-:W-:Y:S04]  /*52ef0*/  STL.64 [R1+0x340], R4 ;  /* 0x0003400401007387 */ /* 0x000fe80000100a00 */
[----:B------:R0:W-:Y:S04]  /*52f00*/  STL.64 [R1+0x348], R6 ;  /* 0x0003480601007387 */ /* 0x0001e80000100a00 */
[----:B0-----:R-:W2:Y:S04]  /*52f10*/  LDL.LU.64 R6, [R1+0x79f8] ;  /* 0x0079f80001067983 */ /* 0x001ea80000300a00 */
[----:B------:R-:W3:Y:S04]  /*52f20*/  LDL.LU.64 R4, [R1+0x79f0] ;  /* 0x0079f00001047983 */ /* 0x000ee80000300a00 */
[----:B----4-:R-:W-:Y:S04]  /*52f30*/  STL.64 [R1+0x7980], R10 ;  /* 0x0079800a01007387 */ /* 0x010fe80000100a00 */
[----:B------:R3:W-:Y:S02]  /*52f40*/  STL.64 [R1+0x7978], R8 ;  /* 0x0079780801007387 */ /* 0x0007e40000100a00 */
[----:B---3--:R-:W-:Y:S02]  /*52f50*/  HMMA.16816.F32 R8, R20, R4, R24 ;  /* 0x000000041408723c */ /* 0x008fe40000001818 */
[----:B--2---:R-:W-:Y:S04]  /*52f60*/  STL.64 [R1+0x7990], R6 ;  /* 0x0079900601007387 */ /* 0x004fe80000100a00 */
[----:B------:R0:W-:Y:S02]  /*52f70*/  STL.64 [R1+0x7988], R4 ;  /* 0x0079880401007387 */ /* 0x0001e40000100a00 */
[----:B0-----:R-:W-:-:S15]  /*52f80*/  IMAD.MOV.U32 R4, RZ, RZ, R16 ;  /* 0x000000ffff047224 */ /* 0x001fde00078e0010 */
[----:B------:R-:W-:Y:S04]  /*52f90*/  STL.64 [R1+0x330], R8 ;  /* 0x0003300801007387 */ /* 0x000fe80000100a00 */
[----:B------:R-:W-:Y:S04]  /*52fa0*/  STL.64 [R1+0x338], R10 ;  /* 0x0003380a01007387 */ /* 0x000fe80000100a00 */
[----:B------:R-:W2:Y:S04]  /*52fb0*/  LDL.LU.64 R16, [R1+0x630] ;  /* 0x0006300001107983 */ /* 0x000ea80000300a00 */
[----:B------:R-:W3:Y:S01]  /*52fc0*/  LDL.LU.64 R18, [R1+0x638] ;  /* 0x0006380001127983 */ /* 0x000ee20000300a00 */
[----:B------:R-:W-:-:S03]  /*52fd0*/  IMAD.MOV.U32 R5, RZ, RZ, R15 ;  /* 0x000000ffff057224 */ /* 0x000fc600078e000f */
[----:B---3--:R-:W-:Y:S04]  /*52fe0*/  STL.64 [R1+0x79e8], R18 ;  /* 0x0079e81201007387 */ /* 0x008fe80000100a00 */
[----:B--2---:R0:W-:Y:S04]  /*52ff0*/  STL.64 [R1+0x79e0], R16 ;  /* 0x0079e01001007387 */ /* 0x0041e80000100a00 */
[----:B0-----:R-:W2:Y:S04]  /*53000*/  LDL.LU.64 R16, [R1+0x740] ;  /* 0x0007400001107983 */ /* 0x001ea80000300a00 */
[----:B------:R-:W2:Y:S04]  /*53010*/  LDL.LU.64 R18, [R1+0x748] ;  /* 0x0007480001127983 */ /* 0x000ea80000300a00 */
[----:B------:R-:W-:Y:S04]  /*53020*/  STL.64 [R1+0x79a8], R4 ;  /* 0x0079a80401007387 */ /* 0x000fe80000100a00 */
        /* <DEDUP_REMOVED lines=8> */
[----:B------:R-:W-:Y:S01]  /*530b0*/  HMMA.16816.F32 R16, R20, R12, R16 ;  /* 0x0000000c1410723c */ /* 0x000fe20000001810 */
[----:B------:R-:W-:-:S05]  /*530c0*/  IMAD.MOV.U32 R5, RZ, RZ, R0 ;  /* 0x000000ffff057224 */ /* 0x000fca00078e0000 */
[----:B------:R-:W-:Y:S02]  /*530d0*/  IMAD.MOV.U32 R6, RZ, RZ, R12 ;  /* 0x000000ffff067224 */ /* 0x000fe400078e000c */
[----:B------:R-:W-:Y:S01]  /*530e0*/  IMAD.MOV.U32 R0, RZ, RZ, R13 ;  /* 0x000000ffff007224 */ /* 0x000fe200078e000d */
[----:B----4-:R-:W-:Y:S04]  /*530f0*/  STL.64 [R1+0x79b8], R10 ;  /* 0x0079b80a01007387 */ /* 0x010fe80000100a00 */
[----:B--2---:R0:W-:Y:S04]  /*53100*/  STL.64 [R1+0x79b0], R8 ;  /* 0x0079b00801007387 */ /* 0x0041e80000100a00 */
[----:B0-----:R-:W2:Y:S04]  /*53110*/  LDL.LU.64 R8, [R1+0xd90] ;  /* 0x000d900001087983 */ /* 0x001ea80000300a00 */
[----:B------:R-:W2:Y:S04]  /*53120*/  LDL.LU.64 R10, [R1+0xd98] ;  /* 0x000d9800010a7983 */ /* 0x000ea80000300a00 */
[----:B------:R-:W-:Y:S04]  /*53130*/  STL.64 [R1+0x690], R16 ;  /* 0x0006901001007387 */ /* 0x000fe80000100a00 */
[----:B------:R0:W-:Y:S04]  /*53140*/  STL.64 [R1+0x698], R18 ;  /* 0x0006981201007387 */ /* 0x0001e80000100a00 */
[----:B0-----:R-:W4:Y:S04]  /*53150*/  LDL.LU.64 R18, [R1+0x79e8] ;  /* 0x0079e80001127983 */ /* 0x001f280000300a00 */
[----:B------:R-:W4:Y:S04]  /*53160*/  LDL.LU.64 R16, [R1+0x79e0] ;  /* 0x0079e00001107983 */ /* 0x000f280000300a00 */
[----:B------:R-:W4:Y:S01]  /*53170*/  LDL.LU.64 R12, [R1+0x79d8] ;  /* 0x0079d800010c7983 */ /* 0x000f220000300a00 */
[----:B------:R-:W-:-:S02]  /*53180*/  IMAD.MOV.U32 R4, RZ, RZ, R14 ;  /* 0x000000ffff047224 */ /* 0x000fc400078e000e */
[----:B----4-:R-:W-:Y:S01]  /*53190*/  HMMA.16816.F32 R12, R20, R12, R16 ;  /* 0x0000000c140c723c */ /* 0x010fe20000001810 */
[----:B------:R-:W3:-:S15]  /*531a0*/  LDL.LU.64 R16, [R1+0x79d0] ;  /* 0x0079d00001107983 */ /* 0x000ede0000300a00 */
[----:B------:R-:W-:-:S07]  /*531b0*/  NOP ;  /* 0x0000000000007918 */ /* 0x000fce0000000000 */
[----:B------:R0:W-:Y:S04]  /*531c0*/  STL.64 [R1+0x680], R12 ;  /* 0x0006800c01007387 */ /* 0x0001e80000100a00 */
[----:B------:R1:W-:Y:S04]  /*531d0*/  STL.64 [R1+0x688], R14 ;  /* 0x0006880e01007387 */ /* 0x0003e80000100a00 */
[----:B0-----:R-:W4:Y:S04]  /*531e0*/  LDL.LU.64 R12, [R1+0xa40] ;  /* 0x000a4000010c7983 */ /* 0x001f280000300a00 */
[----:B-1----:R-:W4:Y:S01]  /*531f0*/  LDL.LU.64 R14, [R1+0xa48] ;  /* 0x000a4800010e7983 */ /* 0x002f220000300a00 */
[----:B---3--:R-:W-:Y:S03]  /*53200*/  HMMA.16816.F32 R20, R20, R16, R24 ;  /* 0x000000101414723c */ /* 0x008fe60000001818 */
[----:B------:R-:W2:Y:S04]  /*53210*/  LDL.LU.64 R26, [R1+0x79c8] ;  /* 0x0079c800011a7983 */ /* 0x000ea80000300a00 */
[----:B------:R-:W2:-:S15]  /*53220*/  LDL.LU.64 R24, [R1+0x79c0] ;  /* 0x0079c00001187983 */ /* 0x000e9e0000300a00 */
[----:B------:R-:W-:-:S01]  /*53230*/  NOP ;  /* 0x0000000000007918 */ /* 0x000fc20000000000 */
[----:B------:R-:W-:Y:S04]  /*53240*/  STL.64 [R1+0x320], R20 ;  /* 0x0003201401007387 */ /* 0x000fe80000100a00 */
[----:B------:R-:W-:Y:S04]  /*53250*/  STL.64 [R1+0x328], R22 ;  /* 0x0003281601007387 */ /* 0x000fe80000100a00 */
[----:B------:R-:W0:Y:S04]  /*53260*/  LDSM.16.MT88.4 R20, [R3+UR5+0x200] ;  /* 0x000200050314783b */ /* 0x000e280008004200 */
[----:B0-----:R-:W-:Y:S04]  /*53270*/  STL.64 [R1+0x7870], R22 ;  /* 0x0078701601007387 */ /* 0x001fe80000100a00 */
[----:B------:R0:W-:Y:S04]  /*53280*/  STL.64 [R1+0x7868], R20 ;  /* 0x0078681401007387 */ /* 0x0001e80000100a00 */
[----:B0-----:R-:W3:Y:S04]  /*53290*/  LDL.64 R20, [R1+0x60] ;  /* 0x0000600001147983 */ /* 0x001ee80000100a00 */
[----:B---3--:R0:W-:Y:S02]  /*532a0*/  STL.64 [R1+0x7958], R20 ;  /* 0x0079581401007387 */ /* 0x0081e40000100a00 */
[----:B0-----:R-:W-:-:S02]  /*532b0*/  IMAD.MOV.U32 R20, RZ, RZ, R6 ;  /* 0x000000ffff147224 */ /* 0x001fc400078e0006 */
[----:B--2---:R-:W-:Y:S01]  /*532c0*/  HMMA.16816.F32 R4, R24, R4, R8 ;  /* 0x000000041804723c */ /* 0x004fe20000001808 */
[----:B------:R-:W-:-:S05]  /*532d0*/  IMAD.MOV.U32 R21, RZ, RZ, R0 ;  /* 0x000000ffff157224 */ /* 0x000fca00078e0000 */
[----:B------:R0:W-:Y:S04]  /*532e0*/  STL.64 [R1+0x7970], R20 ;  /* 0x0079701401007387 */ /* 0x0001e80000100a00 */
[----:B0-----:R-:W2:Y:S04]  /*532f0*/  LDL.64 R20, [R1+0x20] ;  /* 0x0000200001147983 */ /* 0x001ea80000100a00 */
[----:B------:R-:W3:Y:S04]  /*53300*/  LDL.LU.64 R10, [R1+0x79b8] ;  /* 0x0079b800010a7983 */ /* 0x000ee80000300a00 */
[----:B------:R-:W3:Y:S05]  /*53310*/  LDL.LU.64 R8, [R1+0x79b0] ;  /* 0x0079b00001087983 */ /* 0x000eea0000300a00 */
[----:B------:R0:W-:Y:S04]  /*53320*/  STL.64 [R1+0x640], R4 ;  /* 0x0006400401007387 */ /* 0x0001e80000100a00 */
[----:B------:R3:W-:Y:S04]  /*53330*/  STL.64 [R1+0x648], R6 ;  /* 0x0006480601007387 */ /* 0x0007e80000100a00 */
[----:B0-----:R-:W3:Y:S02]  /*53340*/  LDL.LU.64 R4, [R1+0x79a8] ;  /* 0x0079a80001047983 */ /* 0x001ee40000300a00 */
[----:B---3--:R-:W-:Y:S02]  /*53350*/  HMMA.16816.F32 R4, R24, R4, R8 ;  /* 0x000000041804723c */ /* 0x008fe40000001808 */
[----:B------:R-:W2:Y:S04]  /*53360*/  LDL.LU.64 R10, [R1+0x79a0] ;  /* 0x0079a000010a7983 */ /* 0x000ea80000300a00 */
[----:B------:R-:W2:-:S15]  /*53370*/  LDL.LU.64 R8, [R1+0x7998] ;  /* 0x0079980001087983 */ /* 0x000e9e0000300a00 */
[----:B------:R-:W-:-:S02]  /*53380*/  NOP ;  /* 0x0000000000007918 */ /* 0x000fc40000000000 */
[----:B------:R-:W-:Y:S04]  /*53390*/  STL.64 [R1+0x630], R4 ;  /* 0x0006300401007387 */ /* 0x000fe80000100a00 */
[----:B------:R0:W-:Y:S04]  /*533a0*/  STL.64 [R1+0x638], R6 ;  /* 0x0006380601007387 */ /* 0x0001e80000100a00 */
[----:B0-----:R-:W3:Y:S04]  /*533b0*/  LDL.LU.64 R6, [R1+0x7990] ;  /* 0x0079900001067983 */ /* 0x001ee80000300a00 */
[----:B------:R-:W3:Y:S01]  /*533c0*/  LDL.LU.64 R4, [R1+0x7988] ;  /* 0x0079880001047983 */ /* 0x000ee20000300a00 */
[----:B--2---:R-:W-:-:S15]  /*533d0*/  HMMA.16816.F32 R8, R24, R20, R8 ;  /* 0x000000141808723c */ /* 0x004fde0000001808 */
[----:B------:R-:W-:-:S08]  /*533e0*/  NOP ;  /* 0x0000000000007918 */ /* 0x000fd00000000000 */
[----:B------:R-:W-:Y:S04]  /*533f0*/  STL.64 [R1+0x760], R8 ;  /* 0x0007600801007387 */ /* 0x000fe80000100a00 */
[----:B------:R0:W-:Y:S04]  /*53400*/  STL.64 [R1+0x768], R10 ;  /* 0x0007680a01007387 */ /* 0x0001e80000100a00 */
[----:B0-----:R-:W2:Y:S04]  /*53410*/  LDL.LU.64 R10, [R1+0x7980] ;  /* 0x00798000010a7983 */ /* 0x001ea80000300a00 */
[----:B------:R-:W4:Y:S01]  /*53420*/  LDL.LU.64 R8, [R1+0x7978] ;  /* 0x0079780001087983 */ /* 0x000f220000300a00 */
[----:B------:R-:W-:-:S02]  /*53430*/  IMAD.MOV.U32 R18, RZ, RZ, R20 ;  /* 0x000000ffff127224 */ /* 0x000fc400078e0014 */
[----:B------:R-:W-:-:S03]  /*53440*/  IMAD.MOV.U32 R0, RZ, RZ, R21 ;  /* 0x000000ffff007224 */ /* 0x000fc600078e0015 */
[----:B------:R-:W-:Y:S04]  /*53450*/  STL [R1+0x7950], R18 ;  /* 0x0079501201007387 */ /* 0x000fe80000100800 */
[----:B------:R0:W-:Y:S04]  /*53460*/  STL.64 [R1+0x7948], R16 ;  /* 0x0079481001007387 */ /* 0x0001e80000100a00 */
[----:B------:R-:W3:Y:S04]  /*53470*/  LDL.LU.64 R20, [R1+0x950] ;  /* 0x0009500001147983 */ /* 0x000ee80000300a00 */
[----:B------:R-:W3:Y:S01]  /*53480*/  LDL.LU.64 R22, [R1+0x958] ;  /* 0x0009580001167983 */ /* 0x000ee20000300a00 */
[----:B----4-:R-:W-:-:S15]  /*53490*/  HMMA.16816.F32 R12, R24, R8, R12 ;  /* 0x00000008180c723c */ /* 0x010fde000000180c */
[----:B------:R-:W-:-:S08]  /*534a0*/  NOP ;  /* 0x0000000000007918 */ /* 0x000fd00000000000 */
[----:B------:R-:W-:Y:S04]  /*534b0*/  STL.64 [R1+0x750], R12 ;  /* 0x0007500c01007387 */ /* 0x000fe80000100a00 */
[----:B------:R-:W-:Y:S04]  /*534c0*/  STL.64 [R1+0x758], R14 ;  /* 0x0007580e01007387 */ /* 0x000fe80000100a00 */
[----:B0-----:R-:W4:Y:S04]  /*534d0*/  LDL.LU.64 R16, [R1+0x6e0] ;  /* 0x0006e00001107983 */ /* 0x001f280000300a00 */
[----:B------:R-:W2:Y:S04]  /*534e0*/  LDL.LU.64 R18, [R1+0x6e8] ;  /* 0x0006e80001127983 */ /* 0x000ea80000300a00 */
[----:B--2---:R-:W-:Y:S04]  /*534f0*/  STL.64 [R1+0x7968], R18 ;  /* 0x0079681201007387 */ /* 0x004fe80000100a00 */
[----:B----4-:R0:W-:Y:S04]  /*53500*/  STL.64 [R1+0x7960], R16 ;  /* 0x0079601001007387 */ /* 0x0101e80000100a00 */
[----:B0-----:R-:W2:Y:S04]  /*53510*/  LDL.LU.64 R16, [R1+0x730] ;  /* 0x0007300001107983 */ /* 0x001ea80000300a00 */
[----:B------:R-:W2:Y:S04]  /*53520*/  LDL.LU.64 R18, [R1+0x738] ;  /* 0x0007380001127983 */ /* 0x000ea80000300a00 */
[----:B------:R-:W4:Y:S04]  /*53530*/  LDL.LU.64 R12, [R1+0x550] ;  /* 0x00055000010c7983 */ /* 0x000f280000300a00 */
[----:B------:R-:W4:Y:S04]  /*53540*/  LDL.LU.64 R14, [R1+0x558] ;  /* 0x00055800010e7983 */ /* 0x000f280000300a00 */
[----:B------:R-:W-:Y:S04]  /*53550*/  STL.64 [R1+0x7908], R10 ;  /* 0x0079080a01007387 */ /* 0x000fe80000100a00 */
[----:B------:R0:W-:Y:S04]  /*53560*/  STL.64 [R1+0x7900], R8 ;  /* 0x0079000801007387 */ /* 0x0001e80000100a00 */
[----:B0-----:R-:W2:Y:S04]  /*53570*/  LDL.LU.64 R8, [R1+0xb10] ;  /* 0x000b100001087983 */ /* 0x001ea80000300a00 */
[----:B------:R-:W4:Y:S01]  /*53580*/  LDL.LU.64 R10, [R1+0xb18] ;  /* 0x000b1800010a7983 */ /* 0x000f220000300a00 */
[C---:B---3--:R-:W-:Y:S03]  /*53590*/  HMMA.16816.F32 R20, R24.reuse, R4, R20 ;  /* 0x000000041814723c */ /* 0x048fe60000001814 */
[----:B----4-:R-:W-:Y:S04]  /*535a0*/  STL.64 [R1+0x7918], R10 ;  /* 0x0079180a01007387 */ /* 0x010fe80000100a00 */
[----:B--2---:R0:W-:Y:S04]  /*535b0*/  STL.64 [R1+0x7910], R8 ;  /* 0x0079100801007387 */ /* 0x0041e80000100a00 */
[----:B0-----:R-:W2:Y:S04]  /*535c0*/  LDL.64 R8, [R1+0x30] ;  /* 0x0000300001087983 */ /* 0x001ea80000100a00 */
[----:B--2---:R0:W-:Y:S04]  /*535d0*/  STL.64 [R1+0x7930], R8 ;  /* 0x0079300801007387 */ /* 0x0041e80000100a00 */
[----:B0-----:R-:W2:Y:S04]  /*535e0*/  LDL.64 R8, [R1+0x40] ;  /* 0x0000400001087983 */ /* 0x001ea80000100a00 */
[----:B------:R0:W-:Y:S04]  /*535f0*/  STL.64 [R1+0x740], R20 ;  /* 0x0007401401007387 */ /* 0x0001e80000100a00 */
[----:B------:R-:W-:Y:S04]  /*53600*/  STL.64 [R1+0x748], R22 ;  /* 0x0007481601007387 */ /* 0x000fe80000100a00 */
[----:B0-----:R-:W3:Y:S04]  /*53610*/  LDL.LU.64 R20, [R1+0x7970] ;  /* 0x0079700001147983 */ /* 0x001ee80000300a00 */
[----:B------:R-:W-:Y:S04]  /*53620*/  STL.64 [R1+0x7928], R6 ;  /* 0x0079280601007387 */ /* 0x000fe80000100a00 */
[----:B------:R0:W-:Y:S04]  /*53630*/  STL.64 [R1+0x7920], R4 ;  /* 0x0079200401007387 */ /* 0x0001e80000100a00 */
[----:B0-----:R-:W4:Y:S04]  /*53640*/  LDL.LU.64 R4, [R1+0xc10] ;  /* 0x000c100001047983 */ /* 0x001f280000300a00 */
[----:B------:R-:W4:Y:S01]  /*53650*/  LDL.LU.64 R6, [R1+0xc18] ;  /* 0x000c180001067983 */ /* 0x000f220000300a00 */
[----:B---3--:R-:W-:Y:S03]  /*53660*/  HMMA.16816.F32 R20, R24, R20, R16 ;  /* 0x000000141814723c */ /* 0x008fe60000001810 */
[----:B------:R-:W3:Y:S04]  /*53670*/  LDL.LU.64 R18, [R1+0x7968] ;  /* 0x0079680001127983 */ /* 0x000ee80000300a00 */
[----:B------:R-:W3:-:S15]  /*53680*/  LDL.LU.64 R16, [R1+0x7960] ;  /* 0x0079600001107983 */ /* 0x000ede0000300a00 */
[----:B------:R-:W-:-:S01]  /*53690*/  NOP ;  /* 0x0000000000007918 */ /* 0x000fc20000000000 */
[----:B------:R0:W-:Y:S04]  /*536a0*/  STL.64 [R1+0x730], R20 ;  /* 0x0007301401007387 */ /* 0x0001e80000100a00 */
[----:B------:R-:W-:Y:S04]  /*536b0*/  STL.64 [R1+0x738], R22 ;  /* 0x0007381601007387 */ /* 0x000fe80000100a00 */
[----:B0-----:R-:W3:Y:S02]  /*536c0*/  LDL.LU.64 R20, [R1+0x7958] ;  /* 0x0079580001147983 */ /* 0x001ee40000300a00 */
[----:B---3--:R-:W-:-:S15]  /*536d0*/  HMMA.16816.F32 R16, R24, R20, R16 ;  /* 0x000000141810723c */ /* 0x008fde0000001810 */
[----:B------:R-:W-:-:S08]  /*536e0*/  NOP ;  /* 0x0000000000007918 */ /* 0x000fd00000000000 */
[----:B------:R-:W-:Y:S04]  /*536f0*/  STL.64 [R1+0x720], R16 ;  /* 0x0007201001007387 */ /* 0x000fe80000100a00 */
[----:B------:R0:W-:Y:S04]  /*53700*/  STL.64 [R1+0x728], R18 ;  /* 0x0007281201007387 */ /* 0x0001e80000100a00 */
[----:B0-----:R-:W3:Y:S04]  /*53710*/  LDL.LU R18, [R1+0x7950] ;  /* 0x0079500001127983 */ /* 0x001ee80000300800 */
[----:B------:R-:W2:Y:S04]  /*53720*/  LDL.LU.64 R16, [R1+0x7948] ;  /* 0x0079480001107983 */ /* 0x000ea80000300a00 */
[----:B------:R0:W-:Y:S04]  /*53730*/  STL.64 [R1+0x78e8], R20 ;  /* 0x0078e81401007387 */ /* 0x0001e80000100a00 */
[----:B0-----:R-:W4:Y:S04]  /*53740*/  LDL.LU.64 R20, [R1+0xa10] ;  /* 0x000a100001147983 */ /* 0x001f280000300a00 */
[----:B------:R-:W4:Y:S01]  /*53750*/  LDL.LU.64 R22, [R1+0xa18] ;  /* 0x000a180001167983 */ /* 0x000f220000300a00 */
[----:B--2---:R-:W-:Y:S03]  /*53760*/  HMMA.16816.F32 R24, R24, R16, R12 ;  /* 0x000000101818723c */ /* 0x004fe6000000180c */
[----:B------:R-:W2:Y:S04]  /*53770*/  LDL.LU.64 R14, [R1+0x7940] ;  /* 0x00794000010e7983 */ /* 0x000ea80000300a00 */
[----:B------:R-:W2:-:S15]  /*53780*/  LDL.LU.64 R12, [R1+0x7938] ;  /* 0x00793800010c7983 */ /* 0x000e9e0000300a00 */
[----:B------:R-:W-:-:S01]  /*53790*/  NOP ;  /* 0x0000000000007918 */ /* 0x000fc20000000000 */
[----:B------:R3:W-:Y:S04]  /*537a0*/  STL.64 [R1+0x620], R24 ;  /* 0x0006201801007387 */ /* 0x0007e80000100a00 */
[----:B------:R-:W-:Y:S04]  /*537b0*/  STL.64 [R1+0x628], R26 ;  /* 0x0006281a01007387 */ /* 0x000fe80000100a00 */
[----:B------:R0:W-:Y:S01]  /*537c0*/  STL.64 [R1+0x78e0], R16 ;  /* 0x0078e01001007387 */ /* 0x0001e20000100a00 */
[----:B---3--:R-:W-:-:S03]  /*537d0*/  IMAD.MOV.U32 R24, RZ, RZ, R18 ;  /* 0x000000ffff187224 */ /* 0x008fc600078e0012 */
[----:B0-----:R-:W2:Y:S04]  /*537e0*/  LDL.LU.64 R16, [R1+0xd10] ;  /* 0x000d100001107983 */ /* 0x001ea80000300a00 */
[----:B------:R-:W2:Y:S02]  /*537f0*/  LDL.LU.64 R18, [R1+0xd18] ;  /* 0x000d180001127983 */ /* 0x000ea40000300a00 */
[----:B--2---:R-:W-:-:S15]  /*53800*/  HMMA.16816.F32 R16, R12, R8, R16 ;  /* 0x000000080c10723c */ /* 0x004fde0000001810 */
[----:B------:R-:W-:-:S08]  /*53810*/  NOP ;  /* 0x0000000000007918 */ /* 0x000fd00000000000 */
[----:B------:R0:W-:Y:S04]  /*53820*/  STL.64 [R1+0x5f0], R16 ;  /* 0x0005f01001007387 */ /* 0x0001e80000100a00 */
[----:B------:R-:W-:Y:S01]  /*53830*/  STL.64 [R1+0x5f8], R18 ;  /* 0x0005f81201007387 */ /* 0x000fe20000100a00 */
[----:B0-----:R-:W-:Y:S02]  /*53840*/  IMAD.MOV.U32 R17, RZ, RZ, R8 ;  /* 0x000000ffff117224 */ /* 0x001fe400078e0008 */
[----:B------:R-:W-:Y:S02]  /*53850*/  IMAD.MOV.U32 R16, RZ, RZ, R9 ;  /* 0x000000ffff107224 */ /* 0x000fe400078e0009 */
[----:B------:R-:W4:Y:S01]  /*53860*/  LDL.LU.64 R8, [R1+0x7930] ;  /* 0x0079300001087983 */ /* 0x000f220000300a00 */
[----:B------:R-:W-:Y:S01]  /*53870*/  IMAD.MOV.U32 R25, RZ, RZ, R0 ;  /* 0x000000ffff197224 */ /* 0x000fe200078e0000 */
[----:B----4-:R-:W-:Y:S06]  /*53880*/  HMMA.16816.F32 R4, R12, R8, R4 ;  /* 0x000000080c04723c */ /* 0x010fec0000001804 */
[----:B------:R-:W-:-:S02]  /*53890*/  IMAD.MOV.U32 R28, RZ, RZ, R8 ;  /* 0x000000ffff1c7224 */ /* 0x000fc400078e0008 */
[----:B------:R-:W-:-:S15]  /*538a0*/  IMAD.MOV.U32 R0, RZ, RZ, R9 ;  /* 0x000000ffff007224 */ /* 0x000fde00078e0009 */
[----:B------:R-:W-:Y:S04]  /*538b0*/  STL.64 [R1+0x5e0], R4 ;  /* 0x0005e00401007387 */ /* 0x000fe80000100a00 */
[----:B------:R0:W-:Y:S04]  /*538c0*/  STL.64 [R1+0x5e8], R6 ;  /* 0x0005e80601007387 */ /* 0x0001e80000100a00 */
[----:B0-----:R-:W2:Y:S04]  /*538d0*/  LDL.LU.64 R6, [R1+0x7928] ;  /* 0x0079280001067983 */ /* 0x001ea80000300a00 */
[----:B------:R-:W3:Y:S04]  /*538e0*/  LDL.LU.64 R4, [R1+0x7920] ;  /* 0x0079200001047983 */ /* 0x000ee80000300a00 */
[----:B------:R-:W4:Y:S04]  /*538f0*/  LDL.LU.64 R10, [R1+0x7918] ;  /* 0x00791800010a7983 */ /* 0x000f280000300a00 */
[----:B------:R-:W4:Y:S02]  /*53900*/  LDL.LU.64 R8, [R1+0x7910] ;  /* 0x0079100001087983 */ /* 0x000f240000300a00 */
[C---:B----4-:R-:W-:Y:S02]  /*53910*/  HMMA.16816.F32 R24, R12.reuse, R24, R8 ;  /* 0x000000180c18723c */ /* 0x050fe40000001808 */
[----:B------:R-:W4:Y:S04]  /*53920*/  LDL.LU.64 R10, [R1+0x7908] ;  /* 0x00790800010a7983 */ /* 0x000f280000300a00 */
[----:B------:R-:W2:Y:S02]  /*53930*/  LDL.LU.64 R8, [R1+0x7900] ;  /* 0x0079000001087983 */ /* 0x000ea40000300a00 */
[----:B--2---:R-:W-:Y:S02]  /*53940*/  HMMA.16816.F32 R20, R12, R8, R20 ;  /* 0x000000080c14723c */ /* 0x004fe40000001814 */
[----:B----4-:R-:W-:-:S13]  /*53950*/  STL.64 [R1+0x78a8], R10 ;  /* 0x0078a80a01007387 */ /* 0x010fda0000100a00 */
[----:B------:R-:W-:Y:S04]  /*53960*/  STL.64 [R1+0x710], R24 ;  /* 0x0007101801007387 */ /* 0x000fe80000100a00 */
[----:B------:R-:W-:Y:S04]  /*53970*/  STL.64 [R1+0x718], R26 ;  /* 0x0007181a01007387 */ /* 0x000fe80000100a00 */
[----:B------:R0:W-:Y:S04]  /*53980*/  STL.64 [R1+0x78a0], R8 ;  /* 0x0078a00801007387 */ /* 0x0001e80000100a00 */
[----:B------:R-:W1:Y:S04]  /*53990*/  LDSM.16.MT88.4 R24, [R3+UR5+0x280] ;  /* 0x000280050318783b */ /* 0x000e680008004200 */
[----:B------:R2:W-:Y:S04]  /*539a0*/  STL.64 [R1+0x700], R20 ;  /* 0x0007001401007387 */ /* 0x0005e80000100a00 */
[----:B------:R4:W-:Y:S04]  /*539b0*/  STL.64 [R1+0x708], R22 ;  /* 0x0007081601007387 */ /* 0x0009e80000100a00 */
[----:B0-----:R-:W3:Y:S04]  /*539c0*/  LDL.LU.64 R8, [R1+0xc00] ;  /* 0x000c000001087983 */ /* 0x001ee80000300a00 */
[----:B------:R-:W2:Y:S04]  /*539d0*/  LDL.LU.64 R10, [R1+0xc08] ;  /* 0x000c0800010a7983 */ /* 0x000ea80000300a00 */
[----:B--2---:R-:W-:Y:S04]  /*539e0*/  STL.64 [R1+0x78b8], R10 ;  /* 0x0078b80a01007387 */ /* 0x004fe80000100a00 */
[----:B---3--:R-:W-:Y:S04]  /*539f0*/  STL.64 [R1+0x78b0], R8 ;  /* 0x0078b00801007387 */ /* 0x008fe80000100a00 */
[----:B------:R-:W2:Y:S04]  /*53a00*/  LDL.LU.64 R20, [R1+0x870] ;  /* 0x0008700001147983 */ /* 0x000ea80000300a00 */
[----:B----4-:R-:W3:Y:S04]  /*53a10*/  LDL.LU.64 R22, [R1+0x878] ;  /* 0x0008780001167983 */ /* 0x010ee80000300a00 */
[----:B---3--:R-:W-:Y:S04]  /*53a20*/  STL.64 [R1+0x78f8], R22 ;  /* 0x0078f81601007387 */ /* 0x008fe80000100a00 */
[----:B--2---:R0:W-:Y:S04]  /*53a30*/  STL.64 [R1+0x78f0], R20 ;  /* 0x0078f01401007387 */ /* 0x0041e80000100a00 */
[----:B0-----:R-:W2:Y:S04]  /*53a40*/  LDL.LU.64 R20, [R1+0x920] ;  /* 0x0009200001147983 */ /* 0x001ea80000300a00 */
[----:B------:R-:W2:Y:S01]  /*53a50*/  LDL.LU.64 R22, [R1+0x928] ;  /* 0x0009280001167983 */ /* 0x000ea20000300a00 */
[----:B------:R-:W-:-:S02]  /*53a60*/  IMAD.MOV.U32 R8, RZ, RZ, R17 ;  /* 0x000000ffff087224 */ /* 0x000fc400078e0011 */
[----:B------:R-:W-:Y:S02]  /*53a70*/  IMAD.MOV.U32 R9, RZ, RZ, R16 ;  /* 0x000000ffff097224 */ /* 0x000fe400078e0010 */
[----:B------:R-:W3:Y:S04]  /*53a80*/  LDL.LU.64 R16, [R1+0x6d0] ;  /* 0x0006d00001107983 */ /* 0x000ee80000300a00 */
[----:B------:R-:W3:Y:S04]  /*53a90*/  LDL.LU.64 R18, [R1+0x6d8] ;  /* 0x0006d80001127983 */ /* 0x000ee80000300a00 */
[----:B------:R0:W-:Y:S04]  /*53aa0*/  STL.64 [R1+0x78d8], R8 ;  /* 0x0078d80801007387 */ /* 0x0001e80000100a00 */
[----:B0-----:R-:W4:Y:S04]  /*53ab0*/  LDL.LU.64 R8, [R1+0x530] ;  /* 0x0005300001087983 */ /* 0x001f280000300a00 */
[----:B------:R-:W4:Y:S04]  /*53ac0*/  LDL.LU.64 R10, [R1+0x538] ;  /* 0x00053800010a7983 */ /* 0x000f280000300a00 */
[----:B-1----:R-:W-:Y:S04]  /*53ad0*/  STL.64 [R1+0x77e8], R26 ;  /* 0x0077e81a01007387 */ /* 0x002fe80000100a00 */
        /* <DEDUP_REMOVED lines=8> */
[----:B------:R-:W-:Y:S04]  /*53b60*/  STL.64 [R1+0x6f0], R20 ;  /* 0x0006f01401007387 */ /* 0x000fe80000100a00 */
[----:B------:R0:W-:Y:S04]  /*53b70*/  STL.64 [R1+0x6f8], R22 ;  /* 0x0006f81601007387 */ /* 0x0001e80000100a00 */
[----:B0-----:R-:W2:Y:S04]  /*53b80*/  LDL.LU.64 R22, [R1+0x78f8] ;  /* 0x0078f80001167983 */ /* 0x001ea80000300a00 */
[----:B------:R-:W2:Y:S04]  /*53b90*/  LDL.LU.64 R20, [R1+0x78f0] ;  /* 0x0078f00001147983 */ /* 0x000ea80000300a00 */
[----:B------:R-:W-:Y:S04]  /*53ba0*/  STL.64 [R1+0x7898], R6 ;  /* 0x0078980601007387 */ /* 0x000fe80000100a00 */
[----:B------:R0:W-:Y:S04]  /*53bb0*/  STL.64 [R1+0x7890], R4 ;  /* 0x0078900401007387 */ /* 0x0001e80000100a00 */
[----:B0-----:R-:W2:Y:S02]  /*53bc0*/  LDL.64 R4, [R1+0x70] ;  /* 0x0000700001047983 */ /* 0x001ea40000100a00 */
[----:B--2---:R-:W-:-:S15]  /*53bd0*/  HMMA.16816.F32 R20, R12, R4, R20 ;  /* 0x000000040c14723c */ /* 0x004fde0000001814 */
[----:B------:R-:W-:-:S08]  /*53be0*/  NOP ;  /* 0x0000000000007918 */ /* 0x000fd00000000000 */
[----:B------:R0:W-:Y:S04]  /*53bf0*/  STL.64 [R1+0x6e0], R20 ;  /* 0x0006e01401007387 */ /* 0x0001e80000100a00 */
[----:B------:R-:W-:Y:S04]  /*53c00*/  STL.64 [R1+0x6e8], R22 ;  /* 0x0006e81601007387 */ /* 0x000fe80000100a00 */
[----:B0-----:R-:W3:Y:S01]  /*53c10*/  LDL.LU.64 R20, [R1+0x78e8] ;  /* 0x0078e80001147983 */ /* 0x001ee20000300a00 */
[----:B------:R-:W-:Y:S02]  /*53c20*/  IMAD.MOV.U32 R28, RZ, RZ, R4 ;  /* 0x000000ffff1c7224 */ /* 0x000fe400078e0004 */
[----:B------:R-:W-:-:S02]  /*53c30*/  IMAD.MOV.U32 R0, RZ, RZ, R5 ;  /* 0x000000ffff007224 */ /* 0x000fc400078e0005 */
[----:B------:R-:W2:Y:S04]  /*53c40*/  LDL.LU.64 R4, [R1+0xa00] ;  /* 0x000a000001047983 */ /* 0x000ea80000300a00 */
[----:B------:R-:W2:Y:S01]  /*53c50*/  LDL.LU.64 R6, [R1+0xa08] ;  /* 0x000a080001067983 */ /* 0x000ea20000300a00 */
[----:B---3--:R-:W-:-:S15]  /*53c60*/  HMMA.16816.F32 R16, R12, R20, R16 ;  /* 0x000000140c10723c */ /* 0x008fde0000001810 */
[----:B------:R-:W-:-:S08]  /*53c70*/  NOP ;  /* 0x0000000000007918 */ /* 0x000fd00000000000 */
[----:B------:R0:W-:Y:S04]  /*53c80*/  STL.64 [R1+0x6d0], R16 ;  /* 0x0006d01001007387 */ /* 0x0001e80000100a00 */
[----:B------:R-:W-:Y:S04]  /*53c90*/  STL.64 [R1+0x6d8], R18 ;  /* 0x0006d81201007387 */ /* 0x000fe80000100a00 */
[----:B0-----:R-:W4:Y:S04]  /*53ca0*/  LDL.LU.64 R16, [R1+0x78e0] ;  /* 0x0078e00001107983 */ /* 0x001f280000300a00 */
[----:B------:R0:W-:Y:S04]  /*53cb0*/  STL.64 [R1+0x7878], R20 ;  /* 0x0078781401007387 */ /* 0x0001e80000100a00 */
[----:B0-----:R-:W3:Y:S01]  /*53cc0*/  LDL.64 R20, [R1+0x20] ;  /* 0x0000200001147983 */ /* 0x001ee20000100a00 */
[----:B----4-:R-:W-:Y:S03]  /*53cd0*/  HMMA.16816.F32 R12, R12, R16, R8 ;  /* 0x000000100c0c723c */ /* 0x010fe60000001808 */
[----:B------:R-:W4:Y:S04]  /*53ce0*/  LDL.LU.64 R8, [R1+0x78d8] ;  /* 0x0078d80001087983 */ /* 0x000f280000300a00 */
[----:B------:R-:W4:Y:S04]  /*53cf0*/  LDL.LU.64 R18, [R1+0x78d0] ;  /* 0x0078d00001127983 */ /* 0x000f280000300a00 */
[----:B------:R-:W4:-:S12]  /*53d00*/  LDL.LU.64 R16, [R1+0x78c8] ;  /* 0x0078c80001107983 */ /* 0x000f180000300a00 */
[----:B------:R0:W-:Y:S04]  /*53d10*/  STL.64 [R1+0x5d0], R12 ;  /* 0x0005d00c01007387 */ /* 0x0001e80000100a00 */
[----:B------:R1:W-:Y:S04]  /*53d20*/  STL.64 [R1+0x5d8], R14 ;  /* 0x0005d80e01007387 */ /* 0x0003e80000100a00 */
[----:B0-----:R-:W3:Y:S04]  /*53d30*/  LDL.LU.64 R12, [R1+0xb00] ;  /* 0x000b0000010c7983 */ /* 0x001ee80000300a00 */
[----:B-1----:R-:W3:Y:S01]  /*53d40*/  LDL.LU.64 R14, [R1+0xb08] ;  /* 0x000b0800010e7983 */ /* 0x002ee20000300a00 */
[----:B----4-:R-:W-:Y:S03]  /*53d50*/  HMMA.16816.F32 R8, R16, R8, R24 ;  /* 0x000000081008723c */ /* 0x010fe60000001818 */
[----:B------:R-:W4:-:S15]  /*53d60*/  LDL.LU.64 R24, [R1+0x78c0] ;  /* 0x0078c00001187983 */ /* 0x000f1e0000300a00 */
[----:B------:R-:W-:-:S05]  /*53d70*/  NOP ;  /* 0x0000000000007918 */ /* 0x000fca0000000000 */
[----:B------:R-:W-:Y:S04]  /*53d80*/  STL.64 [R1+0x550], R8 ;  /* 0x0005500801007387 */ /* 0x000fe80000100a00 */
[----:B------:R0:W-:Y:S04]  /*53d90*/  STL.64 [R1+0x558], R10 ;  /* 0x0005580a01007387 */ /* 0x0001e80000100a00 */
[----:B0-----:R-:W4:Y:S04]  /*53da0*/  LDL.LU.64 R10, [R1+0x78b8] ;  /* 0x0078b800010a7983 */ /* 0x001f280000300a00 */
[----:B------:R-:W4:Y:S02]  /*53db0*/  LDL.LU.64 R8, [R1+0x78b0] ;  /* 0x0078b00001087983 */ /* 0x000f240000300a00 */
[----:B----4-:R-:W-:Y:S02]  /*53dc0*/  HMMA.16816.F32 R24, R16, R24, R8 ;  /* 0x000000181018723c */ /* 0x010fe40000001808 */
[----:B------:R-:W4:Y:S04]  /*53dd0*/  LDL.LU.64 R10, [R1+0x78a8] ;  /* 0x0078a800010a7983 */ /* 0x000f280000300a00 */
[----:B------:R-:W2:-:S15]  /*53de0*/  LDL.LU.64 R8, [R1+0x78a0] ;  /* 0x0078a00001087983 */ /* 0x000e9e0000300a00 */
[----:B------:R-:W-:-:S02]  /*53df0*/  NOP ;  /* 0x0000000000007918 */ /* 0x000fc40000000000 */
[----:B------:R0:W-:Y:S04]  /*53e00*/  STL.64 [R1+0x540], R24 ;  /* 0x0005401801007387 */ /* 0x0001e80000100a00 */
[----:B------:R1:W-:Y:S04]  /*53e10*/  STL.64 [R1+0x548], R26 ;  /* 0x0005481a01007387 */ /* 0x0003e80000100a00 */
[----:B0-----:R-:W4:Y:S04]  /*53e20*/  LDL.LU.64 R24, [R1+0x7e0] ;  /* 0x0007e00001187983 */ /* 0x001f280000300a00 */
[----:B-1----:R-:W4:Y:S01]  /*53e30*/  LDL.LU.64 R26, [R1+0x7e8] ;  /* 0x0007e800011a7983 */ /* 0x002f220000300a00 */
[C---:B---3--:R-:W-:Y:S06]  /*53e40*/  HMMA.16816.F32 R12, R16.reuse, R20, R12 ;  /* 0x00000014100c723c */ /* 0x048fec000000180c */
[----:B--2---:R-:W-:Y:S01]  /*53e50*/  HMMA.16816.F32 R4, R16, R8, R4 ;  /* 0x000000081004723c */ /* 0x004fe20000001804 */
[----:B----4-:R-:W-:Y:S04]  /*53e60*/  STL.64 [R1+0x7888], R26 ;  /* 0x0078881a01007387 */ /* 0x010fe80000100a00 */
[----:B------:R0:W-:Y:S04]  /*53e70*/  STL.64 [R1+0x7880], R24 ;  /* 0x0078801801007387 */ /* 0x0001e80000100a00 */
[----:B0-----:R-:W2:Y:S04]  /*53e80*/  LDL.LU.64 R24, [R1+0x910] ;  /* 0x0009100001187983 */ /* 0x001ea80000300a00 */
[----:B------:R-:W2:Y:S04]  /*53e90*/  LDL.LU.64 R26, [R1+0x918] ;  /* 0x00091800011a7983 */ /* 0x000ea80000300a00 */
[----:B------:R0:W-:Y:S04]  /*53ea0*/  STL.64 [R1+0x530], R12 ;  /* 0x0005300c01007387 */ /* 0x0001e80000100a00 */
[----:B------:R-:W-:Y:S01]  /*53eb0*/  STL.64 [R1+0x538], R14 ;  /* 0x0005380e01007387 */ /* 0x000fe20000100a00 */
[----:B0-----:R-:W-:-:S02]  /*53ec0*/  IMAD.MOV.U32 R13, RZ, RZ, R20 ;  /* 0x000000ffff0d7224 */ /* 0x001fc400078e0014 */
[----:B------:R-:W-:Y:S02]  /*53ed0*/  IMAD.MOV.U32 R12, RZ, RZ, R21 ;  /* 0x000000ffff0c7224 */ /* 0x000fe400078e0015 */
[----:B------:R-:W3:Y:S04]  /*53ee0*/  LDL.LU.64 R20, [R1+0x860] ;  /* 0x0008600001147983 */ /* 0x000ee80000300a00 */
[----:B------:R-:W3:Y:S04]  /*53ef0*/  LDL.LU.64 R22, [R1+0x868] ;  /* 0x0008680001167983 */ /* 0x000ee80000300a00 */
[----:B------:R-:W-:Y:S04]  /*53f00*/  STL.64 [R1+0x520], R4 ;  /* 0x0005200401007387 */ /* 0x000fe80000100a00 */
[----:B------:R0:W-:Y:S04]  /*53f10*/  STL.64 [R1+0x528], R6 ;  /* 0x0005280601007387 */ /* 0x0001e80000100a00 */
[----:B0-----:R-:W4:Y:S04]  /*53f20*/  LDL.LU.64 R6, [R1+0x7898] ;  /* 0x0078980001067983 */ /* 0x001f280000300a00 */
[----:B------:R-:W2:Y:S04]  /*53f30*/  LDL.LU.64 R4, [R1+0x7890] ;  /* 0x0078900001047983 */ /* 0x000ea80000300a00 */
[----:B------:R-:W-:Y:S04]  /*53f40*/  STL.64 [R1+0x7818], R10 ;  /* 0x0078180a01007387 */ /* 0x000fe80000100a00 */
[----:B------:R0:W-:Y:S02]  /*53f50*/  STL.64 [R1+0x7810], R8 ;  /* 0x0078100801007387 */ /* 0x0001e40000100a00 */
[----:B0-----:R-:W-:-:S02]  /*53f60*/  IMAD.MOV.U32 R8, RZ, RZ, R13 ;  /* 0x000000ffff087224 */ /* 0x001fc400078e000d */
[----:B------:R-:W-:Y:S02]  /*53f70*/  IMAD.MOV.U32 R9, RZ, RZ, R12 ;  /* 0x000000ffff097224 */ /* 0x000fe400078e000c */
[----:B------:R-:W0:Y:S04]  /*53f80*/  LDSM.16.MT88.4 R12, [R3+UR5+0x300] ;  /* 0x00030005030c783b */ /* 0x000e280008004200 */
[----:B0-----:R-:W-:Y:S04]  /*53f90*/  STL.64 [R1+0x7780], R14 ;  /* 0x0077800e01007387 */ /* 0x001fe80000100a00 */
[----:B------:R0:W-:Y:S04]  /*53fa0*/  STL.64 [R1+0x7778], R12 ;  /* 0x0077780c01007387 */ /* 0x0001e80000100a00 */
[----:B0-----:R-:W3:Y:S01]  /*53fb0*/  LDL.LU.64 R12, [R1+0x50] ;  /* 0x00005000010c7983 */ /* 0x001ee20000300a00 */
[----:B--2---:R-:W-:-:S15]  /*53fc0*/  HMMA.16816.F32 R24, R16, R4, R24 ;  /* 0x000000041018723c */ /* 0x004fde0000001818 */
[----:B------:R-:W-:-:S08]  /*53fd0*/  NOP ;  /* 0x0000000000007918 */ /* 0x000fd00000000000 */
[----:B------:R-:W-:Y:S01]  /*53fe0*/  STL.64 [R1+0x510], R24 ;  /* 0x0005101801007387 */ /* 0x000fe20000100a00 */
[----:B------:R-:W-:-:S03]  /*53ff0*/  IMAD.MOV.U32 R3, RZ, RZ, R27 ;  /* 0x000000ffff037224 */ /* 0x000fc600078e001b */
[----:B------:R0:W-:Y:S04]  /*54000*/  STL [R1+0x518], R26 ;  /* 0x0005181a01007387 */ /* 0x0001e80000100800 */
[----:B0-----:R-:W2:Y:S04]  /*54010*/  LDL.LU.64 R26, [R1+0x7888] ;  /* 0x00788800011a7983 */ /* 0x001ea80000300a00 */
[----:B------:R-:W2:Y:S04]  /*54020*/  LDL.LU.64 R24, [R1+0x7880] ;  /* 0x0078800001187983 */ /* 0x000ea80000300a00 */
[----:B----4-:R-:W-:Y:S04]  /*54030*/  STL.64 [R1+0x7828], R6 ;  /* 0x0078280601007387 */ /* 0x010fe80000100a00 */
[----:B------:R0:W-:Y:S04]  /*54040*/  STL.64 [R1+0x7820], R4 ;  /* 0x0078200401007387 */ /* 0x0001e80000100a00 */
[----:B------:R-:W-:Y:S01]  /*54050*/  STL [R1+0x7180], R3 ;  /* 0x0071800301007387 */ /* 0x000fe20000100800 */
[----:B0-----:R-:W-:-:S02]  /*54060*/  IMAD.MOV.U32 R4, RZ, RZ, R28 ;  /* 0x000000ffff047224 */ /* 0x001fc400078e001c */
[----:B------:R-:W-:-:S07]  /*54070*/  IMAD.MOV.U32 R5, RZ, RZ, R0 ;  /* 0x000000ffff057224 */ /* 0x000fce00078e0000 */
[----:B---3--:R-:W-:Y:S01]  /*54080*/  HMMA.16816.F32 R4, R16, R4, R20 ;  /* 0x000000041004723c */ /* 0x008fe20000001814 */
[----:B------:R-:W2:-:S15]  /*54090*/  LDL.LU.64 R20, [R1+0x7878] ;  /* 0x0078780001147983 */ /* 0x000e9e0000300a00 */
[----:B------:R-:W-:-:S07]  /*540a0*/  NOP ;  /* 0x0000000000007918 */ /* 0x000fce0000000000 */
[----:B------:R-:W-:Y:S04]  /*540b0*/  STL.64 [R1+0x500], R4 ;  /* 0x0005000401007387 */ /* 0x000fe80000100a00 */
[----:B------:R2:W-:Y:S04]  /*540c0*/  STL.64 [R1+0x508], R6 ;  /* 0x0005080601007387 */ /* 0x0005e80000100a00 */
[----:B------:R-:W3:Y:S01]  /*540d0*/  LDL.LU.64 R22, [R1+0x7870] ;  /* 0x0078700001167983 */ /* 0x000ee20000300a00 */
[----:B--2---:R-:W-:Y:S06]  /*540e0*/  HMMA.16816.F32 R4, R16, R20, R24 ;  /* 0x000000141004723c */ /* 0x004fec0000001818 */
[----:B------:R-:W-:-:S02]  /*540f0*/  IMAD.MOV.U32 R11, RZ, RZ, R20 ;  /* 0x000000ffff0b7224 */ /* 0x000fc400078e0014 */
[----:B------:R-:W-:Y:S02]  /*54100*/  IMAD.MOV.U32 R10, RZ, RZ, R21 ;  /* 0x000000ffff0a7224 */ /* 0x000fe400078e0015 */
[----:B------:R-:W3:-:S13]  /*54110*/  LDL.LU.64 R20, [R1+0x7868] ;  /* 0x0078680001147983 */ /* 0x000eda0000300a00 */
[----:B------:R-:W-:Y:S04]  /*54120*/  STL [R1+0x4f0], R4 ;  /* 0x0004f00401007387 */ /* 0x000fe80000100800 */
[----:B------:R-:W-:Y:S04]  /*54130*/  STL.64 [R1+0x4f8], R6 ;  /* 0x0004f80601007387 */ /* 0x000fe80000100a00 */
[----:B------:R-:W2:Y:S04]  /*54140*/  LDL.LU.64 R24, [R1+0x790] ;  /* 0x0007900001187983 */ /* 0x000ea80000300a00 */
[----:B------:R-:W2:Y:S04]  /*54150*/  LDL.LU.64 R26, [R1+0x798] ;  /* 0x00079800011a7983 */ /* 0x000ea80000300a00 */
[----:B------:R-:W-:Y:S04]  /*54160*/  STL.64 [R1+0x7838], R10 ;  /* 0x0078380a01007387 */ /* 0x000fe80000100a00 */
[----:B------:R0:W-:Y:S04]  /*54170*/  STL.64 [R1+0x7830], R8 ;  /* 0x0078300801007387 */ /* 0x0001e80000100a00 */
[----:B0-----:R-:W4:Y:S01]  /*54180*/  LDL.LU.64 R8, [R1+0x30] ;  /* 0x0000300001087983 */ /* 0x001f220000300a00 */
[----:B------:R-:W-:-:S03]  /*54190*/  IMAD.MOV.U32 R3, RZ, RZ, R5 ;  /* 0x000000ffff037224 */ /* 0x000fc600078e0005 */
[----:B----4-:R0:W-:Y:S04]  /*541a0*/  STL.64 [R1+0x7850], R8 ;  /* 0x0078500801007387 */ /* 0x0101e80000100a00 */
[----:B0-----:R-:W4:Y:S04]  /*541b0*/  LDL.64 R8, [R1+0x40] ;  /* 0x0000400001087983 */ /* 0x001f280000100a00 */
[----:B------:R-:W3:Y:S04]  /*541c0*/  LDL.LU.64 R4, [R1+0xab0] ;  /* 0x000ab00001047983 */ /* 0x000ee80000300a00 */
[----:B------:R-:W2:Y:S04]  /*541d0*/  LDL.LU.64 R6, [R1+0xab8] ;  /* 0x000ab80001067983 */ /* 0x000ea80000300a00 */
[----:B--2---:R-:W-:Y:S04]  /*541e0*/  STL.64 [R1+0x7848], R6 ;  /* 0x0078480601007387 */ /* 0x004fe80000100a00 */
[----:B---3--:R0:W-:Y:S04]  /*541f0*/  STL.64 [R1+0x7840], R4 ;  /* 0x0078400401007387 */ /* 0x0081e80000100a00 */
[----:B0-----:R-:W2:Y:S04]  /*54200*/  LDL.LU.64 R4, [R1+0xbb0] ;  /* 0x000bb00001047983 */ /* 0x001ea80000300a00 */
[----:B------:R-:W3:Y:S01]  /*54210*/  LDL.LU.64 R6, [R1+0xbb8] ;  /* 0x000bb80001067983 */ /* 0x000ee20000300a00 */
[----:B------:R-:W-:Y:S03]  /*54220*/  HMMA.16816.F32 R24, R16, R12, R24 ;  /* 0x0000000c1018723c */ /* 0x000fe60000001818 */
[----:B---3--:R-:W-:Y:S04]  /*54230*/  STL.64 [R1+0x7860], R6 ;  /* 0x0078600601007387 */ /* 0x008fe80000100a00 */
[----:B--2---:R0:W-:Y:S04]  /*54240*/  STL.64 [R1+0x7858], R4 ;  /* 0x0078580401007387 */ /* 0x0041e80000100a00 */
[----:B0-----:R-:W2:Y:S04]  /*54250*/  LDL.LU.64 R4, [R1+0xcb0] ;  /* 0x000cb00001047983 */ /* 0x001ea80000300a00 */
[----:B------:R-:W2:Y:S04]  /*54260*/  LDL.LU.64 R6, [R1+0xcb8] ;  /* 0x000cb80001067983 */ /* 0x000ea80000300a00 */
[----:B------:R-:W-:Y:S04]  /*54270*/  STL [R1+0x71f0], R3 ;  /* 0x0071f00301007387 */ /* 0x000fe80000100800 */
[----:B------:R-:W3:Y:S04]  /*54280*/  LDL.LU.64 R16, [R1+0x9b0] ;  /* 0x0009b00001107983 */ /* 0x000ee80000300a00 */
[----:B------:R-:W3:Y:S04]  /*54290*/  LDL.LU.64 R18, [R1+0x9b8] ;  /* 0x0009b80001127983 */ /* 0x000ee80000300a00 */
[----:B------:R0:W-:Y:S04]  /*542a0*/  STL.64 [R1+0x250], R24 ;  /* 0x0002501801007387 */ /* 0x0001e80000100a00 */
[----:B------:R1:W-:Y:S01]  /*542b0*/  STL.64 [R1+0x258], R26 ;  /* 0x0002581a01007387 */ /* 0x0003e20000100a00 */
[----:B----4-:R-:W-:-:S02]  /*542c0*/  IMAD.MOV.U32 R28, RZ, RZ, R8 ;  /* 0x000000ffff1c7224 */ /* 0x010fc400078e0008 */
[----:B------:R-:W-:Y:S01]  /*542d0*/  IMAD.MOV.U32 R15, RZ, RZ, R9 ;  /* 0x000000ffff0f7224 */ /* 0x000fe200078e0009 */
[----:B0-----:R-:W4:Y:S04]  /*542e0*/  LDL.LU.64 R24, [R1+0x8d0] ;  /* 0x0008d00001187983 */ /* 0x001f280000300a00 */
[----:B-1----:R-:W4:Y:S01]  /*542f0*/  LDL.LU.64 R26, [R1+0x8d8] ;  /* 0x0008d800011a7983 */ /* 0x002f220000300a00 */
[----:B--2---:R-:W-:-:S15]  /*54300*/  HMMA.16816.F32 R4, R20, R8, R4 ;  /* 0x000000081404723c */ /* 0x004fde0000001804 */
[----:B------:R-:W-:-:S08]  /*54310*/  NOP ;  /* 0x0000000000007918 */ /* 0x000fd00000000000 */
[----:B------:R-:W-:Y:S04]  /*54320*/  STL.64 [R1+0x230], R4 ;  /* 0x0002300401007387 */ /* 0x000fe80000100a00 */
[----:B------:R0:W-:Y:S04]  /*54330*/  STL.64 [R1+0x238], R6 ;  /* 0x0002380601007387 */ /* 0x0001e80000100a00 */
[----:B0-----:R-:W2:Y:S04]  /*54340*/  LDL.LU.64 R6, [R1+0x7860] ;  /* 0x0078600001067983 */ /* 0x001ea80000300a00 */
[----:B------:R-:W2:Y:S04]  /*54350*/  LDL.LU.64 R4, [R1+0x7858] ;  /* 0x0078580001047983 */ /* 0x000ea80000300a00 */
[----:B------:R-:W2:Y:S02]  /*54360*/  LDL.LU.64 R8, [R1+0x7850] ;  /* 0x0078500001087983 */ /* 0x000ea40000300a00 */
[----:B--2---:R-:W-:Y:S06]  /*54370*/  HMMA.16816.F32 R4, R20, R8, R4 ;  /* 0x000000081404723c */ /* 0x004fec0000001804 */
[----:B------:R-:W-:-:S02]  /*54380*/  IMAD.MOV.U32 R14, RZ, RZ, R8 ;  /* 0x000000ffff0e7224 */ /* 0x000fc400078e0008 */
[----:B------:R-:W-:-:S15]  /*54390*/  IMAD.MOV.U32 R0, RZ, RZ, R9 ;  /* 0x000000ffff007224 */ /* 0x000fde00078e0009 */
[----:B------:R-:W-:Y:S04]  /*543a0*/  STL.64 [R1+0x220], R4 ;  /* 0x0002200401007387 */ /* 0x000fe80000100a00 */
[----:B------:R0:W-:Y:S04]  /*543b0*/  STL.64 [R1+0x228], R6 ;  /* 0x0002280601007387 */ /* 0x0001e80000100a00 */
[----:B0-----:R-:W2:Y:S04]  /*543c0*/  LDL.LU.64 R6, [R1+0x7848] ;  /* 0x0078480001067983 */ /* 0x001ea80000300a00 */
[----:B------:R-:W2:Y:S04]  /*543d0*/  LDL.LU.64 R4, [R1+0x7840] ;  /* 0x0078400001047983 */ /* 0x000ea80000300a00 */
[----:B------:R-:W3:Y:S04]  /*543e0*/  LDL.LU.64 R10, [R1+0x7838] ;  /* 0x00783800010a7983 */ /* 0x000ee80000300a00 */
[----:B------:R-:W2:Y:S04]  /*543f0*/  LDL.LU.64 R8, [R1+0x7830] ;  /* 0x0078300001087983 */ /* 0x000ea80000300a00 */
[----:B------:R-:W-:Y:S04]  /*54400*/  STL [R1+0x77f8], R14 ;  /* 0x0077f80e01007387 */ /* 0x000fe80000100800 */
[----:B------:R3:W-:Y:S02]  /*54410*/  STL.64 [R1+0x77f0], R12 ;  /* 0x0077f00c01007387 */ /* 0x0007e40000100a00 */
[----:B---3--:R-:W-:-:S02]  /*54420*/  IMAD.MOV.U32 R12, RZ, RZ, R11 ;  /* 0x000000ffff0c7224 */ /* 0x008fc400078e000b */
[----:B------:R-:W-:Y:S02]  /*54430*/  IMAD.MOV.U32 R13, RZ, RZ, R10 ;  /* 0x000000ffff0d7224 */ /* 0x000fe400078e000a */
[----:B--2---:R-:W-:Y:S01]  /*54440*/  HMMA.16816.F32 R8, R20, R8, R4 ;  /* 0x000000081408723c */ /* 0x004fe20000001804 */
[----:B------:R-:W2:Y:S04]  /*54450*/  LDL.LU.64 R6, [R1+0x7828] ;  /* 0x0078280001067983 */ /* 0x000ea80000300a00 */
[----:B------:R-:W4:-:S15]  /*54460*/  LDL.LU.64 R4, [R1+0x7820] ;  /* 0x0078200001047983 */ /* 0x000f1e0000300a00 */
[----:B------:R-:W-:-:S03]  /*54470*/  NOP ;  /* 0x0000000000007918 */ /* 0x000fc60000000000 */
[----:B------:R-:W-:Y:S04]  /*54480*/  STL.64 [R1+0x210], R8 ;  /* 0x0002100801007387 */ /* 0x000fe80000100a00 */
[----:B------:R0:W-:Y:S04]  /*54490*/  STL.64 [R1+0x218], R10 ;  /* 0x0002180a01007387 */ /* 0x0001e80000100a00 */
[----:B0-----:R-:W3:Y:S04]  /*544a0*/  LDL.LU.64 R10, [R1+0x7818] ;  /* 0x00781800010a7983 */ /* 0x001ee80000300a00 */
[----:B------:R-:W2:Y:S02]  /*544b0*/  LDL.LU.64 R8, [R1+0x7810] ;  /* 0x0078100001087983 */ /* 0x000ea40000300a00 */
[----:B--2---:R-:W-:Y:S02]  /*544c0*/  HMMA.16816.F32 R16, R20, R8, R16 ;  /* 0x000000081410723c */ /* 0x004fe40000001810 */
[----:B---3--:R-:W-:Y:S04]  /*544d0*/  STL.64 [R1+0x77c0], R10 ;  /* 0x0077c00a01007387 */ /* 0x008fe80000100a00 */
[----:B------:R0:W-:-:S15]  /*544e0*/  STL.64 [R1+0x77b8], R8 ;  /* 0x0077b80801007387 */ /* 0x0001de0000100a00 */
[----:B------:R-:W-:-:S02]  /*544f0*/  NOP ;  /* 0x0000000000007918 */ /* 0x000fc40000000000 */
[----:B------:R-:W-:Y:S04]  /*54500*/  STL.64 [R1+0x200], R16 ;  /* 0x0002001001007387 */ /* 0x000fe80000100a00 */
[----:B------:R4:W-:Y:S04]  /*54510*/  STL.64 [R1+0x208], R18 ;  /* 0x0002081201007387 */ /* 0x0009e80000100a00 */
[----:B0-----:R-:W2:Y:S01]  /*54520*/  LDL.64 R8, [R1+0x70] ;  /* 0x0000700001087983 */ /* 0x001ea20000100a00 */
[----:B----4-:R-:W-:Y:S03]  /*54530*/  HMMA.16816.F32 R16, R20, R4, R24 ;  /* 0x000000041410723c */ /* 0x010fe60000001818 */
[----:B------:R-:W3:Y:S04]  /*54540*/  LDL.LU.64 R24, [R1+0x780] ;  /* 0x0007800001187983 */ /* 0x000ee80000300a00 */
[----:B------:R-:W4:Y:S01]  /*54550*/  LDL.LU.64 R26, [R1+0x788] ;  /* 0x00078800011a7983 */ /* 0x000f220000300a00 */
[----:B------:R-:W-:-:S15]  /*54560*/  LOP3.LUT R3, R2, 0x40, RZ, 0x3c, !PT ;  /* 0x0000004002037812 */ /* 0x000fde00078e3cff */
[----:B------:R-:W-:Y:S04]  /*54570*/  STL.64 [R1+0x1f0], R16 ;  /* 0x0001f01001007387 */ /* 0x000fe80000100a00 */
[----:B------:R-:W-:Y:S04]  /*54580*/  STL.64 [R1+0x1f8], R18 ;  /* 0x0001f81201007387 */ /* 0x000fe80000100a00 */
[----:B------:R-:W0:Y:S04]  /*54590*/  LDSM.16.MT88.4 R16, [R3+UR5+0x380] ;  /* 0x000380050310783b */ /* 0x000e280008004200 */
[----:B----4-:R-:W-:Y:S04]  /*545a0*/  STL.64 [R1+0x7808], R26 ;  /* 0x0078081a01007387 */ /* 0x010fe80000100a00 */
[----:B---3--:R1:W-:Y:S04]  /*545b0*/  STL.64 [R1+0x7800], R24 ;  /* 0x0078001801007387 */ /* 0x0083e80000100a00 */
[----:B-1----:R-:W3:Y:S04]  /*545c0*/  LDL.LU.64 R24, [R1+0x7b0] ;  /* 0x0007b00001187983 */ /* 0x002ee80000300a00 */
[----:B------:R-:W3:Y:S04]  /*545d0*/  LDL.LU.64 R26, [R1+0x7b8] ;  /* 0x0007b800011a7983 */ /* 0x000ee80000300a00 */
[----:B------:R-:W-:Y:S04]  /*545e0*/  STL.64 [R1+0x77b0], R6 ;  /* 0x0077b00601007387 */ /* 0x000fe80000100a00 */
[----:B------:R1:W-:Y:S04]  /*545f0*/  STL.64 [R1+0x77a8], R4 ;  /* 0x0077a80401007387 */ /* 0x0003e80000100a00 */
[----:B-1----:R-:W4:Y:S04]  /*54600*/  LDL.LU.64 R4, [R1+0x820] ;  /* 0x0008200001047983 */ /* 0x002f280000300a00 */
[----:B------:R-:W4:Y:S04]  /*54610*/  LDL.LU.64 R6, [R1+0x828] ;  /* 0x0008280001067983 */ /* 0x000f280000300a00 */
[----:B------:R-:W-:Y:S04]  /*54620*/  STL [R1+0x7740], R3 ;  /* 0x0077400301007387 */ /* 0x000fe80000100800 */
[----:B0-----:R-:W-:Y:S04]  /*54630*/  STL.64 [R1+0x7710], R18 ;  /* 0x0077101201007387 */ /* 0x001fe80000100a00 */
[----:B------:R0:W-:Y:S04]  /*54640*/  STL.64 [R1+0x7708], R16 ;  /* 0x0077081001007387 */ /* 0x0001e80000100a00 */
[----:B0-----:R-:W3:Y:S01]  /*54650*/  LDL.LU.64 R16, [R1+0x20] ;  /* 0x0000200001107983 */ /* 0x001ee20000300a00 */
[----:B--2---:R-:W-:Y:S01]  /*54660*/  IMAD.MOV.U32 R3, RZ, RZ, R9 ;  /* 0x000000ffff037224 */ /* 0x004fe200078e0009 */
[----:B----4-:R-:W-:Y:S02]  /*54670*/  HMMA.16816.F32 R4, R20, R8, R4 ;  /* 0x000000081404723c */ /* 0x010fe40000001804 */
[----:B---3--:R-:W-:-:S15]  /*54680*/  STL.64 [R1+0x77c8], R16 ;  /* 0x0077c81001007387 */ /* 0x008fde0000100a00 */
[----:B------:R-:W-:-:S06]  /*54690*/  NOP ;  /* 0x0000000000007918 */ /* 0x000fcc0000000000 */
[----:B------:R0:W-:Y:S04]  /*546a0*/  STL.64 [R1+0x1e0], R4 ;  /* 0x0001e00401007387 */ /* 0x0001e80000100a00 */
[----:B------:R-:W-:Y:S01]  /*546b0*/  STL.64 [R1+0x1e8], R6 ;  /* 0x0001e80601007387 */ /* 0x000fe20000100a00 */
[----:B0-----:R-:W-:-:S03]  /*546c0*/  IMAD.MOV.U32 R4, RZ, RZ, R8 ;  /* 0x000000ffff047224 */ /* 0x001fc600078e0008 */
[----:B------:R-:W2:Y:S04]  /*546d0*/  LDL.LU.64 R8, [R1+0xbd0] ;  /* 0x000bd00001087983 */ /* 0x000ea80000300a00 */
[----:B------:R-:W3:Y:S01]  /*546e0*/  LDL.LU.64 R10, [R1+0xbd8] ;  /* 0x000bd800010a7983 */ /* 0x000ee20000300a00 */
[----:B------:R-:W-:Y:S02]  /*546f0*/  IMAD.MOV.U32 R17, RZ, RZ, R15 ;  /* 0x000000ffff117224 */ /* 0x000fe400078e000f */
[C---:B------:R-:W-:Y:S01]  /*54700*/  HMMA.16816.F32 R12, R20.reuse, R12, R24 ;  /* 0x0000000c140c723c */ /* 0x040fe20000001818 */
[----:B---3--:R-:W-:Y:S04]  /*54710*/  STL.64 [R1+0x77d8], R10 ;  /* 0x0077d80a01007387 */ /* 0x008fe80000100a00 */
[----:B--2---:R0:W-:Y:S04]  /*54720*/  STL.64 [R1+0x77d0], R8 ;  /* 0x0077d00801007387 */ /* 0x0041e80000100a00 */
[----:B0-----:R-:W2:Y:S04]  /*54730*/  LDL.LU.64 R8, [R1+0xcd0] ;  /* 0x000cd00001087983 */ /* 0x001ea80000300a00 */
[----:B------:R-:W2:Y:S04]  /*54740*/  LDL.LU.64 R10, [R1+0xcd8] ;  /* 0x000cd800010a7983 */ /* 0x000ea80000300a00 */
[----:B------:R-:W3:Y:S04]  /*54750*/  LDL.LU.64 R26, [R1+0x7808] ;  /* 0x00780800011a7983 */ /* 0x000ee80000300a00 */
[----:B------:R-:W3:Y:S04]  /*54760*/  LDL.LU.64 R24, [R1+0x7800] ;  /* 0x0078000001187983 */ /* 0x000ee80000300a00 */
[----:B------:R-:W-:Y:S04]  /*54770*/  STL.64 [R1+0x1d0], R12 ;  /* 0x0001d00c01007387 */ /* 0x000fe80000100a00 */
[----:B------:R0:W-:Y:S04]  /*54780*/  STL.64 [R1+0x1d8], R14 ;  /* 0x0001d80e01007387 */ /* 0x0001e80000100a00 */
[----:B0-----:R-:W4:Y:S04]  /*54790*/  LDL.LU R14, [R1+0x77f8] ;  /* 0x0077f800010e7983 */ /* 0x001f280000300800 */
[----:B------:R-:W3:Y:S01]  /*547a0*/  LDL.LU.64 R12, [R1+0x77f0] ;  /* 0x0077f000010c7983 */ /* 0x000ee20000300a00 */
[----:B------:R-:W-:Y:S01]  /*547b0*/  IMAD.MOV.U32 R16, RZ, RZ, R28 ;  /* 0x000000ffff107224 */ /* 0x000fe200078e001c */
[----:B---3--:R-:W-:Y:S02]  /*547c0*/  HMMA.16816.F32 R20, R20, R12, R24 ;  /* 0x0000000c1414723c */ /* 0x008fe40000001818 */
[----:B------:R-:W2:Y:S04]  /*547d0*/  LDL.LU.64 R26, [R1+0x77e8] ;  /* 0x0077e800011a7983 */ /* 0x000ea80000300a00 */
[----:B------:R-:W2:Y:S04]  /*547e0*/  LDL.LU.64 R24, [R1+0x77e0] ;  /* 0x0077e00001187983 */ /* 0x000ea80000300a00 */
[----:B------:R0:W-:-:S13]  /*547f0*/  STL.64 [R1+0x7788], R12 ;  /* 0x0077880c01007387 */ /* 0x0001da0000100a00 */
[----:B------:R-:W-:Y:S04]  /*54800*/  STL.64 [R1+0xb0], R20 ;  /* 0x0000b01401007387 */ /* 0x000fe80000100a00 */
[----:B------:R-:W-:Y:S04]  /*54810*/  STL.64 [R1+0xb8], R22 ;  /* 0x0000b81601007387 */ /* 0x000fe80000100a00 */
[----:B------:R-:W1:Y:S01]  /*54820*/  LDSM.16.MT88.4 R20, [R2+UR5+0x4000] ;  /* 0x004000050214783b */ /* 0x000e620008004200 */
[----:B0-----:R-:W-:Y:S02]  /*54830*/  IMAD.MOV.U32 R12, RZ, RZ, R4 ;  /* 0x000000ffff0c7224 */ /* 0x001fe400078e0004 */
[----:B------:R-:W-:Y:S01]  /*54840*/  IMAD.MOV.U32 R13, RZ, RZ, R3 ;  /* 0x000000ffff0d7224 */ /* 0x000fe200078e0003 */
[----:B------:R-:W3:Y:S04]  /*54850*/  LDL.LU.64 R4, [R1+0x9d0] ;  /* 0x0009d00001047983 */ /* 0x000ee80000300a00 */
[----:B------:R-:W3:Y:S04]  /*54860*/  LDL.LU.64 R6, [R1+0x9d8] ;  /* 0x0009d80001067983 */ /* 0x000ee80000300a00 */
[----:B------:R0:W-:Y:S04]  /*54870*/  STL.64 [R1+0x77a0], R12 ;  /* 0x0077a00c01007387 */ /* 0x0001e80000100a00 */
[----:B-1----:R-:W-:Y:S04]  /*54880*/  STL.64 [R1+0x7690], R22 ;  /* 0x0076901601007387 */ /* 0x002fe80000100a00 */
[----:B------:R4:W-:Y:S04]  /*54890*/  STL.64 [R1+0x7688], R20 ;  /* 0x0076881401007387 */ /* 0x0009e80000100a00 */
[----:B0-----:R-:W3:Y:S01]  /*548a0*/  LDL.LU.64 R12, [R1+0x8e0] ;  /* 0x0008e000010c7983 */ /* 0x001ee20000300a00 */
[----:B----4-:R-:W-:-:S03]  /*548b0*/  IMAD.MOV.U32 R20, RZ, RZ, R14 ;  /* 0x000000ffff147224 */ /* 0x010fc600078e000e */
[----:B------:R-:W4:Y:S01]  /*548c0*/  LDL.LU.64 R14, [R1+0x8e8] ;  /* 0x0008e800010e7983 */ /* 0x000f220000300a00 */
[----:B--2---:R-:W-:Y:S03]  /*548d0*/  HMMA.16816.F32 R16, R24, R16, R8 ;  /* 0x000000101810723c */ /* 0x004fe60000001808 */
[----:B------:R-:W2:Y:S04]  /*548e0*/  LDL.LU.64 R10, [R1+0x77d8] ;  /* 0x0077d800010a7983 */ /* 0x000ea80000300a00 */
[----:B------:R-:W2:Y:S01]  /*548f0*/  LDL.LU.64 R8, [R1+0x77d0] ;  /* 0x0077d00001087983 */ /* 0x000ea20000300a00 */
[----:B------:R-:W-:-:S15]  /*54900*/  IMAD.MOV.U32 R21, RZ, RZ, R0 ;  /* 0x000000ffff157224 */ /* 0x000fde00078e0000 */
[----:B------:R0:W-:Y:S04]  /*54910*/  STL.64 [R1+0xa0], R16 ;  /* 0x0000a01001007387 */ /* 0x0001e80000100a00 */
[----:B------:R-:W-:Y:S04]  /*54920*/  STL.64 [R1+0xa8], R18 ;  /* 0x0000a81201007387 */ /* 0x000fe80000100a00 */
[----:B0-----:R-:W3:Y:S01]  /*54930*/  LDL.LU.64 R16, [R1+0x77c8] ;  /* 0x0077c80001107983 */ /* 0x001ee20000300a00 */
[----:B--2---:R-:W-:-:S15]  /*54940*/  HMMA.16816.F32 R8, R24, R20, R8 ;  /* 0x000000141808723c */ /* 0x004fde0000001808 */
[----:B------:R-:W-:-:S08]  /*54950*/  NOP ;  /* 0x0000000000007918 */ /* 0x000fd00000000000 */
[----:B------:R-:W-:Y:S04]  /*54960*/  STL.64 [R1+0x90], R8 ;  /* 0x0000900801007387 */ /* 0x000fe80000100a00 */
[----:B------:R0:W-:Y:S04]  /*54970*/  STL.64 [R1+0x98], R10 ;  /* 0x0000980a01007387 */ /* 0x0001e80000100a00 */
[----:B0-----:R-:W2:Y:S04]  /*54980*/  LDL.LU.64 R10, [R1+0x77c0] ;  /* 0x0077c000010a7983 */ /* 0x001ea80000300a00 */
[----:B------:R-:W4:Y:S04]  /*54990*/  LDL.LU.64 R8, [R1+0x77b8] ;  /* 0x0077b80001087983 */ /* 0x000f280000300a00 */
[----:B------:R0:W-:Y:S04]  /*549a0*/  STL.64 [R1+0x7768], R20 ;  /* 0x0077681401007387 */ /* 0x0001e80000100a00 */
[----:B0-----:R-:W2:Y:S04]  /*549b0*/  LDL.LU.64 R20, [R1+0xad0] ;  /* 0x000ad00001147983 */ /* 0x001ea80000300a00 */
[----:B------:R-:W2:Y:S04]  /*549c0*/  LDL.LU.64 R22, [R1+0xad8] ;  /* 0x000ad80001167983 */ /* 0x000ea80000300a00 */
[----:B---3--:R0:W-:Y:S01]  /*549d0*/  STL.64 [R1+0x7770], R16 ;  /* 0x0077701001007387 */ /* 0x0081e20000100a00 */
[----:B--2---:R-:W-:Y:S03]  /*549e0*/  HMMA.16816.F32 R20, R24, R16, R20 ;  /* 0x000000101814723c */ /* 0x004fe60000001814 */
[----:B0-----:R-:W2:-:S15]  /*549f0*/  LDL.LU.64 R16, [R1+0x770] ;  /* 0x0007700001107983 */ /* 0x001e9e0000300a00 */
[----:B------:R-:W-:-:S05]  /*54a00*/  NOP ;  /* 0x0000000000007918 */ /* 0x000fca0000000000 */
[----:B------:R-:W-:Y:S04]  /*54a10*/  STL.64 [R1+0x1b0], R20 ;  /* 0x0001b01401007387 */ /* 0x000fe80000100a00 */
[----:B------:R-:W-:Y:S04]  /*54a20*/  STL.64 [R1+0x1b8], R22 ;  /* 0x0001b81601007387 */ /* 0x000fe80000100a00 */
[----:B------:R-:W3:Y:S01]  /*54a30*/  LDL.LU.64 R18, [R1+0x778] ;  /* 0x0007780001127983 */ /* 0x000ee20000300a00 */
[C---:B----4-:R-:W-:Y:S03]  /*54a40*/  HMMA.16816.F32 R4, R24.reuse, R8, R4 ;  /* 0x000000081804723c */ /* 0x050fe60000001804 */
[----:B---3--:R-:W-:Y:S04]  /*54a50*/  STL.64 [R1+0x7798], R18 ;  /* 0x0077981201007387 */ /* 0x008fe80000100a00 */
[----:B--2---:R0:W-:Y:S04]  /*54a60*/  STL.64 [R1+0x7790], R16 ;  /* 0x0077901001007387 */ /* 0x0041e80000100a00 */
[----:B0-----:R-:W2:Y:S04]  /*54a70*/  LDL.LU.64 R16, [R1+0x810] ;  /* 0x0008100001107983 */ /* 0x001ea80000300a00 */
[----:B------:R-:W2:Y:S04]  /*54a80*/  LDL.LU.64 R18, [R1+0x818] ;  /* 0x0008180001127983 */ /* 0x000ea80000300a00 */
[----:B------:R-:W3:Y:S04]  /*54a90*/  LDL.LU.64 R20, [R1+0x40] ;  /* 0x0000400001147983 */ /* 0x000ee80000300a00 */
[----:B------:R-:W-:Y:S04]  /*54aa0*/  STL.64 [R1+0x1a0], R4 ;  /* 0x0001a00401007387 */ /* 0x000fe80000100a00 */
[----:B------:R0:W-:Y:S04]  /*54ab0*/  STL.64 [R1+0x1a8], R6 ;  /* 0x0001a80601007387 */ /* 0x0001e80000100a00 */
[----:B0-----:R-:W4:Y:S04]  /*54ac0*/  LDL.LU.64 R6, [R1+0x77b0] ;  /* 0x0077b00001067983 */ /* 0x001f280000300a00 */
[----:B------:R-:W2:Y:S04]  /*54ad0*/  LDL.LU.64 R4, [R1+0x77a8] ;  /* 0x0077a80001047983 */ /* 0x000ea80000300a00 */
[----:B------:R-:W-:Y:S04]  /*54ae0*/  STL.64 [R1+0x7760], R10 ;  /* 0x0077600a01007387 */ /* 0x000fe80000100a00 */
[----:B------:R0:W-:Y:S04]  /*54af0*/  STL.64 [R1+0x7758], R8 ;  /* 0x0077580801007387 */ /* 0x0001e80000100a00 */
[----:B0-----:R-:W3:Y:S01]  /*54b00*/  LDL.64 R8, [R1+0x60] ;  /* 0x0000600001087983 */ /* 0x001ee20000100a00 */
[----:B--2---:R-:W-:-:S15]  /*54b10*/  HMMA.16816.F32 R12, R24, R4, R12 ;  /* 0x00000004180c723c */ /* 0x004fde000000180c */
[----:B------:R-:W-:-:S08]  /*54b20*/  NOP ;  /* 0x0000000000007918 */ /* 0x000fd00000000000 */
[----:B------:R0:W-:Y:S04]  /*54b30*/  STL.64 [R1+0x190], R12 ;  /* 0x0001900c01007387 */ /* 0x0001e80000100a00 */
[----:B------:R-:W-:Y:S04]  /*54b40*/  STL.64 [R1+0x198], R14 ;  /* 0x0001980e01007387 */ /* 0x000fe80000100a00 */
[----:B0-----:R-:W2:Y:S04]  /*54b50*/  LDL.LU.64 R12, [R1+0x77a0] ;  /* 0x0077a000010c7983 */ /* 0x001ea80000300a00 */
[----:B----4-:R-:W-:Y:S04]  /*54b60*/  STL.64 [R1+0x7750], R6 ;  /* 0x0077500601007387 */ /* 0x010fe80000100a00 */
[----:B------:R0:W-:Y:S04]  /*54b70*/  STL.64 [R1+0x7748], R4 ;  /* 0x0077480401007387 */ /* 0x0001e80000100a00 */
[----:B0-----:R-:W3:Y:S04]  /*54b80*/  LDL.LU.64 R4, [R1+0x7a0] ;  /* 0x0007a00001047983 */ /* 0x001ee80000300a00 */
[----:B------:R-:W3:Y:S01]  /*54b90*/  LDL.LU.64 R6, [R1+0x7a8] ;  /* 0x0007a80001067983 */ /* 0x000ee20000300a00 */
[----:B--2---:R-:W-:Y:S03]  /*54ba0*/  HMMA.16816.F32 R12, R24, R12, R16 ;  /* 0x0000000c180c723c */ /* 0x004fe60000001810 */
[----:B------:R-:W2:Y:S04]  /*54bb0*/  LDL.LU.64 R18, [R1+0x7798] ;  /* 0x0077980001127983 */ /* 0x000ea80000300a00 */
[----:B------:R-:W2:-:S15]  /*54bc0*/  LDL.LU.64 R16, [R1+0x7790] ;  /* 0x0077900001107983 */ /* 0x000e9e0000300a00 */
[----:B------:R-:W-:-:S01]  /*54bd0*/  NOP ;  /* 0x0000000000007918 */ /* 0x000fc20000000000 */
[----:B------:R0:W-:Y:S04]  /*54be0*/  STL.64 [R1+0x180], R12 ;  /* 0x0001800c01007387 */ /* 0x0001e80000100a00 */
[----:B------:R1:W-:Y:S04]  /*54bf0*/  STL.64 [R1+0x188], R14 ;  /* 0x0001880e01007387 */ /* 0x0003e80000100a00 */
[----:B0-----:R-:W2:Y:S01]  /*54c00*/  LDL.LU.64 R12, [R1+0x7788] ;  /* 0x00778800010c7983 */ /* 0x001ea20000300a00 */
[----:B---3--:R-:W-:Y:S06]  /*54c10*/  HMMA.16816.F32 R4, R24, R8, R4 ;  /* 0x000000081804723c */ /* 0x008fec0000001804 */
[----:B------:R-:W-:-:S02]  /*54c20*/  IMAD.MOV.U32 R29, RZ, RZ, R8 ;  /* 0x000000ffff1d7224 */ /* 0x000fc400078e0008 */
[----:B------:R-:W-:-:S15]  /*54c30*/  IMAD.MOV.U32 R28, RZ, RZ, R9 ;  /* 0x000000ffff1c7224 */ /* 0x000fde00078e0009 */
[----:B------:R0:W-:Y:S04]  /*54c40*/  STL.64 [R1+0x170], R4 ;  /* 0x0001700401007387 */ /* 0x0001e80000100a00 */
[----:B------:R-:W-:Y:S04]  /*54c50*/  STL.64 [R1+0x178], R6 ;  /* 0x0001780601007387 */ /* 0x000fe80000100a00 */
[----:B-1----:R-:W3:Y:S01]  /*54c60*/  LDL.LU.64 R14, [R1+0x7780] ;  /* 0x00778000010e7983 */ /* 0x002ee20000300a00 */
[----:B--2---:R-:W-:Y:S03]  /*54c70*/  HMMA.16816.F32 R8, R24, R12, R16 ;  /* 0x0000000c1808723c */ /* 0x004fe60000001810 */
[----:B------:R-:W1:Y:S03]  /*54c80*/  LDSM.16.MT88.4 R24, [R2+UR5+0x4080] ;  /* 0x004080050218783b */ /* 0x000e660008004200 */
[----:B0-----:R-:W-:-:S02]  /*54c90*/  IMAD.MOV.U32 R4, RZ, RZ, R12 ;  /* 0x000000ffff047224 */ /* 0x001fc400078e000c */
[----:B------:R-:W-:Y:S02]  /*54ca0*/  IMAD.MOV.U32 R3, RZ, RZ, R13 ;  /* 0x000000ffff037224 */ /* 0x000fe400078e000d */
[----:B------:R-:W3:-:S13]  /*54cb0*/  LDL.LU.64 R12, [R1+0x7778] ;  /* 0x00777800010c7983 */ /* 0x000eda0000300a00 */
[----:B------:R-:W-:Y:S01]  /*54cc0*/  STL.64 [R1+0x80], R8 ;  /* 0x0000800801007387 */ /* 0x000fe20000100a00 */
[----:B------:R-:W-:-:S03]  /*54cd0*/  IMAD.MOV.U32 R0, RZ, RZ, R11 ;  /* 0x000000ffff007224 */ /* 0x000fc600078e000b */
[----:B------:R-:W-:Y:S04]  /*54ce0*/  STL [R1+0x88], R10 ;  /* 0x0000880a01007387 */ /* 0x000fe80000100800 */
[----:B------:R-:W3:Y:S04]  /*54cf0*/  LDL.LU.64 R16, [R1+0xc90] ;  /* 0x000c900001107983 */ /* 0x000ee80000300a00 */
[----:B------:R-:W3:Y:S04]  /*54d00*/  LDL.LU.64 R18, [R1+0xc98] ;  /* 0x000c980001127983 */ /* 0x000ee80000300a00 */
[----:B------:R-:W-:Y:S04]  /*54d10*/  STL [R1+0x70a0], R0 ;  /* 0x0070a00001007387 */ /* 0x000fe80000100800 */
[----:B-1----:R0:W-:Y:S04]  /*54d20*/  STL.64 [R1+0x7630], R26 ;  /* 0x0076301a01007387 */ /* 0x0021e80000100a00 */
[----:B------:R1:W-:Y:S04]  /*54d30*/  STL.64 [R1+0x7628], R24 ;  /* 0x0076281801007387 */ /* 0x0003e80000100a00 */
[----:B0-----:R-:W2:Y:S04]  /*54d40*/  LDL R26, [R1+0x58] ;  /* 0x00005800011a7983 */ /* 0x001ea80000100800 */
[----:B------:R-:W2:Y:S01]  /*54d50*/  LDL R27, [R1+0x5c] ;  /* 0x00005c00011b7983 */ /* 0x000ea20000100800 */
[----:B-1----:R-:W-:-:S02]  /*54d60*/  IMAD.MOV.U32 R24, RZ, RZ, R4 ;  /* 0x000000ffff187224 */ /* 0x002fc400078e0004 */
[----:B------:R-:W-:Y:S01]  /*54d70*/  IMAD.MOV.U32 R25, RZ, RZ, R3 ;  /* 0x000000ffff197224 */ /* 0x000fe200078e0003 */
[----:B------:R-:W4:Y:S04]  /*54d80*/  LDL.LU.64 R8, [R1+0xa90] ;  /* 0x000a900001087983 */ /* 0x000f280000300a00 */
[----:B------:R-:W4:Y:S04]  /*54d90*/  LDL.LU.64 R10, [R1+0xa98] ;  /* 0x000a9800010a7983 */ /* 0x000f280000300a00 */
[----:B------:R-:W4:Y:S04]  /*54da0*/  LDL.LU.64 R4, [R1+0x990] ;  /* 0x0009900001047983 */ /* 0x000f280000300a00 */
[----:B------:R-:W4:Y:S04]  /*54db0*/  LDL.LU.64 R6, [R1+0x998] ;  /* 0x0009980001067983 */ /* 0x000f280000300a00 */
[----:B--2---:R-:W-:Y:S04]  /*54dc0*/  STL.64 [R1+0x7720], R26 ;  /* 0x0077201a01007387 */ /* 0x004fe80000100a00 */
[----:B------:R0:W-:Y:S04]  /*54dd0*/  STL.64 [R1+0x7718], R24 ;  /* 0x0077181801007387 */ /* 0x0001e80000100a00 */
[----:B0-----:R-:W2:Y:S01]  /*54de0*/  LDL.LU.64 R24, [R1+0x70] ;  /* 0x0000700001187983 */ /* 0x001ea20000300a00 */
[----:B---3--:R-:W-:Y:S06]  /*54df0*/  HMMA.16816.F32 R16, R12, R20, R16 ;  /* 0x000000140c10723c */ /* 0x008fec0000001810 */
[----:B------:R-:W-:-:S02]  /*54e00*/  IMAD.MOV.U32 R3, RZ, RZ, R20 ;  /* 0x000000ffff037224 */ /* 0x000fc400078e0014 */
[----:B------:R-:W-:Y:S01]  /*54e10*/  IMAD.MOV.U32 R0, RZ, RZ, R21 ;  /* 0x000000ffff007224 */ /* 0x000fe200078e0015 */
[----:B--2---:R0:W-:Y:S04]  /*54e20*/  STL.64 [R1+0x7738], R24 ;  /* 0x0077381801007387 */ /* 0x0041e80000100a00 */
[----:B0-----:R-:W2:Y:S04]  /*54e30*/  LDL.LU.64 R24, [R1+0xb90] ;  /* 0x000b900001187983 */ /* 0x001ea80000300a00 */
[----:B------:R-:W2:Y:S06]  /*54e40*/  LDL.LU.64 R26, [R1+0xb98] ;  /* 0x000b9800011a7983 */ /* 0x000eac0000300a00 */
[----:B------:R0:W-:Y:S04]  /*54e50*/  STL.64 [R1+0x10], R16 ;  /* 0x0000101001007387 */ /* 0x0001e80000100a00 */
[----:B------:R-:W-:Y:S04]  /*54e60*/  STL.64 [R1+0x18], R18 ;  /* 0x0000181201007387 */ /* 0x000fe80000100a00 */
[----:B0-----:R-:W4:Y:S04]  /*54e70*/  LDL.LU.64 R16, [R1+0x7770] ;  /* 0x0077700001107983 */ /* 0x001f280000300a00 */
[----:B------:R-:W2:Y:S02]  /*54e80*/  LDL.LU.64 R20, [R1+0x7768] ;  /* 0x0077680001147983 */ /* 0x000ea40000300a00 */
[C---:B--2---:R-:W-:Y:S06]  /*54e90*/  HMMA.16816.F32 R24, R12.reuse, R20, R24 ;  /* 0x000000140c18723c */ /* 0x044fec0000001818 */
[----:B----4-:R-:W-:-:S15]  /*54ea0*/  HMMA.16816.F32 R8, R12, R16, R8 ;  /* 0x000000100c08723c */ /* 0x010fde0000001808 */
[----:B------:R-:W-:-:S02]  /*54eb0*/  NOP ;  /* 0x0000000000007918 */ /* 0x000fc40000000000 */
[----:B------:R0:W-:Y:S04]  /*54ec0*/  STL.64 [R1+0x770], R24 ;  /* 0x0007701801007387 */ /* 0x0001e80000100a00 */
[----:B------:R1:W-:Y:S04]  /*54ed0*/  STL.64 [R1+0x778], R26 ;  /* 0x0007781a01007387 */ /* 0x0003e80000100a00 */
[----:B0-----:R-:W2:Y:S04]  /*54ee0*/  LDL.LU.64 R24, [R1+0x8c0] ;  /* 0x0008c00001187983 */ /* 0x001ea80000300a00 */
[----:B-1----:R-:W2:Y:S04]  /*54ef0*/  LDL.LU.64 R26, [R1+0x8c8] ;  /* 0x0008c800011a7983 */ /* 0x002ea80000300a00 */
[----:B------:R0:W-:Y:S02]  /*54f00*/  STL.64 [R1+0x76f0], R20 ;  /* 0x0076f01401007387 */ /* 0x0001e40000100a00 */
[----:B0-----:R-:W-:-:S02]  /*54f10*/  IMAD.MOV.U32 R20, RZ, RZ, R3 ;  /* 0x000000ffff147224 */ /* 0x001fc400078e0003 */
[----:B------:R-:W-:-:S05]  /*54f20*/  IMAD.MOV.U32 R21, RZ, RZ, R0 ;  /* 0x000000ffff157224 */ /* 0x000fca00078e0000 */
[----:B------:R0:W-:Y:S04]  /*54f30*/  STL.64 [R1+0x7728], R20 ;  /* 0x0077281401007387 */ /* 0x0001e80000100a00 */
[----:B0-----:R-:W3:Y:S04]  /*54f40*/  LDL.LU.64 R20, [R1+0x800] ;  /* 0x0008000001147983 */ /* 0x001ee80000300a00 */
[----:B------:R-:W3:Y:S04]  /*54f50*/  LDL.LU.64 R22, [R1+0x808] ;  /* 0x0008080001167983 */ /* 0x000ee80000300a00 */
[----:B------:R-:W-:Y:S04]  /*54f60*/  STL.64 [R1+0x780], R8 ;  /* 0x0007800801007387 */ /* 0x000fe80000100a00 */
[----:B------:R0:W-:Y:S04]  /*54f70*/  STL.64 [R1+0x788], R10 ;  /* 0x0007880a01007387 */ /* 0x0001e80000100a00 */
[----:B0-----:R-:W4:Y:S04]  /*54f80*/  LDL.LU.64 R10, [R1+0x7760] ;  /* 0x00776000010a7983 */ /* 0x001f280000300a00 */
[----:B------:R-:W2:Y:S01]  /*54f90*/  LDL.LU.64 R8, [R1+0x7758] ;  /* 0x0077580001087983 */ /* 0x000ea20000300a00 */
[----:B------:R-:W-:-:S02]  /*54fa0*/  IMAD.MOV.U32 R3, RZ, RZ, R16 ;  /* 0x000000ffff037224 */ /* 0x000fc400078e0010 */
[----:B------:R-:W-:Y:S02]  /*54fb0*/  IMAD.MOV.U32 R0, RZ, RZ, R17 ;  /* 0x000000ffff007224 */ /* 0x000fe400078e0011 */
[----:B------:R-:W3:Y:S04]  /*54fc0*/  LDL.LU.64 R16, [R1+0x7d0] ;  /* 0x0007d00001107983 */ /* 0x000ee80000300a00 */
[----:B------:R-:W3:Y:S01]  /*54fd0*/  LDL.LU.64 R18, [R1+0x7d8] ;  /* 0x0007d80001127983 */ /* 0x000ee20000300a00 */
        /* <DEDUP_REMOVED lines=8> */
[----:B0-----:R-:W-:-:S02]  /*55060*/  IMAD.MOV.U32 R8, RZ, RZ, R3 ;  /* 0x000000ffff087224 */ /* 0x001fc400078e0003 */
[----:B------:R-:W-:Y:S01]  /*55070*/  IMAD.MOV.U32 R9, RZ, RZ, R0 ;  /* 0x000000ffff097224 */ /* 0x000fe200078e0000 */
[----:B------:R-:W4:Y:S04]  /*55080*/  LDL.LU R3, [R1+0x7740] ;  /* 0x0077400001037983 */ /* 0x000f280000300800 */
[----:B------:R0:W-:Y:S04]  /*55090*/  STL.64 [R1+0x76e8], R8 ;  /* 0x0076e80801007387 */ /* 0x0001e80000100a00 */
[----:B0-----:R-:W4:Y:S04]  /*550a0*/  LDL.LU.64 R8, [R1+0x7c0] ;  /* 0x0007c00001087983 */ /* 0x001f280000300a00 */
[----:B------:R-:W4:Y:S01]  /*550b0*/  LDL.LU.64 R10, [R1+0x7c8] ;  /* 0x0007c800010a7983 */ /* 0x000f220000300a00 */
[----:B---3--:R-:W-:-:S15]  /*550c0*/  HMMA.16816.F32 R24, R12, R4, R24 ;  /* 0x000000040c18723c */ /* 0x008fde0000001818 */
[----:B------:R-:W-:-:S08]  /*550d0*/  NOP ;  /* 0x0000000000007918 */ /* 0x000fd00000000000 */
[----:B------:R0:W-:Y:S04]  /*550e0*/  STL.64 [R1+0x7a0], R24 ;  /* 0x0007a01801007387 */ /* 0x0001e80000100a00 */
[----:B------:R-:W-:Y:S04]  /*550f0*/  STL.64 [R1+0x7a8], R26 ;  /* 0x0007a81a01007387 */ /* 0x000fe80000100a00 */
[----:B0-----:R-:W3:Y:S04]  /*55100*/  LDL.LU.64 R24, [R1+0x7738] ;  /* 0x0077380001187983 */ /* 0x001ee80000300a00 */
[----:B--2---:R-:W-:Y:S04]  /*55110*/  STL.64 [R1+0x76e0], R6 ;  /* 0x0076e00601007387 */ /* 0x004fe80000100a00 */
[----:B------:R0:W-:Y:S02]  /*55120*/  STL.64 [R1+0x76d8], R4 ;  /* 0x0076d80401007387 */ /* 0x0001e40000100a00 */
[----:B0-----:R-:W-:-:S02]  /*55130*/  IMAD.MOV.U32 R4, RZ, RZ, R29 ;  /* 0x000000ffff047224 */ /* 0x001fc400078e001d */
[----:B------:R-:W2:Y:S01]  /*55140*/  LDL.LU R29, [R1+0x7734] ;  /* 0x00773400011d7983 */ /* 0x000ea20000300800 */
[----:B------:R-:W-:-:S03]  /*55150*/  IMAD.MOV.U32 R5, RZ, RZ, R28 ;  /* 0x000000ffff057224 */ /* 0x000fc600078e001c */
[----:B------:R-:W2:Y:S01]  /*55160*/  LDL.LU R28, [R1+0x7730] ;  /* 0x00773000011c7983 */ /* 0x000ea20000300800 */
[----:B---3--:R-:W-:Y:S06]  /*55170*/  HMMA.16816.F32 R20, R12, R24, R20 ;  /* 0x000000180c14723c */ /* 0x008fec0000001814 */
[----:B------:R-:W-:-:S15]  /*55180*/  IMAD.MOV.U32 R0, RZ, RZ, R25 ;  /* 0x000000ffff007224 */ /* 0x000fde00078e0019 */
[----:B------:R-:W-:-:S02]  /*55190*/  NOP ;  /* 0x0000000000007918 */ /* 0x000fc40000000000 */
[----:B------:R0:W-:Y:S04]  /*551a0*/  STL.64 [R1+0x7b0], R20 ;  /* 0x0007b01401007387 */ /* 0x0001e80000100a00 */
[----:B------:R1:W-:Y:S04]  /*551b0*/  STL.64 [R1+0x7b8], R22 ;  /* 0x0007b81601007387 */ /* 0x0003e80000100a00 */
[----:B0-----:R-:W3:Y:S01]  /*551c0*/  LDL.LU.64 R20, [R1+0x7728] ;  /* 0x0077280001147983 */ /* 0x001ee20000300a00 */
[----:B-1----:R-:W-:-:S03]  /*551d0*/  IMAD.MOV.U32 R22, RZ, RZ, R24 ;  /* 0x000000ffff167224 */ /* 0x002fc600078e0018 */
[----:B------:R-:W2:Y:S04]  /*551e0*/  LDL.LU.64 R26, [R1+0x7720] ;  /* 0x00772000011a7983 */ /* 0x000ea80000300a00 */
[----:B------:R-:W4:Y:S01]  /*551f0*/  LDL.LU.64 R24, [R1+0x7718] ;  /* 0x0077180001187983 */ /* 0x000f220000300a00 */
[----:B------:R-:W-:Y:S03]  /*55200*/  HMMA.16816.F32 R4, R12, R4, R16 ;  /* 0x000000040c04723c */ /* 0x000fe60000001810 */
[----:B------:R-:W3:Y:S04]  /*55210*/  LDL.LU.64 R18, [R1+0x7710] ;  /* 0x0077100001127983 */ /* 0x000ee80000300a00 */
[----:B------:R-:W3:-:S15]  /*55220*/  LDL.LU.64 R16, [R1+0x7708] ;  /* 0x0077080001107983 */ /* 0x000ede0000300a00 */
[----:B------:R-:W-:-:S01]  /*55230*/  NOP ;  /* 0x0000000000007918 */ /* 0x000fc20000000000 */
[----:B------:R-:W-:Y:S04]  /*55240*/  STL.64 [R1+0x7d0], R4 ;  /* 0x0007d00401007387 */ /* 0x000fe80000100a00 */
[----:B------:R4:W-:Y:S02]  /*55250*/  STL.64 [R1+0x7d8], R6 ;  /* 0x0007d80601007387 */ /* 0x0009e40000100a00 */
[----:B----4-:R-:W-:Y:S02]  /*55260*/  HMMA.16816.F32 R4, R12, R24, R8 ;  /* 0x000000180c04723c */ /* 0x010fe40000001808 */
[----:B------:R-:W4:Y:S04]  /*55270*/  LDL.LU.64 R8, [R1+0xb80] ;  /* 0x000b800001087983 */ /* 0x000f280000300a00 */
[----:B------:R-:W2:Y:S04]  /*55280*/  LDL.LU.64 R10, [R1+0xb88] ;  /* 0x000b8800010a7983 */ /* 0x000ea80000300a00 */
[----:B------:R-:W0:-:S13]  /*55290*/  LDSM.16.MT88.4 R12, [R2+UR5+0x4100] ;  /* 0x00410005020c783b */ /* 0x000e1a0008004200 */
[----:B------:R-:W-:Y:S04]  /*552a0*/  STL.64 [R1+0x7c0], R4 ;  /* 0x0007c00401007387 */ /* 0x000fe80000100a00 */
[----:B------:R-:W-:Y:S04]  /*552b0*/  STL.64 [R1+0x7c8], R6 ;  /* 0x0007c80601007387 */ /* 0x000fe80000100a00 */
[----:B--2---:R-:W-:Y:S04]  /*552c0*/  STL.64 [R1+0x7700], R10 ;  /* 0x0077000a01007387 */ /* 0x004fe80000100a00 */
[----:B----4-:R1:W-:Y:S04]  /*552d0*/  STL.64 [R1+0x76f8], R8 ;  /* 0x0076f80801007387 */ /* 0x0103e80000100a00 */
[----:B-1----:R-:W3:Y:S04]  /*552e0*/  LDL.LU.64 R8, [R1+0xc80] ;  /* 0x000c800001087983 */ /* 0x002ee80000300a00 */
[----:B------:R-:W3:Y:S04]  /*552f0*/  LDL.LU.64 R10, [R1+0xc88] ;  /* 0x000c8800010a7983 */ /* 0x000ee80000300a00 */
[----:B------:R-:W2:Y:S04]  /*55300*/  LDL.LU.64 R4, [R1+0xa80] ;  /* 0x000a800001047983 */ /* 0x000ea80000300a00 */
[----:B------:R-:W2:Y:S04]  /*55310*/  LDL.LU.64 R6, [R1+0xa88] ;  /* 0x000a880001067983 */ /* 0x000ea80000300a00 */
[----:B------:R-:W-:Y:S04]  /*55320*/  STL.64 [R1+0x76a0], R26 ;  /* 0x0076a01a01007387 */ /* 0x000fe80000100a00 */
[----:B------:R1:W-:Y:S04]  /*55330*/  STL.64 [R1+0x7698], R24 ;  /* 0x0076981801007387 */ /* 0x0003e80000100a00 */
[----:B-1----:R-:W4:Y:S04]  /*55340*/  LDL.LU.64 R24, [R1+0x970] ;  /* 0x0009700001187983 */ /* 0x002f280000300a00 */
[----:B------:R-:W4:Y:S04]  /*55350*/  LDL.LU.64 R26, [R1+0x978] ;  /* 0x00097800011a7983 */ /* 0x000f280000300a00 */
[----:B0-----:R-:W-:Y:S04]  /*55360*/  STL.64 [R1+0x75c8], R14 ;  /* 0x0075c80e01007387 */ /* 0x001fe80000100a00 */
[----:B------:R0:W-:Y:S04]  /*55370*/  STL.64 [R1+0x75c0], R12 ;  /* 0x0075c00c01007387 */ /* 0x0001e80000100a00 */
[----:B0-----:R-:W3:Y:S04]  /*55380*/  LDL.LU.64 R12, [R1+0x60] ;  /* 0x00006000010c7983 */ /* 0x001ee80000300a00 */
[----:B------:R-:W2:Y:S04]  /*55390*/  LDL.64 R14, [R1+0x68] ;  /* 0x00006800010e7983 */ /* 0x000ea80000100a00 */
[----:B--2---:R-:W-:Y:S04]  /*553a0*/  STL.64 [R1+0x76b0], R14 ;  /* 0x0076b00e01007387 */ /* 0x004fe80000100a00 */
[----:B---3--:R0:W-:Y:S02]  /*553b0*/  STL.64 [R1+0x76a8], R12 ;  /* 0x0076a80c01007387 */ /* 0x0081e40000100a00 */
[----:B0-----:R-:W-:-:S02]  /*553c0*/  IMAD.MOV.U32 R12, RZ, RZ, R22 ;  /* 0x000000ffff0c7224 */ /* 0x001fc400078e0016 */
[----:B------:R-:W-:Y:S01]  /*553d0*/  HMMA.16816.F32 R20, R16, R20, R8 ;  /* 0x000000141014723c */ /* 0x000fe20000001808 */
[----:B------:R-:W2:Y:S04]  /*553e0*/  LDL.LU.64 R10, [R1+0x7700] ;  /* 0x00770000010a7983 */ /* 0x000ea80000300a00 */
[----:B------:R-:W2:-:S15]  /*553f0*/  LDL.LU.64 R8, [R1+0x76f8] ;  /* 0x0076f80001087983 */ /* 0x000e9e0000300a00 */
[----:B------:R-:W-:-:S03]  /*55400*/  NOP ;  /* 0x0000000000007918 */ /* 0x000fc60000000000 */
[----:B------:R0:W-:Y:S04]  /*55410*/  STL.64 [R1+0x7e0], R20 ;  /* 0x0007e01401007387 */ /* 0x0001e80000100a00 */
[----:B------:R2:W-:Y:S04]  /*55420*/  STL.64 [R1+0x7e8], R22 ;  /* 0x0007e81601007387 */ /* 0x0005e80000100a00 */
[----:B0-----:R-:W2:Y:S02]  /*55430*/  LDL.LU.64 R20, [R1+0x76f0] ;  /* 0x0076f00001147983 */ /* 0x001ea40000300a00 */
[----:B--2---:R-:W-:Y:S02]  /*55440*/  HMMA.16816.F32 R20, R16, R20, R8 ;  /* 0x000000141014723c */ /* 0x004fe40000001808 */
[----:B------:R-:W2:-:S15]  /*55450*/  LDL.LU.64 R8, [R1+0x76e8] ;  /* 0x0076e80001087983 */ /* 0x000e9e0000300a00 */
[----:B------:R-:W-:-:S06]  /*55460*/  NOP ;  /* 0x0000000000007918 */ /* 0x000fcc0000000000 */
[----:B------:R0:W-:Y:S04]  /*55470*/  STL.64 [R1+0x7f0], R20 ;  /* 0x0007f01401007387 */ /* 0x0001e80000100a00 */
[----:B------:R1:W-:Y:S04]  /*55480*/  STL.64 [R1+0x7f8], R22 ;  /* 0x0007f81601007387 */ /* 0x0003e80000100a00 */
[----:B0-----:R-:W3:Y:S04]  /*55490*/  LDL.LU.64 R20, [R1+0x880] ;  /* 0x0008800001147983 */ /* 0x001ee80000300a00 */
[----:B-1----:R-:W3:Y:S01]  /*554a0*/  LDL.LU.64 R22, [R1+0x888] ;  /* 0x0008880001167983 */ /* 0x002ee20000300a00 */
[----:B--2---:R-:W-:Y:S03]  /*554b0*/  HMMA.16816.F32 R8, R16, R8, R4 ;  /* 0x000000081008723c */ /* 0x004fe60000001804 */
[----:B------:R-:W2:Y:S04]  /*554c0*/  LDL.LU.64 R6, [R1+0x76e0] ;  /* 0x0076e00001067983 */ /* 0x000ea80000300a00 */
[----:B------:R-:W3:-:S15]  /*554d0*/  LDL.LU.64 R4, [R1+0x76d8] ;  /* 0x0076d80001047983 */ /* 0x000ede0000300a00 */
[----:B------:R-:W-:-:S01]  /*554e0*/  NOP ;  /* 0x0000000000007918 */ /* 0x000fc20000000000 */
[----:B------:R-:W-:Y:S04]  /*554f0*/  STL.64 [R1+0x800], R8 ;  /* 0x0008000801007387 */ /* 0x000fe80000100a00 */
[----:B------:R0:W-:Y:S04]  /*55500*/  STL.64 [R1+0x808], R10 ;  /* 0x0008080a01007387 */ /* 0x0001e80000100a00 */
[----:B0-----:R-:W2:Y:S04]  /*55510*/  LDL.LU.64 R10, [R1+0x76d0] ;  /* 0x0076d000010a7983 */ /* 0x001ea80000300a00 */
[----:B------:R-:W4:Y:S02]  /*55520*/  LDL.LU.64 R8, [R1+0x76c8] ;  /* 0x0076c80001087983 */ /* 0x000f240000300a00 */
[----:B----4-:R-:W-:Y:S02]  /*55530*/  HMMA.16816.F32 R24, R16, R8, R24 ;  /* 0x000000081018723c */ /* 0x010fe40000001818 */
[----:B--2---:R0:W-:Y:S04]  /*55540*/  STL.64 [R1+0x7650], R10 ;  /* 0x0076500a01007387 */ /* 0x0041e80000100a00 */
[----:B0-----:R-:W2:-:S15]  /*55550*/  LDL R10, [R1+0x28] ;  /* 0x00002800010a7983 */ /* 0x001e9e0000100800 */
[----:B------:R-:W-:-:S02]  /*55560*/  NOP ;  /* 0x0000000000007918 */ /* 0x000fc40000000000 */
[----:B------:R0:W-:Y:S04]  /*55570*/  STL.64 [R1+0x810], R24 ;  /* 0x0008101801007387 */ /* 0x0001e80000100a00 */
[----:B------:R1:W-:Y:S04]  /*55580*/  STL.64 [R1+0x818], R26 ;  /* 0x0008181a01007387 */ /* 0x0003e80000100a00 */
[----:B------:R-:W2:Y:S04]  /*55590*/  LDL R11, [R1+0x2c] ;  /* 0x00002c00010b7983 */ /* 0x000ea80000100800 */
[----:B0-----:R-:W4:Y:S04]  /*555a0*/  LDL.LU.64 R24, [R1+0x850] ;  /* 0x0008500001187983 */ /* 0x001f280000300a00 */
[----:B-1----:R-:W2:Y:S01]  /*555b0*/  LDL.LU.64 R26, [R1+0x858] ;  /* 0x00085800011a7983 */ /* 0x002ea20000300a00 */
[----:B---3--:R-:W-:Y:S03]  /*555c0*/  HMMA.16816.F32 R20, R16, R4, R20 ;  /* 0x000000041014723c */ /* 0x008fe60000001814 */
[----:B--2---:R-:W-:Y:S04]  /*555d0*/  STL.64 [R1+0x76c0], R26 ;  /* 0x0076c01a01007387 */ /* 0x004fe80000100a00 */
[----:B----4-:R0:W-:Y:S04]  /*555e0*/  STL.64 [R1+0x76b8], R24 ;  /* 0x0076b81801007387 */ /* 0x0101e80000100a00 */
[----:B0-----:R-:W2:Y:S04]  /*555f0*/  LDL.LU.64 R24, [R1+0x830] ;  /* 0x0008300001187983 */ /* 0x001ea80000300a00 */
[----:B------:R-:W2:Y:S04]  /*55600*/  LDL.LU.64 R26, [R1+0x838] ;  /* 0x00083800011a7983 */ /* 0x000ea80000300a00 */
[----:B------:R0:W-:Y:S04]  /*55610*/  STL.64 [R1+0x7660], R10 ;  /* 0x0076600a01007387 */ /* 0x0001e80000100a00 */
[----:B0-----:R-:W3:Y:S01]  /*55620*/  LDL.64 R10, [R1+0x38] ;  /* 0x00003800010a7983 */ /* 0x001ee20000100a00 */
[----:B------:R-:W-:-:S03]  /*55630*/  IMAD.MOV.U32 R13, RZ, RZ, R0 ;  /* 0x000000ffff0d7224 */ /* 0x000fc600078e0000 */
[----:B---3--:R0:W-:Y:S04]  /*55640*/  STL.64 [R1+0x7670], R10 ;  /* 0x0076700a01007387 */ /* 0x0081e80000100a00 */
[----:B0-----:R-:W3:Y:S04]  /*55650*/  LDL R10, [R1+0x48] ;  /* 0x00004800010a7983 */ /* 0x001ee80000100800 */
[----:B------:R-:W3:Y:S04]  /*55660*/  LDL R11, [R1+0x4c] ;  /* 0x00004c00010b7983 */ /* 0x000ee80000100800 */
[----:B------:R0:W-:Y:S04]  /*55670*/  STL.64 [R1+0x820], R20 ;  /* 0x0008201401007387 */ /* 0x0001e80000100a00 */
[----:B------:R1:W-:Y:S04]  /*55680*/  STL.64 [R1+0x828], R22 ;  /* 0x0008281601007387 */ /* 0x0003e80000100a00 */
[----:B0-----:R-:W4:Y:S04]  /*55690*/  LDL.LU.64 R20, [R1+0x840] ;  /* 0x0008400001147983 */ /* 0x001f280000300a00 */
[----:B-1----:R-:W4:Y:S04]  /*556a0*/  LDL.LU.64 R22, [R1+0x848] ;  /* 0x0008480001167983 */ /* 0x002f280000300a00 */
[----:B------:R0:W-:Y:S04]  /*556b0*/  STL.64 [R1+0x7668], R6 ;  /* 0x0076680601007387 */ /* 0x0001e80000100a00 */
[----:B------:R-:W3:Y:S04]  /*556c0*/  LDL.LU R4, [R1+0x3b0] ;  /* 0x0003b00001047983 */ /* 0x000ee80000300800 */
[----:B------:R-:W3:Y:S04]  /*556d0*/  LDL.LU R5, [R1+0x3b4] ;  /* 0x0003b40001057983 */ /* 0x000ee80000300800 */
[----:B0-----:R-:W4:Y:S04]  /*556e0*/  LDL.LU R6, [R1+0x3b8] ;  /* 0x0003b80001067983 */ /* 0x001f280000300800 */
[----:B------:R-:W4:Y:S01]  /*556f0*/  LDL.LU R7, [R1+0x3bc] ;  /* 0x0003bc0001077983 */ /* 0x000f220000300800 */
[C---:B--2---:R-:W-:Y:S03]  /*55700*/  HMMA.16816.F32 R12, R16.reuse, R12, R24 ;  /* 0x0000000c100c723c */ /* 0x044fe60000001818 */
[----:B----4-:R-:W-:Y:S04]  /*55710*/  STL.64 [R1+0x7680], R6 ;  /* 0x0076800601007387 */ /* 0x010fe80000100a00 */
[----:B---3--:R0:W-:Y:S04]  /*55720*/  STL.64 [R1+0x7678], R4 ;  /* 0x0076780401007387 */ /* 0x0081e80000100a00 */
[----:B0-----:R-:W2:Y:S04]  /*55730*/  LDL.LU R4, [R1+0x3c0] ;  /* 0x0003c00001047983 */ /* 0x001ea80000300800 */
[----:B------:R-:W2:Y:S04]  /*55740*/  LDL.LU R5, [R1+0x3c4] ;  /* 0x0003c40001057983 */ /* 0x000ea80000300800 */
[----:B------:R-:W2:Y:S04]  /*55750*/  LDL.LU R6, [R1+0x3c8] ;  /* 0x0003c80001067983 */ /* 0x000ea80000300800 */
[----:B------:R-:W2:Y:S04]  /*55760*/  LDL.LU R7, [R1+0x3cc] ;  /* 0x0003cc0001077983 */ /* 0x000ea80000300800 */
[----:B------:R-:W3:Y:S04]  /*55770*/  LDL.LU.64 R26, [R1+0x76c0] ;  /* 0x0076c000011a7983 */ /* 0x000ee80000300a00 */
[----:B------:R-:W3:Y:S04]  /*55780*/  LDL.LU.64 R24, [R1+0x76b8] ;  /* 0x0076b80001187983 */ /* 0x000ee80000300a00 */
        /* <DEDUP_REMOVED lines=10> */
[----:B----4-:R0:W-:Y:S04]  /*55830*/  STL.64 [R1+0x7658], R14 ;  /* 0x0076580e01007387 */ /* 0x0101e80000100a00 */
[----:B------:R-:W4:Y:S04]  /*55840*/  LDL.LU R12, [R1+0x3a0] ;  /* 0x0003a000010c7983 */ /* 0x000f280000300800 */
[----:B------:R-:W4:Y:S04]  /*55850*/  LDL.LU R13, [R1+0x3a4] ;  /* 0x0003a400010d7983 */ /* 0x000f280000300800 */
[----:B0-----:R-:W4:Y:S04]  /*55860*/  LDL.LU R14, [R1+0x3a8] ;  /* 0x0003a800010e7983 */ /* 0x001f280000300800 */
[----:B------:R-:W4:Y:S01]  /*55870*/  LDL.LU R15, [R1+0x3ac] ;  /* 0x0003ac00010f7983 */ /* 0x000f220000300800 */
[----:B--2---:R-:W-:Y:S03]  /*55880*/  HMMA.16816.F32 R16, R16, R24, R20 ;  /* 0x000000181010723c */ /* 0x004fe60000001814 */
[----:B------:R-:W2:Y:S04]  /*55890*/  LDL.LU.64 R22, [R1+0x7690] ;  /* 0x0076900001167983 */ /* 0x000ea80000300a00 */
[----:B------:R-:W2:-:S15]  /*558a0*/  LDL.LU.64 R20, [R1+0x7688] ;  /* 0x0076880001147983 */ /* 0x000e9e0000300a00 */
[----:B------:R-:W-:-:S01]  /*558b0*/  NOP ;  /* 0x0000000000007918 */ /* 0x000fc20000000000 */
[----:B------:R0:W-:Y:S04]  /*558c0*/  STL.64 [R1+0x8c0], R16 ;  /* 0x0008c01001007387 */ /* 0x0001e80000100a00 */
[----:B------:R1:W-:Y:S04]  /*558d0*/  STL.64 [R1+0x8c8], R18 ;  /* 0x0008c81201007387 */ /* 0x0003e80000100a00 */
[----:B0-----:R-:W4:Y:S04]  /*558e0*/  LDL.LU R16, [R1+0x390] ;  /* 0x0003900001107983 */ /* 0x001f280000300800 */
[----:B------:R-:W4:Y:S04]  /*558f0*/  LDL.LU R17, [R1+0x394] ;  /* 0x0003940001117983 */ /* 0x000f280000300800 */
[----:B-1----:R-:W4:Y:S04]  /*55900*/  LDL.LU R18, [R1+0x398] ;  /* 0x0003980001127983 */ /* 0x002f280000300800 */
[----:B------:R-:W4:Y:S04]  /*55910*/  LDL.LU R19, [R1+0x39c] ;  /* 0x00039c0001137983 */ /* 0x000f280000300800 */
[----:B---3--:R0:W-:Y:S04]  /*55920*/  STL.64 [R1+0x7648], R26 ;  /* 0x0076481a01007387 */ /* 0x0081e80000100a00 */
[----:B------:R-:W3:Y:S04]  /*55930*/  LDL.LU R24, [R1+0x6c0] ;  /* 0x0006c00001187983 */ /* 0x000ee80000300800 */
[----:B------:R-:W3:Y:S04]  /*55940*/  LDL.LU R25, [R1+0x6c4] ;  /* 0x0006c40001197983 */ /* 0x000ee80000300800 */
[----:B0-----:R-:W3:Y:S04]  /*55950*/  LDL.LU R26, [R1+0x6c8] ;  /* 0x0006c800011a7983 */ /* 0x001ee80000300800 */
[----:B------:R-:W3:Y:S01]  /*55960*/  LDL.LU R27, [R1+0x6cc] ;  /* 0x0006cc00011b7983 */ /* 0x000ee20000300800 */
[----:B--2---:R-:W-:Y:S03]  /*55970*/  HMMA.16816.F32 R8, R20, R10, R4 ;  /* 0x0000000a1408723c */ /* 0x004fe60000001804 */
[----:B------:R-:W2:Y:S04]  /*55980*/  LDL.LU.64 R6, [R1+0x7680] ;  /* 0x0076800001067983 */ /* 0x000ea80000300a00 */
[----:B------:R-:W2:-:S15]  /*55990*/  LDL.LU.64 R4, [R1+0x7678] ;  /* 0x0076780001047983 */ /* 0x000e9e0000300a00 */
[----:B------:R-:W-:-:S01]  /*559a0*/  NOP ;  /* 0x0000000000007918 */ /* 0x000fc20000000000 */
[----:B------:R-:W-:Y:S04]  /*559b0*/  STL.64 [R1+0x8b0], R8 ;  /* 0x0008b00801007387 */ /* 0x000fe80000100a00 */
[----:B------:R0:W-:Y:S04]  /*559c0*/  STL.64 [R1+0x8b8], R10 ;  /* 0x0008b80a01007387 */ /* 0x0001e80000100a00 */
[----:B0-----:R-:W2:Y:S02]  /*559d0*/  LDL.LU.64 R10, [R1+0x7670] ;  /* 0x00767000010a7983 */ /* 0x001ea40000300a00 */
[----:B--2---:R-:W-:-:S15]  /*559e0*/  HMMA.16816.F32 R4, R20, R10, R4 ;  /* 0x0000000a1404723c */ /* 0x004fde0000001804 */
[----:B------:R-:W-:-:S08]  /*559f0*/  NOP ;  /* 0x0000000000007918 */ /* 0x000fd00000000000 */
[----:B------:R0:W-:Y:S04]  /*55a00*/  STL.64 [R1+0x8a0], R4 ;  /* 0x0008a00401007387 */ /* 0x0001e80000100a00 */
[----:B------:R1:W-:Y:S01]  /*55a10*/  STL.64 [R1+0x8a8], R6 ;  /* 0x0008a80601007387 */ /* 0x0003e20000100a00 */
[----:B0-----:R-:W-:Y:S02]  /*55a20*/  IMAD.MOV.U32 R5, RZ, RZ, R10 ;  /* 0x000000ffff057224 */ /* 0x001fe400078e000a */
[----:B------:R-:W-:Y:S01]  /*55a30*/  IMAD.MOV.U32 R4, RZ, RZ, R11 ;  /* 0x000000ffff047224 */ /* 0x000fe200078e000b */
[----:B-1----:R-:W3:Y:S04]  /*55a40*/  LDL.LU.64 R6, [R1+0x7668] ;  /* 0x0076680001067983 */ /* 0x002ee80000300a00 */
[----:B------:R-:W4:Y:S02]  /*55a50*/  LDL.LU.64 R10, [R1+0x7660] ;  /* 0x00766000010a7983 */ /* 0x000f240000300a00 */
[----:B----4-:R-:W-:Y:S02]  /*55a60*/  HMMA.16816.F32 R8, R20, R10, R12 ;  /* 0x0000000a1408723c */ /* 0x010fe4000000180c */
[----:B------:R-:W2:-:S15]  /*55a70*/  LDL.LU.64 R14, [R1+0x7658] ;  /* 0x00765800010e7983 */ /* 0x000e9e0000300a00 */
[----:B------:R-:W-:-:S06]  /*55a80*/  NOP ;  /* 0x0000000000007918 */ /* 0x000fcc0000000000 */
[----:B------:R-:W-:Y:S04]  /*55a90*/  STL.64 [R1+0x890], R8 ;  /* 0x0008900801007387 */ /* 0x000fe80000100a00 */
[----:B------:R0:W-:Y:S04]  /*55aa0*/  STL.64 [R1+0x898], R10 ;  /* 0x0008980a01007387 */ /* 0x0001e80000100a00 */
[----:B0-----:R-:W4:Y:S02]  /*55ab0*/  LDL.LU.64 R10, [R1+0x7650] ;  /* 0x00765000010a7983 */ /* 0x001f240000300a00 */
[----:B----4-:R-:W-:Y:S06]  /*55ac0*/  HMMA.16816.F32 R16, R20, R10, R16 ;  /* 0x0000000a1410723c */ /* 0x010fec0000001810 */
[----:B------:R0:W-:Y:S04]  /*55ad0*/  STL.64 [R1+0x7600], R10 ;  /* 0x0076000a01007387 */ /* 0x0001e80000100a00 */
[----:B0-----:R-:W4:-:S13]  /*55ae0*/  LDL.64 R10, [R1+0x78] ;  /* 0x00007800010a7983 */ /* 0x001f1a0000100a00 */
[----:B------:R-:W-:Y:S04]  /*55af0*/  STL.64 [R1+0x880], R16 ;  /* 0x0008801001007387 */ /* 0x000fe80000100a00 */
[----:B------:R-:W-:Y:S04]  /*55b00*/  STL.64 [R1+0x888], R18 ;  /* 0x0008881201007387 */ /* 0x000fe80000100a00 */
[----:B------:R-:W0:Y:S04]  /*55b10*/  LDSM.16.MT88.4 R16, [R2+UR5+0x4180] ;  /* 0x004180050210783b */ /* 0x000e280008004200 */
[----:B0-----:R-:W-:Y:S04]  /*55b20*/  STL.64 [R1+0x7538], R18 ;  /* 0x0075381201007387 */ /* 0x001fe80000100a00 */
[----:B------:R0:W-:Y:S04]  /*55b30*/  STL.64 [R1+0x7530], R16 ;  /* 0x0075301001007387 */ /* 0x0001e80000100a00 */
[----:B0-----:R-:W4:Y:S04]  /*55b40*/  LDL.LU R16, [R1+0x6b0] ;  /* 0x0006b00001107983 */ /* 0x001f280000300800 */
[----:B------:R-:W4:Y:S04]  /*55b50*/  LDL.LU R17, [R1+0x6b4] ;  /* 0x0006b40001117983 */ /* 0x000f280000300800 */
[----:B------:R-:W4:Y:S01]  /*55b60*/  LDL.LU R18, [R1+0x6b8] ;  /* 0x0006b80001127983 */ /* 0x000f220000300800 */
[----:B---3--:R-:W-:Y:S01]  /*55b70*/  HMMA.16816.F32 R24, R20, R6, R24 ;  /* 0x000000061418723c */ /* 0x008fe20000001818 */
[----:B------:R-:W-:-:S15]  /*55b80*/  IMAD.MOV.U32 R19, RZ, RZ, R28 ;  /* 0x000000ffff137224 */ /* 0x000fde00078e001c */
[----:B------:R-:W-:-:S07]  /*55b90*/  NOP ;  /* 0x0000000000007918 */ /* 0x000fce0000000000 */
[----:B------:R0:W-:Y:S01]  /*55ba0*/  STL.64 [R1+0x870], R24 ;  /* 0x0008701801007387 */ /* 0x0001e20000100a00 */
[----:B------:R-:W-:-:S03]  /*55bb0*/  IMAD.MOV.U32 R28, RZ, RZ, R27 ;  /* 0x000000ffff1c7224 */ /* 0x000fc600078e001b */
[----:B------:R1:W-:Y:S04]  /*55bc0*/  STL [R1+0x878], R26 ;  /* 0x0008781a01007387 */ /* 0x0003e80000100800 */
[----:B0-----:R-:W2:Y:S04]  /*55bd0*/  LDL.LU R24, [R1+0x6a0] ;  /* 0x0006a00001187983 */ /* 0x001ea80000300800 */
[----:B------:R-:W2:Y:S04]  /*55be0*/  LDL.LU R25, [R1+0x6a4] ;  /* 0x0006a40001197983 */ /* 0x000ea80000300800 */
[----:B-1----:R-:W2:Y:S04]  /*55bf0*/  LDL.LU R26, [R1+0x6a8] ;  /* 0x0006a800011a7983 */ /* 0x002ea80000300800 */
[----:B------:R-:W2:Y:S04]  /*55c00*/  LDL.LU R27, [R1+0x6ac] ;  /* 0x0006ac00011b7983 */ /* 0x000ea80000300800 */
[----:B------:R-:W-:Y:S04]  /*55c10*/  STL.64 [R1+0x75f8], R6 ;  /* 0x0075f80601007387 */ /* 0x000fe80000100a00 */
[----:B------:R-:W-:Y:S01]  /*55c20*/  STL [R1+0x7000], R28 ;  /* 0x0070001c01007387 */ /* 0x000fe20000100800 */
[----:B----4-:R-:W-:-:S15]  /*55c30*/  HMMA.16816.F32 R16, R20, R10, R16 ;  /* 0x0000000a1410723c */ /* 0x010fde0000001810 */
[----:B------:R-:W-:-:S08]  /*55c40*/  NOP ;  /* 0x0000000000007918 */ /* 0x000fd00000000000 */
[----:B------:R0:W-:Y:S04]  /*55c50*/  STL.64 [R1+0xd10], R16 ;  /* 0x000d101001007387 */ /* 0x0001e80000100a00 */
[----:B------:R1:W-:Y:S04]  /*55c60*/  STL.64 [R1+0xd18], R18 ;  /* 0x000d181201007387 */ /* 0x0003e80000100a00 */
[----:B0-----:R-:W3:Y:S04]  /*55c70*/  LDL.LU R16, [R1+0x310] ;  /* 0x0003100001107983 */ /* 0x001ee80000300800 */
[----:B------:R-:W3:Y:S04]  /*55c80*/  LDL.LU R17, [R1+0x314] ;  /* 0x0003140001117983 */ /* 0x000ee80000300800 */
[----:B-1----:R-:W4:Y:S04]  /*55c90*/  LDL.LU R18, [R1+0x318] ;  /* 0x0003180001127983 */ /* 0x002f280000300800 */
[----:B------:R-:W4:Y:S01]  /*55ca0*/  LDL.LU R19, [R1+0x31c] ;  /* 0x00031c0001137983 */ /* 0x000f220000300800 */
[----:B------:R-:W-:-:S02]  /*55cb0*/  IMAD.MOV.U32 R12, RZ, RZ, R10 ;  /* 0x000000ffff0c7224 */ /* 0x000fc400078e000a */
[----:B------:R-:W-:Y:S01]  /*55cc0*/  IMAD.MOV.U32 R0, RZ, RZ, R11 ;  /* 0x000000ffff007224 */ /* 0x000fe200078e000b */
[----:B----4-:R-:W-:Y:S04]  /*55cd0*/  STL.64 [R1+0x7640], R18 ;  /* 0x0076401201007387 */ /* 0x010fe80000100a00 */
[----:B---3--:R0:W-:Y:S04]  /*55ce0*/  STL.64 [R1+0x7638], R16 ;  /* 0x0076381001007387 */ /* 0x0081e80000100a00 */
[----:B0-----:R-:W3:Y:S04]  /*55cf0*/  LDL.LU R16, [R1+0x380] ;  /* 0x0003800001107983 */ /* 0x001ee80000300800 */
[----:B------:R-:W3:Y:S04]  /*55d00*/  LDL.LU R17, [R1+0x384] ;  /* 0x0003840001117983 */ /* 0x000ee80000300800 */
[----:B------:R-:W3:Y:S04]  /*55d10*/  LDL.LU R18, [R1+0x388] ;  /* 0x0003880001127983 */ /* 0x000ee80000300800 */
[----:B------:R-:W3:Y:S04]  /*55d20*/  LDL.LU R19, [R1+0x38c] ;  /* 0x00038c0001137983 */ /* 0x000ee80000300800 */
[----:B------:R-:W4:Y:S04]  /*55d30*/  LDL.LU R8, [R1+0x2f0] ;  /* 0x0002f00001087983 */ /* 0x000f280000300800 */
[----:B------:R-:W4:Y:S04]  /*55d40*/  LDL.LU R9, [R1+0x2f4] ;  /* 0x0002f40001097983 */ /* 0x000f280000300800 */
[----:B------:R-:W3:Y:S04]  /*55d50*/  LDL.LU R10, [R1+0x2f8] ;  /* 0x0002f800010a7983 */ /* 0x000ee80000300800 */
[----:B------:R-:W3:Y:S01]  /*55d60*/  LDL.LU R11, [R1+0x2fc] ;  /* 0x0002fc00010b7983 */ /* 0x000ee20000300800 */
[----:B--2---:R-:W-:Y:S03]  /*55d70*/  HMMA.16816.F32 R24, R20, R14, R24 ;  /* 0x0000000e1418723c */ /* 0x004fe60000001818 */
[----:B---3--:R0:W-:Y:S04]  /*55d80*/  STL.64 [R1+0x7610], R10 ;  /* 0x0076100a01007387 */ /* 0x0081e80000100a00 */
[----:B----4-:R-:W-:Y:S01]  /*55d90*/  STL.64 [R1+0x7608], R8 ;  /* 0x0076080801007387 */ /* 0x010fe20000100a00 */
[----:B0-----:R-:W-:-:S02]  /*55da0*/  IMAD.MOV.U32 R10, RZ, RZ, R5 ;  /* 0x000000ffff0a7224 */ /* 0x001fc400078e0005 */
[----:B------:R-:W-:-:S05]  /*55db0*/  IMAD.MOV.U32 R11, RZ, RZ, R4 ;  /* 0x000000ffff0b7224 */ /* 0x000fca00078e0004 */
[----:B------:R0:W-:Y:S04]  /*55dc0*/  STL.64 [R1+0x7620], R10 ;  /* 0x0076200a01007387 */ /* 0x0001e80000100a00 */
[----:B------:R-:W2:Y:S04]  /*55dd0*/  LDL.64 R6, [R1+0x28] ;  /* 0x0000280001067983 */ /* 0x000ea80000100a00 */
[----:B0-----:R-:W3:Y:S04]  /*55de0*/  LDL.64 R10, [R1+0x48] ;  /* 0x00004800010a7983 */ /* 0x001ee80000100a00 */
[----:B--2---:R0:W-:Y:S04]  /*55df0*/  STL.64 [R1+0x7618], R6 ;  /* 0x0076180601007387 */ /* 0x0041e80000100a00 */
[----:B------:R-:W2:Y:S04]  /*55e00*/  LDL.LU R4, [R1+0x300] ;  /* 0x0003000001047983 */ /* 0x000ea80000300800 */
[----:B------:R-:W2:Y:S04]  /*55e10*/  LDL.LU R5, [R1+0x304] ;  /* 0x0003040001057983 */ /* 0x000ea80000300800 */
[----:B0-----:R-:W2:Y:S04]  /*55e20*/  LDL.LU R6, [R1+0x308] ;  /* 0x0003080001067983 */ /* 0x001ea80000300800 */
[----:B------:R-:W2:Y:S04]  /*55e30*/  LDL.LU R7, [R1+0x30c] ;  /* 0x00030c0001077983 */ /* 0x000ea80000300800 */
[----:B------:R-:W-:Y:S04]  /*55e40*/  STL.64 [R1+0xd00], R24 ;  /* 0x000d001801007387 */ /* 0x000fe80000100a00 */
[----:B------:R0:W-:Y:S04]  /*55e50*/  STL.64 [R1+0xd08], R26 ;  /* 0x000d081a01007387 */ /* 0x0001e80000100a00 */
[----:B0-----:R-:W4:Y:S04]  /*55e60*/  LDL.LU.64 R26, [R1+0x7648] ;  /* 0x00764800011a7983 */ /* 0x001f280000300a00 */
[----:B------:R0:W-:Y:S02]  /*55e70*/  STL.64 [R1+0x75d8], R14 ;  /* 0x0075d80e01007387 */ /* 0x0001e40000100a00 */
[----:B0-----:R-:W-:-:S02]  /*55e80*/  IMAD.MOV.U32 R14, RZ, RZ, R12 ;  /* 0x000000ffff0e7224 */ /* 0x001fc400078e000c */
[----:B------:R-:W-:-:S05]  /*55e90*/  IMAD.MOV.U32 R15, RZ, RZ, R0 ;  /* 0x000000ffff0f7224 */ /* 0x000fca00078e0000 */
[----:B------:R0:W-:Y:S04]  /*55ea0*/  STL.64 [R1+0x75f0], R14 ;  /* 0x0075f00e01007387 */ /* 0x0001e80000100a00 */
[----:B------:R-:W2:Y:S04]  /*55eb0*/  LDL.LU R12, [R1+0x670] ;  /* 0x00067000010c7983 */ /* 0x000ea80000300800 */
[----:B------:R-:W2:Y:S04]  /*55ec0*/  LDL.LU R13, [R1+0x674] ;  /* 0x00067400010d7983 */ /* 0x000ea80000300800 */
[----:B0-----:R-:W2:Y:S04]  /*55ed0*/  LDL.LU R14, [R1+0x678] ;  /* 0x00067800010e7983 */ /* 0x001ea80000300800 */
[----:B------:R-:W2:Y:S01]  /*55ee0*/  LDL.LU R15, [R1+0x67c] ;  /* 0x00067c00010f7983 */ /* 0x000ea20000300800 */
[----:B----4-:R-:W-:Y:S03]  /*55ef0*/  HMMA.16816.F32 R20, R20, R26, R16 ;  /* 0x0000001a1414723c */ /* 0x010fe60000001810 */
[----:B------:R-:W3:Y:S04]  /*55f00*/  LDL.LU.64 R18, [R1+0x7640] ;  /* 0x0076400001127983 */ /* 0x000ee80000300a00 */
[----:B------:R-:W3:Y:S04]  /*55f10*/  LDL.LU.64 R16, [R1+0x7638] ;  /* 0x0076380001107983 */ /* 0x000ee80000300a00 */
[----:B------:R-:W3:Y:S04]  /*55f20*/  LDL.LU.64 R26, [R1+0x7630] ;  /* 0x00763000011a7983 */ /* 0x000ee80000300a00 */
[----:B------:R-:W3:Y:S08]  /*55f30*/  LDL.LU.64 R24, [R1+0x7628] ;  /* 0x0076280001187983 */ /* 0x000ef00000300a00 */
[----:B------:R0:W-:Y:S04]  /*55f40*/  STL.64 [R1+0x860], R20 ;  /* 0x0008601401007387 */ /* 0x0001e80000100a00 */
[----:B------:R1:W-:Y:S04]  /*55f50*/  STL.64 [R1+0x868], R22 ;  /* 0x0008681601007387 */ /* 0x0003e80000100a00 */
[----:B0-----:R-:W4:Y:S04]  /*55f60*/  LDL.LU R20, [R1+0x2e0] ;  /* 0x0002e00001147983 */ /* 0x001f280000300800 */
[----:B------:R-:W4:Y:S04]  /*55f70*/  LDL.LU R21, [R1+0x2e4] ;  /* 0x0002e40001157983 */ /* 0x000f280000300800 */
[----:B-1----:R-:W4:Y:S04]  /*55f80*/  LDL.LU R22, [R1+0x2e8] ;  /* 0x0002e80001167983 */ /* 0x002f280000300800 */
[----:B------:R-:W4:Y:S01]  /*55f90*/  LDL.LU R23, [R1+0x2ec] ;  /* 0x0002ec0001177983 */ /* 0x000f220000300800 */
[----:B---3--:R-:W-:-:S15]  /*55fa0*/  HMMA.16816.F32 R16, R24, R10, R16 ;  /* 0x0000000a1810723c */ /* 0x008fde0000001810 */
[----:B------:R-:W-:-:S08]  /*55fb0*/  NOP ;  /* 0x0000000000007918 */ /* 0x000fd00000000000 */
[----:B------:R0:W-:Y:S04]  /*55fc0*/  STL.64 [R1+0xc80], R16 ;  /* 0x000c801001007387 */ /* 0x0001e80000100a00 */
[----:B------:R1:W-:Y:S01]  /*55fd0*/  STL.64 [R1+0xc88], R18 ;  /* 0x000c881201007387 */ /* 0x0003e20000100a00 */
[----:B0-----:R-:W-:Y:S02]  /*55fe0*/  IMAD.MOV.U32 R17, RZ, RZ, R11 ;  /* 0x000000ffff117224 */ /* 0x001fe400078e000b */
[----:B-1----:R-:W-:Y:S02]  /*55ff0*/  IMAD.MOV.U32 R18, RZ, RZ, R10 ;  /* 0x000000ffff127224 */ /* 0x002fe400078e000a */
[----:B------:R-:W2:Y:S04]  /*56000*/  LDL.LU.64 R10, [R1+0x7620] ;  /* 0x00762000010a7983 */ /* 0x000ea80000300a00 */
[----:B------:R-:W-:Y:S04]  /*56010*/  STL [R1+0x75d4], R18 ;  /* 0x0075d41201007387 */ /* 0x000fe80000100800 */
[----:B------:R0:W-:Y:S04]  /*56020*/  STL [R1+0x75d0], R17 ;  /* 0x0075d01101007387 */ /* 0x0001e80000100800 */
[----:B------:R-:W3:Y:S04]  /*56030*/  LDL.LU R16, [R1+0x650] ;  /* 0x0006500001107983 */ /* 0x000ee80000300800 */
[----:B0-----:R-:W3:Y:S04]  /*56040*/  LDL.LU R17, [R1+0x654] ;  /* 0x0006540001117983 */ /* 0x001ee80000300800 */
[----:B------:R-:W4:Y:S04]  /*56050*/  LDL.LU R18, [R1+0x658] ;  /* 0x0006580001127983 */ /* 0x000f280000300800 */
[----:B------:R-:W4:Y:S01]  /*56060*/  LDL.LU R19, [R1+0x65c] ;  /* 0x00065c0001137983 */ /* 0x000f220000300800 */
[C---:B--2---:R-:W-:Y:S03]  /*56070*/  HMMA.16816.F32 R8, R24.reuse, R10, R4 ;  /* 0x0000000a1808723c */ /* 0x044fe60000001804 */
[----:B----4-:R-:W-:Y:S04]  /*56080*/  STL.64 [R1+0x75e8], R18 ;  /* 0x0075e81201007387 */ /* 0x010fe80000100a00 */
[----:B---3--:R0:W-:Y:S04]  /*56090*/  STL.64 [R1+0x75e0], R16 ;  /* 0x0075e01001007387 */ /* 0x0081e80000100a00 */
[----:B0-----:R-:W2:Y:S04]  /*560a0*/  LDL.LU R16, [R1+0x660] ;  /* 0x0006600001107983 */ /* 0x001ea80000300800 */
[----:B------:R-:W2:Y:S04]  /*560b0*/  LDL.LU R17, [R1+0x664] ;  /* 0x0006640001117983 */ /* 0x000ea80000300800 */
[----:B------:R-:W2:Y:S04]  /*560c0*/  LDL.LU R18, [R1+0x668] ;  /* 0x0006680001127983 */ /* 0x000ea80000300800 */
[----:B------:R-:W3:Y:S04]  /*560d0*/  LDL.LU.64 R6, [R1+0x7618] ;  /* 0x0076180001067983 */ /* 0x000ee80000300a00 */
[----:B------:R-:W-:Y:S04]  /*560e0*/  STL.64 [R1+0xc70], R8 ;  /* 0x000c700801007387 */ /* 0x000fe80000100a00 */
[----:B------:R0:W-:Y:S04]  /*560f0*/  STL.64 [R1+0xc78], R10 ;  /* 0x000c780a01007387 */ /* 0x0001e80000100a00 */
[----:B0-----:R-:W3:Y:S04]  /*56100*/  LDL.LU.64 R10, [R1+0x7610] ;  /* 0x00761000010a7983 */ /* 0x001ee80000300a00 */
[----:B------:R-:W3:Y:S02]  /*56110*/  LDL.LU.64 R8, [R1+0x7608] ;  /* 0x0076080001087983 */ /* 0x000ee40000300a00 */
[----:B---3--:R-:W-:-:S15]  /*56120*/  HMMA.16816.F32 R8, R24, R6, R8 ;  /* 0x000000061808723c */ /* 0x008fde0000001808 */
[----:B------:R-:W-:-:S08]  /*56130*/  NOP ;  /* 0x0000000000007918 */ /* 0x000fd00000000000 */
[----:B------:R-:W-:Y:S04]  /*56140*/  STL.64 [R1+0xc60], R8 ;  /* 0x000c600801007387 */ /* 0x000fe80000100a00 */
[----:B------:R0:W-:Y:S04]  /*56150*/  STL.64 [R1+0xc68], R10 ;  /* 0x000c680a01007387 */ /* 0x0001e80000100a00 */
[----:B0-----:R-:W3:Y:S01]  /*56160*/  LDL.LU.64 R10, [R1+0x7600] ;  /* 0x00760000010a7983 */ /* 0x001ee20000300a00 */
[----:B------:R-:W-:Y:S02]  /*56170*/  IMAD.MOV.U32 R9, RZ, RZ, R6 ;  /* 0x000000ffff097224 */ /* 0x000fe400078e0006 */
[----:B------:R-:W-:-:S02]  /*56180*/  IMAD.MOV.U32 R8, RZ, RZ, R7 ;  /* 0x000000ffff087224 */ /* 0x000fc400078e0007 */
[----:B------:R-:W4:Y:S01]  /*56190*/  LDL.LU.64 R6, [R1+0x75f8] ;  /* 0x0075f80001067983 */ /* 0x000f220000300a00 */
[----:B------:R-:W-:Y:S01]  /*561a0*/  IMAD.MOV.U32 R19, RZ, RZ, R29 ;  /* 0x000000ffff137224 */ /* 0x000fe200078e001d */
[----:B---3--:R-:W-:Y:S06]  /*561b0*/  HMMA.16816.F32 R20, R24, R10, R20 ;  /* 0x0000000a1814723c */ /* 0x008fec0000001814 */
[----:B------:R-:W-:-:S15]  /*561c0*/  STL.64 [R1+0x75a0], R10 ;  /* 0x0075a00a01007387 */ /* 0x000fde0000100a00 */
[----:B------:R-:W-:-:S02]  /*561d0*/  NOP ;  /* 0x0000000000007918 */ /* 0x000fc40000000000 */
[----:B------:R-:W-:Y:S04]  /*561e0*/  STL.64 [R1+0xc50], R20 ;  /* 0x000c501401007387 */ /* 0x000fe80000100a00 */
[----:B------:R-:W-:Y:S04]  /*561f0*/  STL.64 [R1+0xc58], R22 ;  /* 0x000c581601007387 */ /* 0x000fe80000100a00 */
[----:B------:R-:W0:Y:S01]  /*56200*/  LDSM.16.MT88.4 R20, [R2+UR5+0x4200] ;  /* 0x004200050214783b */ /* 0x000e220008004200 */
[----:B----4-:R-:W-:-:S15]  /*56210*/  HMMA.16816.F32 R12, R24, R6, R12 ;  /* 0x00000006180c723c */ /* 0x010fde000000180c */
[----:B------:R-:W-:-:S09]  /*56220*/  NOP ;  /* 0x0000000000007918 */ /* 0x000fd20000000000 */
[----:B------:R-:W-:Y:S01]  /*56230*/  IMAD.MOV.U32 R29, RZ, RZ, R15 ;  /* 0x000000ffff1d7224 */ /* 0x000fe200078e000f */
[----:B0-----:R0:W-:Y:S04]  /*56240*/  STL.64 [R1+0x74d0], R22 ;  /* 0x0074d01601007387 */ /* 0x0011e80000100a00 */
[----:B------:R-:W-:Y:S04]  /*56250*/  STL.64 [R1+0x74c8], R20 ;  /* 0x0074c81401007387 */ /* 0x000fe80000100a00 */
[----:B0-----:R-:W3:Y:S04]  /*56260*/  LDL.64 R22, [R1+0x58] ;  /* 0x0000580001167983 */ /* 0x001ee80000100a00 */
[----:B------:R-:W-:Y:S04]  /*56270*/  STL.64 [R1+0xc40], R12 ;  /* 0x000c400c01007387 */ /* 0x000fe80000100a00 */
[----:B------:R0:W-:Y:S04]  /*56280*/  STL [R1+0xc48], R14 ;  /* 0x000c480e01007387 */ /* 0x0001e80000100800 */
[----:B0-----:R-:W2:Y:S04]  /*56290*/  LDL.LU.64 R14, [R1+0x75f0] ;  /* 0x0075f000010e7983 */ /* 0x001ea80000300a00 */
[----:B------:R0:W-:Y:S04]  /*562a0*/  STL.64 [R1+0x7570], R6 ;  /* 0x0075700601007387 */ /* 0x0001e80000100a00 */
[----:B------:R-:W3:Y:S04]  /*562b0*/  LDL.LU R4, [R1+0x2d0] ;  /* 0x0002d00001047983 */ /* 0x000ee80000300800 */
[----:B------:R-:W3:Y:S04]  /*562c0*/  LDL.LU R5, [R1+0x2d4] ;  /* 0x0002d40001057983 */ /* 0x000ee80000300800 */
[----:B0-----:R-:W3:Y:S04]  /*562d0*/  LDL.LU R6, [R1+0x2d8] ;  /* 0x0002d80001067983 */ /* 0x001ee80000300800 */
[----:B------:R-:W3:Y:S04]  /*562e0*/  LDL.LU R7, [R1+0x2dc] ;  /* 0x0002dc0001077983 */ /* 0x000ee80000300800 */
[----:B------:R-:W-:Y:S01]  /*562f0*/  STL [R1+0x7004], R29 ;  /* 0x0070041d01007387 */ /* 0x000fe20000100800 */
[----:B--2---:R-:W-:Y:S03]  /*56300*/  HMMA.16816.F32 R12, R24, R14, R16 ;  /* 0x0000000e180c723c */ /* 0x004fe60000001810 */
[----:B------:R-:W2:Y:S04]  /*56310*/  LDL.LU.64 R18, [R1+0x75e8] ;  /* 0x0075e80001127983 */ /* 0x000ea80000300a00 */
[----:B------:R-:W2:-:S15]  /*56320*/  LDL.LU.64 R16, [R1+0x75e0] ;  /* 0x0075e00001107983 */ /* 0x000e9e0000300a00 */
[----:B------:R-:W-:-:S01]  /*56330*/  NOP ;  /* 0x0000000000007918 */ /* 0x000fc20000000000 */
[----:B------:R-:W-:Y:S04]  /*56340*/  STL.64 [R1+0xc30], R12 ;  /* 0x000c300c01007387 */ /* 0x000fe80000100a00 */
[----:B------:R0:W-:Y:S04]  /*56350*/  STL.64 [R1+0xc38], R14 ;  /* 0x000c380e01007387 */ /* 0x0001e80000100a00 */
[----:B0-----:R-:W2:Y:S02]  /*56360*/  LDL.LU.64 R14, [R1+0x75d8] ;  /* 0x0075d800010e7983 */ /* 0x001ea40000300a00 */
[C---:B--2---:R-:W-:Y:S06]  /*56370*/  HMMA.16816.F32 R16, R24.reuse, R14, R16 ;  /* 0x0000000e1810723c */ /* 0x044fec0000001810 */
[----:B---3--:R-:W-:Y:S01]  /*56380*/  HMMA.16816.F32 R24, R24, R22, R4 ;  /* 0x000000161818723c */ /* 0x008fe20000001804 */
[----:B------:R-:W-:-:S15]  /*56390*/  IMAD.MOV.U32 R0, RZ, RZ, R15 ;  /* 0x000000ffff007224 */ /* 0x000fde00078e000f */
[----:B------:R-:W-:-:S01]  /*563a0*/  NOP ;  /* 0x0000000000007918 */ /* 0x000fc20000000000 */
[----:B------:R0:W-:Y:S04]  /*563b0*/  STL.64 [R1+0xc20], R16 ;  /* 0x000c201001007387 */ /* 0x0001e80000100a00 */
[----:B------:R1:W-:Y:S01]  /*563c0*/  STL.64 [R1+0xc28], R18 ;  /* 0x000c281201007387 */ /* 0x0003e20000100a00 */
[----:B0-----:R-:W-:-:S03]  /*563d0*/  IMAD.MOV.U32 R16, RZ, RZ, R14 ;  /* 0x000000ffff107224 */ /* 0x001fc600078e000e */
[----:B-1----:R-:W2:Y:S04]  /*563e0*/  LDL.LU R18, [R1+0x75d4] ;  /* 0x0075d40001127983 */ /* 0x002ea80000300800 */
[----:B------:R-:W3:Y:S04]  /*563f0*/  LDL.LU R17, [R1+0x75d0] ;  /* 0x0075d00001117983 */ /* 0x000ee80000300800 */
[----:B------:R-:W4:Y:S04]  /*56400*/  LDL.LU.64 R14, [R1+0x75c8] ;  /* 0x0075c800010e7983 */ /* 0x000f280000300a00 */
[----:B------:R-:W4:Y:S04]  /*56410*/  LDL.LU.64 R12, [R1+0x75c0] ;  /* 0x0075c000010c7983 */ /* 0x000f280000300a00 */
[----:B------:R-:W2:Y:S04]  /*56420*/  LDL.LU R4, [R1+0x290] ;  /* 0x0002900001047983 */ /* 0x000ea80000300800 */
[----:B------:R-:W-:Y:S04]  /*56430*/  STL.64 [R1+0x6a0], R24 ;  /* 0x0006a01801007387 */ /* 0x000fe80000100a00 */
[----:B------:R-:W-:Y:S04]  /*56440*/  STL.64 [R1+0x6a8], R26 ;  /* 0x0006a81a01007387 */ /* 0x000fe80000100a00 */
[----:B------:R-:W2:Y:S04]  /*56450*/  LDL.LU R5, [R1+0x294] ;  /* 0x0002940001057983 */ /* 0x000ea80000300800 */
[----:B------:R-:W3:Y:S04]  /*56460*/  LDL.LU R6, [R1+0x298] ;  /* 0x0002980001067983 */ /* 0x000ee80000300800 */
[----:B------:R-:W3:Y:S04]  /*56470*/  LDL.LU R7, [R1+0x29c] ;  /* 0x00029c0001077983 */ /* 0x000ee80000300800 */
[----:B---3--:R0:W-:Y:S04]  /*56480*/  STL.64 [R1+0x7580], R6 ;  /* 0x0075800601007387 */ /* 0x0081e80000100a00 */
[----:B--2---:R-:W-:Y:S01]  /*56490*/  STL.64 [R1+0x7578], R4 ;  /* 0x0075780401007387 */ /* 0x004fe20000100a00 */
[----:B0-----:R-:W-:-:S02]  /*564a0*/  IMAD.MOV.U32 R7, RZ, RZ, R8 ;  /* 0x000000ffff077224 */ /* 0x001fc400078e0008 */
[----:B------:R-:W-:Y:S01]  /*564b0*/  IMAD.MOV.U32 R6, RZ, RZ, R9 ;  /* 0x000000ffff067224 */ /* 0x000fe200078e0009 */
[----:B------:R-:W2:Y:S04]  /*564c0*/  LDL.LU R8, [R1+0x2b0] ;  /* 0x0002b00001087983 */ /* 0x000ea80000300800 */
[----:B------:R-:W2:Y:S04]  /*564d0*/  LDL.LU R9, [R1+0x2b4] ;  /* 0x0002b40001097983 */ /* 0x000ea80000300800 */
[----:B------:R-:W3:Y:S04]  /*564e0*/  LDL.LU R10, [R1+0x2b8] ;  /* 0x0002b800010a7983 */ /* 0x000ee80000300800 */
[----:B------:R-:W3:Y:S04]  /*564f0*/  LDL.LU R11, [R1+0x2bc] ;  /* 0x0002bc00010b7983 */ /* 0x000ee80000300800 */
[----:B---3--:R-:W-:Y:S04]  /*56500*/  STL.64 [R1+0x75b0], R10 ;  /* 0x0075b00a01007387 */ /* 0x008fe80000100a00 */
[----:B--2---:R-:W-:Y:S04]  /*56510*/  STL.64 [R1+0x75a8], R8 ;  /* 0x0075a80801007387 */ /* 0x004fe80000100a00 */
[----:B------:R0:W-:Y:S04]  /*56520*/  STL.64 [R1+0x7598], R6 ;  /* 0x0075980601007387 */ /* 0x0001e80000100a00 */
[----:B0-----:R-:W2:Y:S04]  /*56530*/  LDL.64 R6, [R1+0x38] ;  /* 0x0000380001067983 */ /* 0x001ea80000100a00 */
[----:B--2---:R0:W-:Y:S04]  /*56540*/  STL.64 [R1+0x75b8], R6 ;  /* 0x0075b80601007387 */ /* 0x0041e80000100a00 */
[----:B------:R-:W4:Y:S04]  /*56550*/  LDL.LU R4, [R1+0x2c0] ;  /* 0x0002c00001047983 */ /* 0x000f280000300800 */
[----:B------:R-:W4:Y:S04]  /*56560*/  LDL.LU R5, [R1+0x2c4] ;  /* 0x0002c40001057983 */ /* 0x000f280000300800 */
[----:B0-----:R-:W4:Y:S04]  /*56570*/  LDL.LU R6, [R1+0x2c8] ;  /* 0x0002c80001067983 */ /* 0x001f280000300800 */
[----:B------:R-:W4:Y:S04]  /*56580*/  LDL.LU R7, [R1+0x2cc] ;  /* 0x0002cc0001077983 */ /* 0x000f280000300800 */
[----:B------:R-:W2:Y:S04]  /*56590*/  LDL.LU R24, [R1+0x280] ;  /* 0x0002800001187983 */ /* 0x000ea80000300800 */
[----:B------:R-:W2:Y:S04]  /*565a0*/  LDL.LU R25, [R1+0x284] ;  /* 0x0002840001197983 */ /* 0x000ea80000300800 */
[----:B------:R-:W3:Y:S04]  /*565b0*/  LDL.LU R26, [R1+0x288] ;  /* 0x00028800011a7983 */ /* 0x000ee80000300800 */
[----:B------:R-:W3:Y:S01]  /*565c0*/  LDL.LU R27, [R1+0x28c] ;  /* 0x00028c00011b7983 */ /* 0x000ee20000300800 */
[----:B------:R-:W-:-:S02]  /*565d0*/  IMAD.MOV.U32 R11, RZ, RZ, R17 ;  /* 0x000000ffff0b7224 */ /* 0x000fc400078e0011 */
[----:B------:R-:W-:Y:S01]  /*565e0*/  IMAD.MOV.U32 R10, RZ, RZ, R18 ;  /* 0x000000ffff0a7224 */ /* 0x000fe200078e0012 */
[----:B---3--:R-:W-:Y:S04]  /*565f0*/  STL.64 [R1+0x7590], R26 ;  /* 0x0075901a01007387 */ /* 0x008fe80000100a00 */
[----:B--2---:R0:W-:Y:S04]  /*56600*/  STL.64 [R1+0x7588], R24 ;  /* 0x0075881801007387 */ /* 0x0041e80000100a00 */
[----:B0-----:R-:W2:Y:S04]  /*56610*/  LDL.LU R24, [R1+0x2a0] ;  /* 0x0002a00001187983 */ /* 0x001ea80000300800 */
[----:B------:R-:W2:Y:S04]  /*56620*/  LDL.LU R25, [R1+0x2a4] ;  /* 0x0002a40001197983 */ /* 0x000ea80000300800 */
[----:B------:R-:W2:Y:S04]  /*56630*/  LDL.LU R26, [R1+0x2a8] ;  /* 0x0002a800011a7983 */ /* 0x000ea80000300800 */
[----:B------:R-:W2:Y:S04]  /*56640*/  LDL.LU R27, [R1+0x2ac] ;  /* 0x0002ac00011b7983 */ /* 0x000ea80000300800 */
[----:B------:R0:W-:Y:S02]  /*56650*/  STL.64 [R1+0x7540], R22 ;  /* 0x0075401601007387 */ /* 0x0001e40000100a00 */
[----:B0-----:R-:W-:-:S02]  /*56660*/  IMAD.MOV.U32 R22, RZ, RZ, R16 ;  /* 0x000000ffff167224 */ /* 0x001fc400078e0010 */
[----:B------:R-:W-:-:S05]  /*56670*/  IMAD.MOV.U32 R23, RZ, RZ, R0 ;  /* 0x000000ffff177224 */ /* 0x000fca00078e0000 */
[----:B------:R0:W-:Y:S04]  /*56680*/  STL.64 [R1+0x7558], R22 ;  /* 0x0075581601007387 */ /* 0x0001e80000100a00 */
[----:B0-----:R-:W3:Y:S04]  /*56690*/  LDL.64 R22, [R1+0x78] ;  /* 0x0000780001167983 */ /* 0x001ee80000100a00 */
[----:B------:R-:W2:Y:S04]  /*566a0*/  LDL.LU R16, [R1+0x270] ;  /* 0x0002700001107983 */ /* 0x000ea80000300800 */
[----:B------:R-:W2:Y:S04]  /*566b0*/  LDL.LU R17, [R1+0x274] ;  /* 0x0002740001117983 */ /* 0x000ea80000300800 */
[----:B------:R-:W3:Y:S04]  /*566c0*/  LDL.LU R18, [R1+0x278] ;  /* 0x0002780001127983 */ /* 0x000ee80000300800 */
[----:B------:R-:W3:Y:S01]  /*566d0*/  LDL.LU R19, [R1+0x27c] ;  /* 0x00027c0001137983 */ /* 0x000ee20000300800 */
[C---:B----4-:R-:W-:Y:S03]  /*566e0*/  HMMA.16816.F32 R8, R12.reuse, R10, R4 ;  /* 0x0000000a0c08723c */ /* 0x050fe60000001804 */
[----:B---3--:R-:W-:Y:S04]  /*566f0*/  STL.64 [R1+0x7550], R18 ;  /* 0x0075501201007387 */ /* 0x008fe80000100a00 */
[----:B--2---:R0:W-:Y:S04]  /*56700*/  STL.64 [R1+0x7548], R16 ;  /* 0x0075481001007387 */ /* 0x0041e80000100a00 */
[----:B0-----:R-:W2:Y:S04]  /*56710*/  LDL.LU R16, [R1+0x600] ;  /* 0x0006000001107983 */ /* 0x001ea80000300800 */
[----:B------:R-:W2:Y:S04]  /*56720*/  LDL.LU R17, [R1+0x604] ;  /* 0x0006040001117983 */ /* 0x000ea80000300800 */
[----:B------:R-:W3:Y:S04]  /*56730*/  LDL.LU R18, [R1+0x608] ;  /* 0x0006080001127983 */ /* 0x000ee80000300800 */
[----:B------:R-:W3:Y:S04]  /*56740*/  LDL.LU R19, [R1+0x60c] ;  /* 0x00060c0001137983 */ /* 0x000ee80000300800 */
[----:B---3--:R-:W-:Y:S04]  /*56750*/  STL.64 [R1+0x7568], R18 ;  /* 0x0075681201007387 */ /* 0x008fe80000100a00 */
[----:B--2---:R0:W-:Y:S04]  /*56760*/  STL.64 [R1+0x7560], R16 ;  /* 0x0075601001007387 */ /* 0x0041e80000100a00 */
[----:B0-----:R-:W2:Y:S04]  /*56770*/  LDL.LU R16, [R1+0x610] ;  /* 0x0006100001107983 */ /* 0x001ea80000300800 */
[----:B------:R-:W2:Y:S04]  /*56780*/  LDL.LU R17, [R1+0x614] ;  /* 0x0006140001117983 */ /* 0x000ea80000300800 */
[----:B------:R-:W2:Y:S04]  /*56790*/  LDL.LU R18, [R1+0x618] ;  /* 0x0006180001127983 */ /* 0x000ea80000300800 */
[----:B------:R-:W2:Y:S04]  /*567a0*/  LDL.LU R19, [R1+0x61c] ;  /* 0x00061c0001137983 */ /* 0x000ea80000300800 */
[----:B------:R-:W3:Y:S04]  /*567b0*/  LDL.LU.64 R6, [R1+0x75b8] ;  /* 0x0075b80001067983 */ /* 0x000ee80000300a00 */
[----:B------:R-:W-:Y:S04]  /*567c0*/  STL.64 [R1+0xba0], R8 ;  /* 0x000ba00801007387 */ /* 0x000fe80000100a00 */
[----:B------:R0:W-:Y:S04]  /*567d0*/  STL.64 [R1+0xba8], R10 ;  /* 0x000ba80a01007387 */ /* 0x0001e80000100a00 */
[----:B0-----:R-:W3:Y:S04]  /*567e0*/  LDL.LU.64 R10, [R1+0x75b0] ;  /* 0x0075b000010a7983 */ /* 0x001ee80000300a00 */
[----:B------:R-:W3:Y:S02]  /*567f0*/  LDL.LU.64 R8, [R1+0x75a8] ;  /* 0x0075a80001087983 */ /* 0x000ee40000300a00 */
[----:B---3--:R-:W-:Y:S06]  /*56800*/  HMMA.16816.F32 R8, R12, R6, R8 ;  /* 0x000000060c08723c */ /* 0x008fec0000001808 */
[----:B------:R-:W-:-:S15]  /*56810*/  IMAD.MOV.U32 R0, RZ, RZ, R7 ;  /* 0x000000ffff007224 */ /* 0x000fde00078e0007 */
[----:B------:R-:W-:-:S02]  /*56820*/  NOP ;  /* 0x0000000000007918 */ /* 0x000fc40000000000 */
[----:B------:R0:W-:Y:S04]  /*56830*/  STL.64 [R1+0xb90], R8 ;  /* 0x000b900801007387 */ /* 0x0001e80000100a00 */
[----:B------:R1:W-:Y:S01]  /*56840*/  STL.64 [R1+0xb98], R10 ;  /* 0x000b980a01007387 */ /* 0x0003e20000100a00 */
[----:B0-----:R-:W-:-:S03]  /*56850*/  IMAD.MOV.U32 R9, RZ, RZ, R6 ;  /* 0x000000ffff097224 */ /* 0x001fc600078e0006 */
[----:B-1----:R-:W3:Y:S04]  /*56860*/  LDL.LU.64 R10, [R1+0x75a0] ;  /* 0x0075a000010a7983 */ /* 0x002ee80000300a00 */
[----:B------:R-:W4:Y:S02]  /*56870*/  LDL.LU.64 R6, [R1+0x7598] ;  /* 0x0075980001067983 */ /* 0x000f240000300a00 */
[----:B----4-:R-:W-:Y:S02]  /*56880*/  HMMA.16816.F32 R4, R12, R6, R24 ;  /* 0x000000060c04723c */ /* 0x010fe40000001818 */
[----:B------:R-:W4:Y:S04]  /*56890*/  LDL.LU.64 R26, [R1+0x7590] ;  /* 0x00759000011a7983 */ /* 0x000f280000300a00 */
[----:B------:R-:W4:-:S15]  /*568a0*/  LDL.LU.64 R24, [R1+0x7588] ;  /* 0x0075880001187983 */ /* 0x000f1e0000300a00 */
[----:B------:R-:W-:-:S02]  /*568b0*/  NOP ;  /* 0x0000000000007918 */ /* 0x000fc40000000000 */
        /* <DEDUP_REMOVED lines=8> */
[----:B0-----:R-:W4:Y:S02]  /*56940*/  LDL.LU.64 R6, [R1+0x7570] ;  /* 0x0075700001067983 */ /* 0x001f240000300a00 */
[----:B----4-:R-:W-:-:S15]  /*56950*/  HMMA.16816.F32 R24, R12, R6, R24 ;  /* 0x000000060c18723c */ /* 0x010fde0000001818 */
[----:B------:R-:W-:-:S08]  /*56960*/  NOP ;  /* 0x0000000000007918 */ /* 0x000fd00000000000 */
[----:B------:R-:W-:Y:S04]  /*56970*/  STL.64 [R1+0xb60], R24 ;  /* 0x000b601801007387 */ /* 0x000fe80000100a00 */
[----:B------:R-:W-:Y:S04]  /*56980*/  STL.64 [R1+0xb68], R26 ;  /* 0x000b681a01007387 */ /* 0x000fe80000100a00 */
[----:B------:R-:W0:Y:S04]  /*56990*/  LDSM.16.MT88.4 R24, [R2+UR5+0x4280] ;  /* 0x004280050218783b */ /* 0x000e280008004200 */
[----:B0-----:R-:W-:Y:S04]  /*569a0*/  STL.64 [R1+0x7458], R26 ;  /* 0x0074581a01007387 */ /* 0x001fe80000100a00 */
[----:B------:R0:W-:Y:S04]  /*569b0*/  STL.64 [R1+0x7450], R24 ;  /* 0x0074501801007387 */ /* 0x0001e80000100a00 */
[----:B0-----:R-:W3:Y:S04]  /*569c0*/  LDL.LU R24, [R1+0x5b0] ;  /* 0x0005b00001187983 */ /* 0x001ee80000300800 */
[----:B------:R-:W3:Y:S04]  /*569d0*/  LDL.LU R25, [R1+0x5b4] ;  /* 0x0005b40001197983 */ /* 0x000ee80000300800 */
[----:B------:R-:W4:Y:S04]  /*569e0*/  LDL.LU R26, [R1+0x5b8] ;  /* 0x0005b800011a7983 */ /* 0x000f280000300800 */
[----:B------:R-:W4:Y:S01]  /*569f0*/  LDL.LU R27, [R1+0x5bc] ;  /* 0x0005bc00011b7983 */ /* 0x000f220000300800 */
[----:B--2---:R-:W-:Y:S06]  /*56a00*/  HMMA.16816.F32 R16, R12, R22, R16 ;  /* 0x000000160c10723c */ /* 0x004fec0000001810 */
[----:B------:R-:W-:-:S02]  /*56a10*/  IMAD.MOV.U32 R8, RZ, RZ, R22 ;  /* 0x000000ffff087224 */ /* 0x000fc400078e0016 */
[----:B------:R-:W-:Y:S01]  /*56a20*/  IMAD.MOV.U32 R5, RZ, RZ, R23 ;  /* 0x000000ffff057224 */ /* 0x000fe200078e0017 */
[----:B----4-:R0:W-:Y:S04]  /*56a30*/  STL.64 [R1+0x7518], R26 ;  /* 0x0075181a01007387 */ /* 0x0101e80000100a00 */
[----:B---3--:R-:W-:Y:S04]  /*56a40*/  STL.64 [R1+0x7510], R24 ;  /* 0x0075101801007387 */ /* 0x008fe80000100a00 */
[----:B0-----:R-:W2:Y:S06]  /*56a50*/  LDL.64 R26, [R1+0x48] ;  /* 0x00004800011a7983 */ /* 0x001eac0000100a00 */
[----:B------:R-:W-:Y:S04]  /*56a60*/  STL.64 [R1+0xb50], R16 ;  /* 0x000b501001007387 */ /* 0x000fe80000100a00 */
[----:B------:R0:W-:Y:S04]  /*56a70*/  STL.64 [R1+0xb58], R18 ;  /* 0x000b581201007387 */ /* 0x0001e80000100a00 */
[----:B0-----:R-:W3:Y:S04]  /*56a80*/  LDL.LU.64 R18, [R1+0x7568] ;  /* 0x0075680001127983 */ /* 0x001ee80000300a00 */
[----:B------:R-:W3:Y:S04]  /*56a90*/  LDL.LU.64 R16, [R1+0x7560] ;  /* 0x0075600001107983 */ /* 0x000ee80000300a00 */
[----:B------:R-:W3:Y:S04]  /*56aa0*/  LDL.LU.64 R22, [R1+0x7558] ;  /* 0x0075580001167983 */ /* 0x000ee80000300a00 */
[----:B------:R-:W-:Y:S04]  /*56ab0*/  STL.64 [R1+0x7528], R6 ;  /* 0x0075280601007387 */ /* 0x000fe80000100a00 */
[----:B------:R0:W-:Y:S04]  /*56ac0*/  STL [R1+0x7520], R5 ;  /* 0x0075200501007387 */ /* 0x0001e80000100800 */
[----:B------:R-:W4:Y:S04]  /*56ad0*/  LDL.LU R4, [R1+0x5c0] ;  /* 0x0005c00001047983 */ /* 0x000f280000300800 */
[----:B0-----:R-:W4:Y:S04]  /*56ae0*/  LDL.LU R5, [R1+0x5c4] ;  /* 0x0005c40001057983 */ /* 0x001f280000300800 */
[----:B------:R-:W4:Y:S04]  /*56af0*/  LDL.LU R6, [R1+0x5c8] ;  /* 0x0005c80001067983 */ /* 0x000f280000300800 */
[----:B------:R-:W4:Y:S04]  /*56b00*/  LDL.LU R7, [R1+0x5cc] ;  /* 0x0005cc0001077983 */ /* 0x000f280000300800 */
[----:B------:R0:W-:Y:S04]  /*56b10*/  STL.64 [R1+0x7508], R10 ;  /* 0x0075080a01007387 */ /* 0x0001e80000100a00 */
[----:B------:R-:W-:Y:S04]  /*56b20*/  STL [R1+0x7500], R8 ;  /* 0x0075000801007387 */ /* 0x000fe80000100800 */
[----:B0-----:R-:W4:Y:S01]  /*56b30*/  LDL.64 R10, [R1+0x28] ;  /* 0x00002800010a7983 */ /* 0x001f220000100a00 */
[----:B---3--:R-:W-:Y:S03]  /*56b40*/  HMMA.16816.F32 R20, R12, R22, R16 ;  /* 0x000000160c14723c */ /* 0x008fe60000001810 */
[----:B------:R-:W3:Y:S04]  /*56b50*/  LDL.LU.64 R18, [R1+0x7550] ;  /* 0x0075500001127983 */ /* 0x000ee80000300a00 */
[----:B------:R-:W3:-:S15]  /*56b60*/  LDL.LU.64 R16, [R1+0x7548] ;  /* 0x0075480001107983 */ /* 0x000ede0000300a00 */
[----:B------:R-:W-:-:S01]  /*56b70*/  NOP ;  /* 0x0000000000007918 */ /* 0x000fc20000000000 */
[----:B------:R-:W-:Y:S04]  /*56b80*/  STL.64 [R1+0xb40], R20 ;  /* 0x000b401401007387 */ /* 0x000fe80000100a00 */
[----:B------:R0:W-:Y:S04]  /*56b90*/  STL.64 [R1+0xb48], R22 ;  /* 0x000b481601007387 */ /* 0x0001e80000100a00 */
[----:B0-----:R-:W3:Y:S02]  /*56ba0*/  LDL.LU.64 R22, [R1+0x7540] ;  /* 0x0075400001167983 */ /* 0x001ee40000300a00 */
[----:B---3--:R-:W-:Y:S02]  /*56bb0*/  HMMA.16816.F32 R12, R12, R22, R16 ;  /* 0x000000160c0c723c */ /* 0x008fe40000001810 */
[----:B------:R-:W4:Y:S04]  /*56bc0*/  LDL.LU.64 R18, [R1+0x7538] ;  /* 0x0075380001127983 */ /* 0x000f280000300a00 */
[----:B------:R-:W4:Y:S04]  /*56bd0*/  LDL.LU.64 R16, [R1+0x7530] ;  /* 0x0075300001107983 */ /* 0x000f280000300a00 */
[----:B------:R0:W-:Y:S04]  /*56be0*/  STL.64 [R1+0x74e0], R22 ;  /* 0x0074e01601007387 */ /* 0x0001e80000100a00 */
[----:B------:R-:W3:Y:S09]  /*56bf0*/  LDL.LU R20, [R1+0x5a0] ;  /* 0x0005a00001147983 */ /* 0x000ef20000300800 */
[----:B------:R-:W-:Y:S04]  /*56c00*/  STL.64 [R1+0x670], R12 ;  /* 0x0006700c01007387 */ /* 0x000fe80000100a00 */
[----:B------:R-:W-:Y:S04]  /*56c10*/  STL.64 [R1+0x678], R14 ;  /* 0x0006780e01007387 */ /* 0x000fe80000100a00 */
[----:B------:R-:W1:Y:S04]  /*56c20*/  LDSM.16.MT88.4 R12, [R2+UR5+0x4300] ;  /* 0x00430005020c783b */ /* 0x000e680008004200 */
[----:B------:R-:W3:Y:S04]  /*56c30*/  LDL.LU R21, [R1+0x5a4] ;  /* 0x0005a40001157983 */ /* 0x000ee80000300800 */
[----:B0-----:R-:W3:Y:S04]  /*56c40*/  LDL.LU R22, [R1+0x5a8] ;  /* 0x0005a80001167983 */ /* 0x001ee80000300800 */
[----:B------:R-:W3:Y:S04]  /*56c50*/  LDL.LU R23, [R1+0x5ac] ;  /* 0x0005ac0001177983 */ /* 0x000ee80000300800 */
[----:B-1----:R0:W-:Y:S04]  /*56c60*/  STL.64 [R1+0x7400], R14 ;  /* 0x0074000e01007387 */ /* 0x0021e80000100a00 */
[----:B------:R-:W-:Y:S01]  /*56c70*/  STL.64 [R1+0x73f8], R12 ;  /* 0x0073f80c01007387 */ /* 0x000fe20000100a00 */
[----:B0-----:R-:W-:-:S02]  /*56c80*/  IMAD.MOV.U32 R15, RZ, RZ, R0 ;  /* 0x000000ffff0f7224 */ /* 0x001fc400078e0000 */
[----:B--2---:R-:W-:Y:S01]  /*56c90*/  IMAD.MOV.U32 R0, RZ, RZ, R27 ;  /* 0x000000ffff007224 */ /* 0x004fe200078e001b */
[----:B----4-:R-:W-:-:S15]  /*56ca0*/  HMMA.16816.F32 R4, R16, R26, R4 ;  /* 0x0000001a1004723c */ /* 0x010fde0000001804 */
[----:B------:R-:W-:-:S08]  /*56cb0*/  NOP ;  /* 0x0000000000007918 */ /* 0x000fd00000000000 */
[----:B------:R0:W-:Y:S04]  /*56cc0*/  STL.64 [R1+0xb00], R4 ;  /* 0x000b000401007387 */ /* 0x0001e80000100a00 */
[----:B------:R1:W-:Y:S01]  /*56cd0*/  STL.64 [R1+0xb08], R6 ;  /* 0x000b080601007387 */ /* 0x0003e20000100a00 */
[----:B0-----:R-:W-:-:S03]  /*56ce0*/  IMAD.MOV.U32 R4, RZ, RZ, R26 ;  /* 0x000000ffff047224 */ /* 0x001fc600078e001a */
[----:B-1----:R-:W2:Y:S04]  /*56cf0*/  LDL.LU.64 R6, [R1+0x7528] ;  /* 0x0075280001067983 */ /* 0x002ea80000300a00 */
[----:B------:R-:W4:Y:S04]  /*56d00*/  LDL.LU R5, [R1+0x7520] ;  /* 0x0075200001057983 */ /* 0x000f280000300800 */
[----:B------:R-:W3:Y:S04]  /*56d10*/  LDL.LU.64 R26, [R1+0x7518] ;  /* 0x00751800011a7983 */ /* 0x000ee80000300a00 */
[----:B------:R-:W3:Y:S01]  /*56d20*/  LDL.LU.64 R24, [R1+0x7510] ;  /* 0x0075100001187983 */ /* 0x000ee20000300a00 */
[----:B------:R-:W-:-:S05]  /*56d30*/  IMAD.MOV.U32 R14, RZ, RZ, R9 ;  /* 0x000000ffff0e7224 */ /* 0x000fca00078e0009 */
[----:B------:R0:W-:Y:S04]  /*56d40*/  STL.64 [R1+0x74b0], R14 ;  /* 0x0074b00e01007387 */ /* 0x0001e80000100a00 */
[----:B------:R-:W2:Y:S01]  /*56d50*/  LDL.LU R12, [R1+0x580] ;  /* 0x00058000010c7983 */ /* 0x000ea20000300800 */
[----:B---3--:R-:W-:-:S15]  /*56d60*/  HMMA.16816.F32 R24, R16, R14, R24 ;  /* 0x0000000e1018723c */ /* 0x008fde0000001818 */
[----:B------:R-:W-:-:S08]  /*56d70*/  NOP ;  /* 0x0000000000007918 */ /* 0x000fd00000000000 */
[----:B------:R1:W-:Y:S04]  /*56d80*/  STL.64 [R1+0xaf0], R24 ;  /* 0x000af01801007387 */ /* 0x0003e80000100a00 */
[----:B------:R3:W-:Y:S04]  /*56d90*/  STL.64 [R1+0xaf8], R26 ;  /* 0x000af81a01007387 */ /* 0x0007e80000100a00 */
[----:B------:R-:W2:Y:S04]  /*56da0*/  LDL.LU R13, [R1+0x584] ;  /* 0x00058400010d7983 */ /* 0x000ea80000300800 */
[----:B0-----:R-:W2:Y:S04]  /*56db0*/  LDL.LU R14, [R1+0x588] ;  /* 0x00058800010e7983 */ /* 0x001ea80000300800 */
[----:B------:R-:W2:Y:S04]  /*56dc0*/  LDL.LU R15, [R1+0x58c] ;  /* 0x00058c00010f7983 */ /* 0x000ea80000300800 */
[----:B-1----:R-:W4:Y:S04]  /*56dd0*/  LDL.LU R24, [R1+0x240] ;  /* 0x0002400001187983 */ /* 0x002f280000300800 */
[----:B------:R-:W4:Y:S04]  /*56de0*/  LDL.LU R25, [R1+0x244] ;  /* 0x0002440001197983 */ /* 0x000f280000300800 */
[----:B---3--:R-:W3:Y:S04]  /*56df0*/  LDL.LU R26, [R1+0x248] ;  /* 0x00024800011a7983 */ /* 0x008ee80000300800 */
[----:B------:R-:W3:Y:S01]  /*56e00*/  LDL.LU R27, [R1+0x24c] ;  /* 0x00024c00011b7983 */ /* 0x000ee20000300800 */
[----:B------:R-:W-:Y:S03]  /*56e10*/  HMMA.16816.F32 R20, R16, R10, R20 ;  /* 0x0000000a1014723c */ /* 0x000fe60000001814 */
[----:B---3--:R0:W-:Y:S04]  /*56e20*/  STL.64 [R1+0x7468], R26 ;  /* 0x0074681a01007387 */ /* 0x0081e80000100a00 */
[----:B----4-:R1:W-:Y:S04]  /*56e30*/  STL.64 [R1+0x7460], R24 ;  /* 0x0074601801007387 */ /* 0x0103e80000100a00 */
[----:B0-----:R-:W3:Y:S01]  /*56e40*/  LDL.64 R26, [R1+0x68] ;  /* 0x00006800011a7983 */ /* 0x001ee20000100a00 */
[----:B------:R-:W-:-:S03]  /*56e50*/  IMAD.MOV.U32 R9, RZ, RZ, R11 ;  /* 0x000000ffff097224 */ /* 0x000fc600078e000b */
[----:B---3--:R0:W-:Y:S04]  /*56e60*/  STL.64 [R1+0x74e8], R26 ;  /* 0x0074e81a01007387 */ /* 0x0081e80000100a00 */
[----:B-1----:R-:W3:Y:S04]  /*56e70*/  LDL.LU R24, [R1+0x590] ;  /* 0x0005900001187983 */ /* 0x002ee80000300800 */
[----:B------:R-:W3:Y:S04]  /*56e80*/  LDL.LU R25, [R1+0x594] ;  /* 0x0005940001197983 */ /* 0x000ee80000300800 */
[----:B0-----:R-:W3:Y:S04]  /*56e90*/  LDL.LU R26, [R1+0x598] ;  /* 0x00059800011a7983 */ /* 0x001ee80000300800 */
[----:B------:R-:W3:Y:S04]  /*56ea0*/  LDL.LU R27, [R1+0x59c] ;  /* 0x00059c00011b7983 */ /* 0x000ee80000300800 */
[----:B------:R0:W-:Y:S04]  /*56eb0*/  STL.64 [R1+0xae0], R20 ;  /* 0x000ae01401007387 */ /* 0x0001e80000100a00 */
[----:B------:R-:W-:Y:S01]  /*56ec0*/  STL.64 [R1+0xae8], R22 ;  /* 0x000ae81601007387 */ /* 0x000fe20000100a00 */
[----:B0-----:R-:W-:-:S03]  /*56ed0*/  IMAD.MOV.U32 R20, RZ, RZ, R10 ;  /* 0x000000ffff147224 */ /* 0x001fc600078e000a */
[----:B------:R-:W3:Y:S04]  /*56ee0*/  LDL.LU.64 R10, [R1+0x7508] ;  /* 0x00750800010a7983 */ /* 0x000ee80000300a00 */
[----:B------:R-:W4:Y:S01]  /*56ef0*/  LDL.LU R8, [R1+0x7500] ;  /* 0x0075000001087983 */ /* 0x000f220000300800 */
[----:B---3--:R-:W-:Y:S06]  /*56f00*/  HMMA.16816.F32 R24, R16, R10, R24 ;  /* 0x0000000a1018723c */ /* 0x008fec0000001818 */
[----:B------:R0:W-:Y:S02]  /*56f10*/  STL.64 [R1+0x7490], R10 ;  /* 0x0074900a01007387 */ /* 0x0001e40000100a00 */
[----:B0-----:R-:W-:-:S15]  /*56f20*/  IMAD.MOV.U32 R10, RZ, RZ, R20 ;  /* 0x000000ffff0a7224 */ /* 0x001fde00078e0014 */
[----:B------:R-:W-:Y:S04]  /*56f30*/  STL.64 [R1+0xad0], R24 ;  /* 0x000ad01801007387 */ /* 0x000fe80000100a00 */
[----:B------:R4:W-:Y:S04]  /*56f40*/  STL.64 [R1+0xad8], R26 ;  /* 0x000ad81a01007387 */ /* 0x0009e80000100a00 */
[----:B------:R-:W3:Y:S04]  /*56f50*/  LDL.LU R20, [R1+0x560] ;  /* 0x0005600001147983 */ /* 0x000ee80000300800 */
[----:B------:R-:W3:Y:S04]  /*56f60*/  LDL.LU R21, [R1+0x564] ;  /* 0x0005640001157983 */ /* 0x000ee80000300800 */
[----:B------:R-:W3:Y:S04]  /*56f70*/  LDL.LU R22, [R1+0x568] ;  /* 0x0005680001167983 */ /* 0x000ee80000300800 */
[----:B------:R-:W3:Y:S01]  /*56f80*/  LDL.LU R23, [R1+0x56c] ;  /* 0x00056c0001177983 */ /* 0x000ee20000300800 */
[----:B--2---:R-:W-:Y:S01]  /*56f90*/  HMMA.16816.F32 R12, R16, R6, R12 ;  /* 0x00000006100c723c */ /* 0x004fe2000000180c */
[----:B------:R-:W-:-:S02]  /*56fa0*/  IMAD.MOV.U32 R11, RZ, RZ, R9 ;  /* 0x000000ffff0b7224 */ /* 0x000fc400078e0009 */
[----:B----4-:R-:W-:Y:S01]  /*56fb0*/  IMAD.MOV.U32 R26, RZ, RZ, R8 ;  /* 0x000000ffff1a7224 */ /* 0x010fe200078e0008 */
[----:B---3--:R-:W-:Y:S04]  /*56fc0*/  STL.64 [R1+0x74f8], R22 ;  /* 0x0074f81601007387 */ /* 0x008fe80000100a00 */
[----:B------:R0:W-:Y:S04]  /*56fd0*/  STL.64 [R1+0x74f0], R20 ;  /* 0x0074f01401007387 */ /* 0x0001e80000100a00 */
[----:B0-----:R-:W2:Y:S04]  /*56fe0*/  LDL.LU R20, [R1+0x570] ;  /* 0x0005700001147983 */ /* 0x001ea80000300800 */
[----:B------:R-:W2:Y:S04]  /*56ff0*/  LDL.LU R21, [R1+0x574] ;  /* 0x0005740001157983 */ /* 0x000ea80000300800 */
[----:B------:R-:W2:Y:S04]  /*57000*/  LDL.LU R22, [R1+0x578] ;  /* 0x0005780001167983 */ /* 0x000ea80000300800 */
[----:B------:R-:W2:Y:S04]  /*57010*/  LDL.LU R23, [R1+0x57c] ;  /* 0x00057c0001177983 */ /* 0x000ea80000300800 */
[----:B------:R0:W-:Y:S04]  /*57020*/  STL.64 [R1+0x74a8], R10 ;  /* 0x0074a80a01007387 */ /* 0x0001e80000100a00 */
[----:B------:R-:W3:Y:S04]  /*57030*/  LDL.LU R8, [R1+0x4d0] ;  /* 0x0004d00001087983 */ /* 0x000ee80000300800 */
[----:B------:R-:W-:Y:S04]  /*57040*/  STL.64 [R1+0xac0], R12 ;  /* 0x000ac00c01007387 */ /* 0x000fe80000100a00 */
[----:B------:R1:W-:Y:S04]  /*57050*/  STL.64 [R1+0xac8], R14 ;  /* 0x000ac80e01007387 */ /* 0x0003e80000100a00 */
[----:B------:R-:W3:Y:S04]  /*57060*/  LDL.LU R9, [R1+0x4d4] ;  /* 0x0004d40001097983 */ /* 0x000ee80000300800 */
[----:B0-----:R-:W4:Y:S04]  /*57070*/  LDL.LU R10, [R1+0x4d8] ;  /* 0x0004d800010a7983 */ /* 0x001f280000300800 */
[----:B------:R-:W4:Y:S01]  /*57080*/  LDL.LU R11, [R1+0x4dc] ;  /* 0x0004dc00010b7983 */ /* 0x000f220000300800 */
[----:B-1----:R-:W-:-:S02]  /*57090*/  IMAD.MOV.U32 R14, RZ, RZ, R4 ;  /* 0x000000ffff0e7224 */ /* 0x002fc400078e0004 */
[----:B------:R-:W-:Y:S02]  /*570a0*/  IMAD.MOV.U32 R15, RZ, RZ, R0 ;  /* 0x000000ffff0f7224 */ /* 0x000fe400078e0000 */
[----:B------:R-:W-:Y:S01]  /*570b0*/  IMAD.MOV.U32 R27, RZ, RZ, R5 ;  /* 0x000000ffff1b7224 */ /* 0x000fe200078e0005 */
[----:B----4-:R-:W-:Y:S04]  /*570c0*/  STL.64 [R1+0x74c0], R10 ;  /* 0x0074c00a01007387 */ /* 0x010fe80000100a00 */
[----:B---3--:R-:W-:Y:S04]  /*570d0*/  STL.64 [R1+0x74b8], R8 ;  /* 0x0074b80801007387 */ /* 0x008fe80000100a00 */
[----:B------:R0:W-:Y:S04]  /*570e0*/  STL.64 [R1+0x74d8], R14 ;  /* 0x0074d80e01007387 */ /* 0x0001e80000100a00 */
[----:B------:R-:W3:Y:S04]  /*570f0*/  LDL.LU R12, [R1+0x260] ;  /* 0x00026000010c7983 */ /* 0x000ee80000300800 */
[----:B------:R-:W3:Y:S04]  /*57100*/  LDL.LU R13, [R1+0x264] ;  /* 0x00026400010d7983 */ /* 0x000ee80000300800 */
[----:B0-----:R-:W3:Y:S04]  /*57110*/  LDL.LU R14, [R1+0x268] ;  /* 0x00026800010e7983 */ /* 0x001ee80000300800 */
[----:B------:R-:W3:Y:S04]  /*57120*/  LDL.LU R15, [R1+0x26c] ;  /* 0x00026c00010f7983 */ /* 0x000ee80000300800 */
[----:B------:R-:W4:Y:S04]  /*57130*/  LDL.LU R8, [R1+0x4e0] ;  /* 0x0004e00001087983 */ /* 0x000f280000300800 */
[----:B------:R-:W4:Y:S04]  /*57140*/  LDL.LU R9, [R1+0x4e4] ;  /* 0x0004e40001097983 */ /* 0x000f280000300800 */
[----:B------:R-:W4:Y:S04]  /*57150*/  LDL.LU R10, [R1+0x4e8] ;  /* 0x0004e800010a7983 */ /* 0x000f280000300800 */
[----:B------:R-:W4:Y:S04]  /*57160*/  LDL.LU R11, [R1+0x4ec] ;  /* 0x0004ec00010b7983 */ /* 0x000f280000300800 */
        /* <DEDUP_REMOVED lines=16> */
[----:B0-----:R-:W3:Y:S02]  /*57270*/  LDL.LU.64 R26, [R1+0x74e8] ;  /* 0x0074e800011a7983 */ /* 0x001ee40000300a00 */
[----:B---3--:R-:W-:-:S15]  /*57280*/  HMMA.16816.F32 R20, R16, R26, R20 ;  /* 0x0000001a1014723c */ /* 0x008fde0000001814 */
[----:B------:R-:W-:-:S08]  /*57290*/  NOP ;  /* 0x0000000000007918 */ /* 0x000fd00000000000 */
[----:B------:R-:W-:Y:S04]  /*572a0*/  STL.64 [R1+0xaa0], R20 ;  /* 0x000aa01401007387 */ /* 0x000fe80000100a00 */
[----:B------:R0:W-:Y:S04]  /*572b0*/  STL.64 [R1+0xaa8], R22 ;  /* 0x000aa81601007387 */ /* 0x0001e80000100a00 */
[----:B0-----:R-:W3:Y:S04]  /*572c0*/  LDL.LU.64 R22, [R1+0x74e0] ;  /* 0x0074e00001167983 */ /* 0x001ee80000300a00 */
[----:B------:R0:W-:Y:S04]  /*572d0*/  STL.64 [R1+0x7478], R26 ;  /* 0x0074781a01007387 */ /* 0x0001e80000100a00 */
[----:B0-----:R-:W4:Y:S01]  /*572e0*/  LDL.64 R26, [R1+0x78] ;  /* 0x00007800011a7983 */ /* 0x001f220000100a00 */
[----:B---3--:R-:W-:Y:S06]  /*572f0*/  HMMA.16816.F32 R16, R16, R22, R12 ;  /* 0x000000161010723c */ /* 0x008fec000000180c */
[----:B------:R-:W-:-:S02]  /*57300*/  IMAD.MOV.U32 R0, RZ, RZ, R23 ;  /* 0x000000ffff007224 */ /* 0x000fc400078e0017 */
[----:B------:R-:W-:Y:S01]  /*57310*/  IMAD.MOV.U32 R12, RZ, RZ, R22 ;  /* 0x000000ffff0c7224 */ /* 0x000fe200078e0016 */
[----:B----4-:R0:W-:Y:S04]  /*57320*/  STL.64 [R1+0x7480], R26 ;  /* 0x0074801a01007387 */ /* 0x0101e80000100a00 */
[----:B------:R-:W3:Y:S04]  /*57330*/  LDL.LU R24, [R1+0x4a0] ;  /* 0x0004a00001187983 */ /* 0x000ee80000300800 */
[----:B------:R-:W3:Y:S04]  /*57340*/  LDL.LU R25, [R1+0x4a4] ;  /* 0x0004a40001197983 */ /* 0x000ee80000300800 */
[----:B0-----:R-:W3:Y:S04]  /*57350*/  LDL.LU R26, [R1+0x4a8] ;  /* 0x0004a800011a7983 */ /* 0x001ee80000300800 */
[----:B------:R-:W3:Y:S04]  /*57360*/  LDL.LU R27, [R1+0x4ac] ;  /* 0x0004ac00011b7983 */ /* 0x000ee80000300800 */
[----:B------:R-:W4:Y:S04]  /*57370*/  LDL.LU.64 R14, [R1+0x74d8] ;  /* 0x0074d800010e7983 */ /* 0x000f280000300a00 */
[----:B------:R-:W-:Y:S04]  /*57380*/  STL.64 [R1+0x3c0], R16 ;  /* 0x0003c01001007387 */ /* 0x000fe80000100a00 */
[----:B------:R-:W-:Y:S04]  /*57390*/  STL.64 [R1+0x3c8], R18 ;  /* 0x0003c81201007387 */ /* 0x000fe80000100a00 */
[----:B------:R-:W4:Y:S04]  /*573a0*/  LDL.LU.64 R22, [R1+0x74d0] ;  /* 0x0074d00001167983 */ /* 0x000f280000300a00 */
[----:B------:R-:W4:Y:S04]  /*573b0*/  LDL.LU.64 R20, [R1+0x74c8] ;  /* 0x0074c80001147983 */ /* 0x000f280000300a00 */
[----:B------:R-:W0:Y:S04]  /*573c0*/  LDSM.16.MT88.4 R16, [R2+UR5+0x4380] ;  /* 0x004380050210783b */ /* 0x000e280008004200 */
[----:B0-----:R0:W-:Y:S02]  /*573d0*/  STL.64 [R1+0x7378], R18 ;  /* 0x0073781201007387 */ /* 0x0011e40000100a00 */
[----:B0-----:R-:W-:-:S02]  /*573e0*/  IMAD.MOV.U32 R18, RZ, RZ, R12 ;  /* 0x000000ffff127224 */ /* 0x001fc400078e000c */
[----:B------:R-:W-:Y:S01]  /*573f0*/  IMAD.MOV.U32 R19, RZ, RZ, R0 ;  /* 0x000000ffff137224 */ /* 0x000fe200078e0000 */
[----:B------:R0:W-:Y:S04]  /*57400*/  STL.64 [R1+0x7370], R16 ;  /* 0x0073701001007387 */ /* 0x0001e80000100a00 */
[----:B------:R1:W-:Y:S04]  /*57410*/  STL.64 [R1+0x7470], R18 ;  /* 0x0074701201007387 */ /* 0x0003e80000100a00 */
[----:B0-----:R-:W3:Y:S04]  /*57420*/  LDL.LU R16, [R1+0x480] ;  /* 0x0004800001107983 */ /* 0x001ee80000300800 */
[----:B------:R-:W3:Y:S04]  /*57430*/  LDL.LU R17, [R1+0x484] ;  /* 0x0004840001117983 */ /* 0x000ee80000300800 */
[----:B-1----:R-:W3:Y:S04]  /*57440*/  LDL.LU R18, [R1+0x488] ;  /* 0x0004880001127983 */ /* 0x002ee80000300800 */
[----:B------:R-:W3:Y:S04]  /*57450*/  LDL.LU R19, [R1+0x48c] ;  /* 0x00048c0001137983 */ /* 0x000ee80000300800 */
[----:B------:R-:W-:Y:S01]  /*57460*/  STL [R1+0x70a4], R2 ;  /* 0x0070a40201007387 */ /* 0x000fe20000100800 */
[----:B----4-:R-:W-:Y:S03]  /*57470*/  HMMA.16816.F32 R12, R20, R14, R8 ;  /* 0x0000000e140c723c */ /* 0x010fe60000001808 */
[----:B------:R-:W4:Y:S04]  /*57480*/  LDL.LU.64 R10, [R1+0x74c0] ;  /* 0x0074c000010a7983 */ /* 0x000f280000300a00 */
[----:B------:R-:W4:-:S15]  /*57490*/  LDL.LU.64 R8, [R1+0x74b8] ;  /* 0x0074b80001087983 */ /* 0x000f1e0000300a00 */
[----:B------:R-:W-:-:S01]  /*574a0*/  NOP ;  /* 0x0000000000007918 */ /* 0x000fc20000000000 */
[----:B------:R-:W-:Y:S04]  /*574b0*/  STL.64 [R1+0x3b0], R12 ;  /* 0x0003b00c01007387 */ /* 0x000fe80000100a00 */
[----:B------:R0:W-:Y:S04]  /*574c0*/  STL.64 [R1+0x3b8], R14 ;  /* 0x0003b80e01007387 */ /* 0x0001e80000100a00 */
[----:B0-----:R-:W4:Y:S02]  /*574d0*/  LDL.LU.64 R14, [R1+0x74b0] ;  /* 0x0074b000010e7983 */ /* 0x001f240000300a00 */
[----:B----4-:R-:W-:-:S15]  /*574e0*/  HMMA.16816.F32 R8, R20, R14, R8 ;  /* 0x0000000e1408723c */ /* 0x010fde0000001808 */
[----:B------:R-:W-:-:S08]  /*574f0*/  NOP ;  /* 0x0000000000007918 */ /* 0x000fd00000000000 */
[----:B------:R-:W-:Y:S04]  /*57500*/  STL.64 [R1+0x3a0], R8 ;  /* 0x0003a00801007387 */ /* 0x000fe80000100a00 */
        /* <DEDUP_REMOVED lines=8> */
[----:B0-----:R-:W2:Y:S02]  /*57590*/  LDL.LU.64 R10, [R1+0x7490] ;  /* 0x00749000010a7983 */ /* 0x001ea40000300a00 */
[----:B--2---:R-:W-:-:S15]  /*575a0*/  HMMA.16816.F32 R4, R20, R10, R4 ;  /* 0x0000000a1404723c */ /* 0x004fde0000001804 */
[----:B------:R-:W-:-:S08]  /*575b0*/  NOP ;  /* 0x0000000000007918 */ /* 0x000fd00000000000 */
[----:B------:R-:W-:Y:S04]  /*575c0*/  STL.64 [R1+0x380], R4 ;  /* 0x0003800401007387 */ /* 0x000fe80000100a00 */
[----:B------:R0:W-:Y:S04]  /*575d0*/  STL.64 [R1+0x388], R6 ;  /* 0x0003880601007387 */ /* 0x0001e80000100a00 */
[----:B0-----:R-:W3:Y:S04]  /*575e0*/  LDL.LU.64 R6, [R1+0x7488] ;  /* 0x0074880001067983 */ /* 0x001ee80000300a00 */
[----:B------:R0:W-:Y:S04]  /*575f0*/  STL.64 [R1+0x7438], R10 ;  /* 0x0074380a01007387 */ /* 0x0001e80000100a00 */
[----:B------:R-:W2:Y:S04]  /*57600*/  LDL.LU R8, [R1+0x490] ;  /* 0x0004900001087983 */ /* 0x000ea80000300800 */
[----:B------:R-:W2:Y:S04]  /*57610*/  LDL.LU R9, [R1+0x494] ;  /* 0x0004940001097983 */ /* 0x000ea80000300800 */
[----:B0-----:R-:W2:Y:S04]  /*57620*/  LDL.LU R10, [R1+0x498] ;  /* 0x00049800010a7983 */ /* 0x001ea80000300800 */
[----:B------:R-:W2:Y:S01]  /*57630*/  LDL.LU R11, [R1+0x49c] ;  /* 0x00049c00010b7983 */ /* 0x000ea20000300800 */
[----:B---3--:R-:W-:-:S15]  /*57640*/  HMMA.16816.F32 R24, R20, R6, R24 ;  /* 0x000000061418723c */ /* 0x008fde0000001818 */
[----:B------:R-:W-:-:S08]  /*57650*/  NOP ;  /* 0x0000000000007918 */ /* 0x000fd00000000000 */
[----:B------:R-:W-:Y:S04]  /*57660*/  STL.64 [R1+0xa90], R24 ;  /* 0x000a901801007387 */ /* 0x000fe80000100a00 */
[----:B------:R0:W-:Y:S04]  /*57670*/  STL.64 [R1+0xa98], R26 ;  /* 0x000a981a01007387 */ /* 0x0001e80000100a00 */
[----:B0-----:R-:W2:Y:S02]  /*57680*/  LDL.LU.64 R26, [R1+0x7480] ;  /* 0x00748000011a7983 */ /* 0x001ea40000300a00 */
[----:B--2---:R-:W-:-:S15]  /*57690*/  HMMA.16816.F32 R8, R20, R26, R8 ;  /* 0x0000001a1408723c */ /* 0x004fde0000001808 */
[----:B------:R-:W-:-:S08]  /*576a0*/  NOP ;  /* 0x0000000000007918 */ /* 0x000fd00000000000 */
[----:B------:R0:W-:Y:S04]  /*576b0*/  STL.64 [R1+0xa80], R8 ;  /* 0x000a800801007387 */ /* 0x0001e80000100a00 */
[----:B------:R-:W-:Y:S01]  /*576c0*/  STL.64 [R1+0xa88], R10 ;  /* 0x000a880a01007387 */ /* 0x000fe20000100a00 */
[----:B0-----:R-:W-:Y:S02]  /*576d0*/  IMAD.MOV.U32 R9, RZ, RZ, R26 ;  /* 0x000000ffff097224 */ /* 0x001fe400078e001a */
[----:B------:R-:W-:Y:S02]  /*576e0*/  IMAD.MOV.U32 R8, RZ, RZ, R27 ;  /* 0x000000ffff087224 */ /* 0x000fe400078e001b */
        /* <DEDUP_REMOVED lines=8> */
[----:B------:R-:W2:Y:S04]  /*57770*/  LDL.LU.64 R24, [R1+0x7460] ;  /* 0x0074600001187983 */ /* 0x000ea80000300a00 */
[----:B------:R-:W-:Y:S04]  /*57780*/  STL.64 [R1+0x7430], R6 ;  /* 0x0074300601007387 */ /* 0x000fe80000100a00 */
[----:B------:R0:W-:Y:S04]  /*57790*/  STL.64 [R1+0x7428], R4 ;  /* 0x0074280401007387 */ /* 0x0001e80000100a00 */
[----:B0-----:R-:W3:Y:S04]  /*577a0*/  LDL.LU R4, [R1+0x460] ;  /* 0x0004600001047983 */ /* 0x001ee80000300800 */
[----:B------:R-:W3:Y:S04]  /*577b0*/  LDL.LU R5, [R1+0x464] ;  /* 0x0004640001057983 */ /* 0x000ee80000300800 */
[----:B------:R-:W3:Y:S04]  /*577c0*/  LDL.LU R6, [R1+0x468] ;  /* 0x0004680001067983 */ /* 0x000ee80000300800 */
[----:B------:R-:W3:Y:S01]  /*577d0*/  LDL.LU R7, [R1+0x46c] ;  /* 0x00046c0001077983 */ /* 0x000ee20000300800 */
[----:B--2---:R-:W-:Y:S03]  /*577e0*/  HMMA.16816.F32 R20, R20, R18, R24 ;  /* 0x000000121414723c */ /* 0x004fe60000001818 */
[----:B------:R-:W3:Y:S04]  /*577f0*/  LDL.LU.64 R26, [R1+0x7458] ;  /* 0x00745800011a7983 */ /* 0x000ee80000300a00 */
[----:B------:R-:W3:Y:S04]  /*57800*/  LDL.LU.64 R24, [R1+0x7450] ;  /* 0x0074500001187983 */ /* 0x000ee80000300a00 */
[----:B------:R0:W-:Y:S04]  /*57810*/  STL.64 [R1+0x7408], R18 ;  /* 0x0074081201007387 */ /* 0x0001e80000100a00 */
[----:B0-----:R-:W2:Y:S08]  /*57820*/  LDL.64 R18, [R1+0x48] ;  /* 0x0000480001127983 */ /* 0x001eb00000100a00 */
[----:B------:R-:W-:Y:S04]  /*57830*/  STL.64 [R1+0x5b0], R20 ;  /* 0x0005b01401007387 */ /* 0x000fe80000100a00 */
[----:B------:R-:W-:Y:S04]  /*57840*/  STL.64 [R1+0x5b8], R22 ;  /* 0x0005b81601007387 */ /* 0x000fe80000100a00 */
[----:B------:R-:W0:Y:S04]  /*57850*/  LDSM.16.MT88.4 R20, [R3+UR5+0x4000] ;  /* 0x004000050314783b */ /* 0x000e280008004200 */
[----:B0-----:R-:W-:Y:S04]  /*57860*/  STL.64 [R1+0x7300], R22 ;  /* 0x0073001601007387 */ /* 0x001fe80000100a00 */
[----:B------:R0:W-:Y:S04]  /*57870*/  STL.64 [R1+0x72f8], R20 ;  /* 0x0072f81401007387 */ /* 0x0001e80000100a00 */
[----:B0-----:R-:W2:Y:S04]  /*57880*/  LDL.LU R20, [R1+0x470] ;  /* 0x0004700001147983 */ /* 0x001ea80000300800 */
[----:B------:R-:W2:Y:S04]  /*57890*/  LDL.LU R21, [R1+0x474] ;  /* 0x0004740001157983 */ /* 0x000ea80000300800 */
[----:B------:R-:W2:Y:S04]  /*578a0*/  LDL.LU R22, [R1+0x478] ;  /* 0x0004780001167983 */ /* 0x000ea80000300800 */
[----:B------:R-:W2:Y:S01]  /*578b0*/  LDL.LU R23, [R1+0x47c] ;  /* 0x00047c0001177983 */ /* 0x000ea20000300800 */
[C---:B---3--:R-:W-:Y:S06]  /*578c0*/  HMMA.16816.F32 R4, R24.reuse, R14, R4 ;  /* 0x0000000e1804723c */ /* 0x048fec0000001804 */
[----:B--2---:R-:W-:-:S15]  /*578d0*/  HMMA.16816.F32 R20, R24, R18, R20 ;  /* 0x000000121814723c */ /* 0x004fde0000001814 */
[----:B------:R-:W-:-:S08]  /*578e0*/  NOP ;  /* 0x0000000000007918 */ /* 0x000fd00000000000 */
[----:B------:R0:W-:Y:S04]  /*578f0*/  STL.64 [R1+0x590], R20 ;  /* 0x0005901401007387 */ /* 0x0001e80000100a00 */
[----:B------:R1:W-:Y:S04]  /*57900*/  STL.64 [R1+0x598], R22 ;  /* 0x0005981601007387 */ /* 0x0003e80000100a00 */
[----:B0-----:R-:W2:Y:S04]  /*57910*/  LDL.LU R20, [R1+0xe0] ;  /* 0x0000e00001147983 */ /* 0x001ea80000300800 */
[----:B------:R0:W-:Y:S04]  /*57920*/  STL.64 [R1+0x570], R4 ;  /* 0x0005700401007387 */ /* 0x0001e80000100a00 */
[----:B------:R3:W-:Y:S04]  /*57930*/  STL.64 [R1+0x578], R6 ;  /* 0x0005780601007387 */ /* 0x0007e80000100a00 */
[----:B------:R-:W2:Y:S04]  /*57940*/  LDL.LU R21, [R1+0xe4] ;  /* 0x0000e40001157983 */ /* 0x000ea80000300800 */
[----:B-1----:R-:W4:Y:S04]  /*57950*/  LDL.LU R22, [R1+0xe8] ;  /* 0x0000e80001167983 */ /* 0x002f280000300800 */
[----:B------:R-:W4:Y:S04]  /*57960*/  LDL.LU R23, [R1+0xec] ;  /* 0x0000ec0001177983 */ /* 0x000f280000300800 */
[----:B0-----:R-:W2:Y:S04]  /*57970*/  LDL.LU R4, [R1+0x440] ;  /* 0x0004400001047983 */ /* 0x001ea80000300800 */
[----:B------:R-:W2:Y:S04]  /*57980*/  LDL.LU R5, [R1+0x444] ;  /* 0x0004440001057983 */ /* 0x000ea80000300800 */
[----:B---3--:R-:W3:Y:S04]  /*57990*/  LDL.LU R6, [R1+0x448] ;  /* 0x0004480001067983 */ /* 0x008ee80000300800 */
[----:B------:R-:W3:Y:S01]  /*579a0*/  LDL.LU R7, [R1+0x44c] ;  /* 0x00044c0001077983 */ /* 0x000ee20000300800 */
[----:B------:R-:W-:-:S02]  /*579b0*/  IMAD.MOV.U32 R2, RZ, RZ, R18 ;  /* 0x000000ffff027224 */ /* 0x000fc400078e0012 */
[----:B------:R-:W-:Y:S02]  /*579c0*/  IMAD.MOV.U32 R0, RZ, RZ, R19 ;  /* 0x000000ffff007224 */ /* 0x000fe400078e0013 */
[----:B------:R-:W-:Y:S02]  /*579d0*/  IMAD.MOV.U32 R18, RZ, RZ, R9 ;  /* 0x000000ffff127224 */ /* 0x000fe400078e0009 */
[----:B------:R-:W-:Y:S01]  /*579e0*/  IMAD.MOV.U32 R19, RZ, RZ, R8 ;  /* 0x000000ffff137224 */ /* 0x000fe200078e0008 */
[----:B---3--:R-:W-:Y:S04]  /*579f0*/  STL.64 [R1+0x7448], R6 ;  /* 0x0074480601007387 */ /* 0x008fe80000100a00 */
[----:B--2---:R0:W-:Y:S04]  /*57a00*/  STL.64 [R1+0x7440], R4 ;  /* 0x0074400401007387 */ /* 0x0041e80000100a00 */
[----:B0-----:R-:W2:Y:S04]  /*57a10*/  LDL.LU R4, [R1+0x450] ;  /* 0x0004500001047983 */ /* 0x001ea80000300800 */
[----:B------:R-:W2:Y:S04]  /*57a20*/  LDL.LU R5, [R1+0x454] ;  /* 0x0004540001057983 */ /* 0x000ea80000300800 */
[----:B------:R-:W2:Y:S04]  /*57a30*/  LDL.LU R6, [R1+0x458] ;  /* 0x0004580001067983 */ /* 0x000ea80000300800 */
[----:B------:R-:W2:Y:S04]  /*57a40*/  LDL.LU R7, [R1+0x45c] ;  /* 0x00045c0001077983 */ /* 0x000ea80000300800 */
[----:B------:R-:W2:Y:S04]  /*57a50*/  LDL.64 R10, [R1+0x28] ;  /* 0x00002800010a7983 */ /* 0x000ea80000100a00 */
[----:B------:R0:W-:Y:S04]  /*57a60*/  STL.64 [R1+0x7420], R18 ;  /* 0x0074201201007387 */ /* 0x0001e80000100a00 */
[----:B------:R-:W3:Y:S04]  /*57a70*/  LDL.LU R12, [R1+0x410] ;  /* 0x00041000010c7983 */ /* 0x000ee80000300800 */
[----:B------:R-:W3:Y:S04]  /*57a80*/  LDL.LU R13, [R1+0x414] ;  /* 0x00041400010d7983 */ /* 0x000ee80000300800 */
[----:B------:R-:W4:Y:S04]  /*57a90*/  LDL.LU R14, [R1+0x418] ;  /* 0x00041800010e7983 */ /* 0x000f280000300800 */
[----:B------:R-:W4:Y:S04]  /*57aa0*/  LDL.LU R15, [R1+0x41c] ;  /* 0x00041c00010f7983 */ /* 0x000f280000300800 */
[----:B------:R-:W2:Y:S04]  /*57ab0*/  LDL.LU R16, [R1+0x430] ;  /* 0x0004300001107983 */ /* 0x000ea80000300800 */
[----:B------:R-:W2:Y:S04]  /*57ac0*/  LDL.LU R17, [R1+0x434] ;  /* 0x0004340001117983 */ /* 0x000ea80000300800 */
[----:B0-----:R-:W2:Y:S04]  /*57ad0*/  LDL.LU R18, [R1+0x438] ;  /* 0x0004380001127983 */ /* 0x001ea80000300800 */
[----:B------:R-:W2:Y:S04]  /*57ae0*/  LDL.LU R19, [R1+0x43c] ;  /* 0x00043c0001137983 */ /* 0x000ea80000300800 */
[----:B----4-:R-:W-:Y:S04]  /*57af0*/  STL.64 [R1+0x7418], R14 ;  /* 0x0074180e01007387 */ /* 0x010fe80000100a00 */
[----:B---3--:R0:W-:Y:S04]  /*57b00*/  STL.64 [R1+0x7410], R12 ;  /* 0x0074100c01007387 */ /* 0x0081e80000100a00 */
[----:B0-----:R-:W3:Y:S04]  /*57b10*/  LDL.LU R12, [R1+0x420] ;  /* 0x00042000010c7983 */ /* 0x001ee80000300800 */
[----:B------:R-:W3:Y:S04]  /*57b20*/  LDL.LU R13, [R1+0x424] ;  /* 0x00042400010d7983 */ /* 0x000ee80000300800 */
[----:B------:R-:W3:Y:S04]  /*57b30*/  LDL.LU R14, [R1+0x428] ;  /* 0x00042800010e7983 */ /* 0x000ee80000300800 */
[----:B------:R-:W3:Y:S04]  /*57b40*/  LDL.LU R15, [R1+0x42c] ;  /* 0x00042c00010f7983 */ /* 0x000ee80000300800 */
[----:B------:R-:W-:Y:S04]  /*57b50*/  STL.64 [R1+0x7340], R22 ;  /* 0x0073401601007387 */ /* 0x000fe80000100a00 */
[----:B------:R0:W-:Y:S04]  /*57b60*/  STL.64 [R1+0x7338], R20 ;  /* 0x0073381401007387 */ /* 0x0001e80000100a00 */
[----:B0-----:R-:W4:Y:S04]  /*57b70*/  LDL.LU R20, [R1+0xf0] ;  /* 0x0000f00001147983 */ /* 0x001f280000300800 */
[----:B------:R-:W4:Y:S04]  /*57b80*/  LDL.LU R21, [R1+0xf4] ;  /* 0x0000f40001157983 */ /* 0x000f280000300800 */
[----:B------:R-:W3:Y:S04]  /*57b90*/  LDL.LU R22, [R1+0xf8] ;  /* 0x0000f80001167983 */ /* 0x000ee80000300800 */
[----:B------:R-:W3:Y:S01]  /*57ba0*/  LDL.LU R23, [R1+0xfc] ;  /* 0x0000fc0001177983 */ /* 0x000ee20000300800 */
[----:B--2---:R-:W-:Y:S03]  /*57bb0*/  HMMA.16816.F32 R4, R24, R10, R4 ;  /* 0x0000000a1804723c */ /* 0x004fe60000001804 */
[----:B---3--:R-:W-:Y:S04]  /*57bc0*/  STL.64 [R1+0x7350], R22 ;  /* 0x0073501601007387 */ /* 0x008fe80000100a00 */
[----:B----4-:R0:W-:Y:S04]  /*57bd0*/  STL.64 [R1+0x7348], R20 ;  /* 0x0073481401007387 */ /* 0x0101e80000100a00 */
[----:B0-----:R-:W2:Y:S04]  /*57be0*/  LDL.LU R20, [R1+0x100] ;  /* 0x0001000001147983 */ /* 0x001ea80000300800 */
[----:B------:R-:W2:Y:S04]  /*57bf0*/  LDL.LU R21, [R1+0x104] ;  /* 0x0001040001157983 */ /* 0x000ea80000300800 */
[----:B------:R-:W3:Y:S04]  /*57c00*/  LDL.LU R22, [R1+0x108] ;  /* 0x0001080001167983 */ /* 0x000ee80000300800 */
[----:B------:R-:W3:Y:S04]  /*57c10*/  LDL.LU R23, [R1+0x10c] ;  /* 0x00010c0001177983 */ /* 0x000ee80000300800 */
[----:B---3--:R0:W-:Y:S04]  /*57c20*/  STL.64 [R1+0x7360], R22 ;  /* 0x0073601601007387 */ /* 0x0081e80000100a00 */
[----:B--2---:R-:W-:Y:S04]  /*57c30*/  STL.64 [R1+0x7358], R20 ;  /* 0x0073581401007387 */ /* 0x004fe80000100a00 */
[----:B------:R-:W-:Y:S04]  /*57c40*/  STL.64 [R1+0x310], R4 ;  /* 0x0003100401007387 */ /* 0x000fe80000100a00 */
[----:B------:R1:W-:Y:S01]  /*57c50*/  STL.64 [R1+0x318], R6 ;  /* 0x0003180601007387 */ /* 0x0003e20000100a00 */
[----:B0-----:R-:W-:-:S02]  /*57c60*/  IMAD.MOV.U32 R22, RZ, RZ, R2 ;  /* 0x000000ffff167224 */ /* 0x001fc400078e0002 */
[----:B------:R-:W-:Y:S02]  /*57c70*/  IMAD.MOV.U32 R23, RZ, RZ, R0 ;  /* 0x000000ffff177224 */ /* 0x000fe400078e0000 */
[----:B------:R-:W-:Y:S02]  /*57c80*/  IMAD.MOV.U32 R2, RZ, RZ, R10 ;  /* 0x000000ffff027224 */ /* 0x000fe400078e000a */
[----:B------:R-:W-:Y:S01]  /*57c90*/  IMAD.MOV.U32 R0, RZ, RZ, R11 ;  /* 0x000000ffff007224 */ /* 0x000fe200078e000b */
[----:B-1----:R-:W2:Y:S04]  /*57ca0*/  LDL.LU.64 R6, [R1+0x7448] ;  /* 0x0074480001067983 */ /* 0x002ea80000300a00 */
[----:B------:R-:W2:Y:S04]  /*57cb0*/  LDL.LU.64 R4, [R1+0x7440] ;  /* 0x0074400001047983 */ /* 0x000ea80000300a00 */
[----:B------:R-:W2:Y:S02]  /*57cc0*/  LDL.LU.64 R10, [R1+0x7438] ;  /* 0x00743800010a7983 */ /* 0x000ea40000300a00 */
[----:B--2---:R-:W-:-:S15]  /*57cd0*/  HMMA.16816.F32 R4, R24, R10, R4 ;  /* 0x0000000a1804723c */ /* 0x004fde0000001804 */
[----:B------:R-:W-:-:S08]  /*57ce0*/  NOP ;  /* 0x0000000000007918 */ /* 0x000fd00000000000 */
[----:B------:R-:W-:Y:S04]  /*57cf0*/  STL.64 [R1+0x300], R4 ;  /* 0x0003000401007387 */ /* 0x000fe80000100a00 */
[----:B------:R0:W-:Y:S04]  /*57d00*/  STL.64 [R1+0x308], R6 ;  /* 0x0003080601007387 */ /* 0x0001e80000100a00 */
[----:B0-----:R-:W2:Y:S04]  /*57d10*/  LDL.LU.64 R6, [R1+0x7430] ;  /* 0x0074300001067983 */ /* 0x001ea80000300a00 */
[----:B------:R-:W3:Y:S04]  /*57d20*/  LDL.LU.64 R4, [R1+0x7428] ;  /* 0x0074280001047983 */ /* 0x000ee80000300a00 */
[----:B------:R0:W-:Y:S04]  /*57d30*/  STL.64 [R1+0x73c8], R10 ;  /* 0x0073c80a01007387 */ /* 0x0001e80000100a00 */
[----:B------:R-:W4:Y:S04]  /*57d40*/  LDL.LU R8, [R1+0x1c0] ;  /* 0x0001c00001087983 */ /* 0x000f280000300800 */
[----:B------:R-:W4:Y:S04]  /*57d50*/  LDL.LU R9, [R1+0x1c4] ;  /* 0x0001c40001097983 */ /* 0x000f280000300800 */
[----:B0-----:R-:W4:Y:S04]  /*57d60*/  LDL.LU R10, [R1+0x1c8] ;  /* 0x0001c800010a7983 */ /* 0x001f280000300800 */
[----:B------:R-:W4:Y:S01]  /*57d70*/  LDL.LU R11, [R1+0x1cc] ;  /* 0x0001cc00010b7983 */ /* 0x000f220000300800 */
[----:B--2---:R-:W-:-:S15]  /*57d80*/  HMMA.16816.F32 R16, R24, R6, R16 ;  /* 0x000000061810723c */ /* 0x004fde0000001810 */
[----:B------:R-:W-:-:S08]  /*57d90*/  NOP ;  /* 0x0000000000007918 */ /* 0x000fd00000000000 */
[----:B------:R-:W-:Y:S04]  /*57da0*/  STL.64 [R1+0xa40], R16 ;  /* 0x000a401001007387 */ /* 0x000fe80000100a00 */
[----:B------:R0:W-:Y:S04]  /*57db0*/  STL.64 [R1+0xa48], R18 ;  /* 0x000a481201007387 */ /* 0x0001e80000100a00 */
[----:B0-----:R-:W2:Y:S04]  /*57dc0*/  LDL.LU.64 R18, [R1+0x7420] ;  /* 0x0074200001127983 */ /* 0x001ea80000300a00 */
[----:B------:R-:W-:Y:S01]  /*57dd0*/  STL.64 [R1+0x73c0], R6 ;  /* 0x0073c00601007387 */ /* 0x000fe20000100a00 */
[----:B--2---:R-:W-:Y:S03]  /*57de0*/  HMMA.16816.F32 R16, R24, R18, R12 ;  /* 0x000000121810723c */ /* 0x004fe6000000180c */
[----:B------:R-:W2:Y:S04]  /*57df0*/  LDL.LU.64 R14, [R1+0x7418] ;  /* 0x00741800010e7983 */ /* 0x000ea80000300a00 */
[----:B------:R-:W2:-:S15]  /*57e00*/  LDL.LU.64 R12, [R1+0x7410] ;  /* 0x00741000010c7983 */ /* 0x000e9e0000300a00 */
[----:B------:R-:W-:-:S01]  /*57e10*/  NOP ;  /* 0x0000000000007918 */ /* 0x000fc20000000000 */
[----:B------:R-:W-:Y:S04]  /*57e20*/  STL.64 [R1+0xa30], R16 ;  /* 0x000a301001007387 */ /* 0x000fe80000100a00 */
[----:B------:R0:W-:Y:S04]  /*57e30*/  STL.64 [R1+0xa38], R18 ;  /* 0x000a381201007387 */ /* 0x0001e80000100a00 */
[----:B0-----:R-:W4:Y:S01]  /*57e40*/  LDL.LU.64 R18, [R1+0x7408] ;  /* 0x0074080001127983 */ /* 0x001f220000300a00 */
[----:B---3--:R-:W-:Y:S02]  /*57e50*/  IMAD.MOV.U32 R6, RZ, RZ, R5 ;  /* 0x000000ffff067224 */ /* 0x008fe400078e0005 */
[----:B------:R-:W-:-:S07]  /*57e60*/  IMAD.MOV.U32 R7, RZ, RZ, R4 ;  /* 0x000000ffff077224 */ /* 0x000fce00078e0004 */
[----:B--2---:R-:W-:Y:S01]  /*57e70*/  HMMA.16816.F32 R4, R24, R6, R12 ;  /* 0x000000061804723c */ /* 0x004fe2000000180c */
[----:B------:R-:W2:Y:S04]  /*57e80*/  LDL.LU.64 R14, [R1+0x7400] ;  /* 0x00740000010e7983 */ /* 0x000ea80000300a00 */
[----:B------:R-:W2:-:S15]  /*57e90*/  LDL.LU.64 R12, [R1+0x73f8] ;  /* 0x0073f800010c7983 */ /* 0x000e9e0000300a00 */
[----:B------:R-:W-:-:S03]  /*57ea0*/  NOP ;  /* 0x0000000000007918 */ /* 0x000fc60000000000 */
[----:B------:R-:W-:Y:S04]  /*57eb0*/  STL.64 [R1+0xa20], R4 ;  /* 0x000a200401007387 */ /* 0x000fe80000100a00 */
[----:B------:R4:W-:Y:S02]  /*57ec0*/  STL.64 [R1+0xa28], R6 ;  /* 0x000a280601007387 */ /* 0x0009e40000100a00 */
[----:B----4-:R-:W-:Y:S07]  /*57ed0*/  HMMA.16816.F32 R4, R24, R18, R8 ;  /* 0x000000121804723c */ /* 0x010fee0000001808 */
[----:B------:R-:W-:-:S02]  /*57ee0*/  IMAD.MOV.U32 R10, RZ, RZ, R2 ;  /* 0x000000ffff0a7224 */ /* 0x000fc400078e0002 */
[----:B------:R-:W-:-:S14]  /*57ef0*/  IMAD.MOV.U32 R11, RZ, RZ, R0 ;  /* 0x000000ffff0b7224 */ /* 0x000fdc00078e0000 */
[----:B------:R0:W-:Y:S04]  /*57f00*/  STL.64 [R1+0x4c0], R4 ;  /* 0x0004c00401007387 */ /* 0x0001e80000100a00 */
[----:B------:R1:W-:Y:S04]  /*57f10*/  STL.64 [R1+0x4c8], R6 ;  /* 0x0004c80601007387 */ /* 0x0003e80000100a00 */
[----:B------:R3:W-:Y:S04]  /*57f20*/  STL.64 [R1+0x73e0], R10 ;  /* 0x0073e00a01007387 */ /* 0x0007e80000100a00 */
[----:B0-----:R-:W4:Y:S04]  /*57f30*/  LDL.LU R4, [R1+0x130] ;  /* 0x0001300001047983 */ /* 0x001f280000300800 */
[----:B------:R-:W4:Y:S04]  /*57f40*/  LDL.LU R5, [R1+0x134] ;  /* 0x0001340001057983 */ /* 0x000f280000300800 */
[----:B-1----:R-:W2:Y:S04]  /*57f50*/  LDL.LU R6, [R1+0x138] ;  /* 0x0001380001067983 */ /* 0x002ea80000300800 */
[----:B------:R-:W2:Y:S04]  /*57f60*/  LDL.LU R7, [R1+0x13c] ;  /* 0x00013c0001077983 */ /* 0x000ea80000300800 */
[----:B------:R-:W4:Y:S04]  /*57f70*/  LDL.LU R8, [R1+0x150] ;  /* 0x0001500001087983 */ /* 0x000f280000300800 */
[----:B------:R-:W4:Y:S04]  /*57f80*/  LDL.LU R9, [R1+0x154] ;  /* 0x0001540001097983 */ /* 0x000f280000300800 */
[----:B---3--:R-:W3:Y:S04]  /*57f90*/  LDL.LU R10, [R1+0x158] ;  /* 0x00015800010a7983 */ /* 0x008ee80000300800 */
[----:B------:R-:W3:Y:S04]  /*57fa0*/  LDL.LU R11, [R1+0x15c] ;  /* 0x00015c00010b7983 */ /* 0x000ee80000300800 */
[----:B---3--:R-:W-:Y:S04]  /*57fb0*/  STL.64 [R1+0x73f0], R10 ;  /* 0x0073f00a01007387 */ /* 0x008fe80000100a00 */
[----:B----4-:R0:W-:Y:S04]  /*57fc0*/  STL.64 [R1+0x73e8], R8 ;  /* 0x0073e80801007387 */ /* 0x0101e80000100a00 */
[----:B0-----:R-:W3:Y:S04]  /*57fd0*/  LDL.LU R8, [R1+0x160] ;  /* 0x0001600001087983 */ /* 0x001ee80000300800 */
[----:B------:R-:W3:Y:S04]  /*57fe0*/  LDL.LU R9, [R1+0x164] ;  /* 0x0001640001097983 */ /* 0x000ee80000300800 */
[----:B------:R-:W3:Y:S04]  /*57ff0*/  LDL.LU R10, [R1+0x168] ;  /* 0x00016800010a7983 */ /* 0x000ee80000300800 */
[----:B------:R-:W3:Y:S04]  /*58000*/  LDL.LU R11, [R1+0x16c] ;  /* 0x00016c00010b7983 */ /* 0x000ee80000300800 */
[----:B--2---:R-:W-:Y:S04]  /*58010*/  STL.64 [R1+0x73d8], R6 ;  /* 0x0073d80601007387 */ /* 0x004fe80000100a00 */
[----:B------:R0:W-:Y:S04]  /*58020*/  STL.64 [R1+0x73d0], R4 ;  /* 0x0073d00401007387 */ /* 0x0001e80000100a00 */
[----:B0-----:R-:W2:Y:S04]  /*58030*/  LDL.LU R4, [R1+0x140] ;  /* 0x0001400001047983 */ /* 0x001ea80000300800 */
[----:B------:R-:W2:Y:S04]  /*58040*/  LDL.LU R5, [R1+0x144] ;  /* 0x0001440001057983 */ /* 0x000ea80000300800 */
[----:B------:R-:W2:Y:S04]  /*58050*/  LDL.LU R6, [R1+0x148] ;  /* 0x0001480001067983 */ /* 0x000ea80000300800 */
[----:B------:R-:W2:Y:S04]  /*58060*/  LDL.LU R7, [R1+0x14c] ;  /* 0x00014c0001077983 */ /* 0x000ea80000300800 */
[----:B------:R0:W-:Y:S04]  /*58070*/  STL.64 [R1+0x7388], R18 ;  /* 0x0073881201007387 */ /* 0x0001e80000100a00 */
[----:B0-----:R-:W4:Y:S04]  /*58080*/  LDL.64 R18, [R1+0x68] ;  /* 0x0000680001127983 */ /* 0x001f280000100a00 */
[----:B----4-:R0:W-:Y:S04]  /*58090*/  STL.64 [R1+0x73a0], R18 ;  /* 0x0073a01201007387 */ /* 0x0101e80000100a00 */
[----:B0-----:R-:W4:Y:S01]  /*580a0*/  LDL.64 R18, [R1+0x78] ;  /* 0x0000780001127983 */ /* 0x001f220000100a00 */
[C---:B---3--:R-:W-:Y:S03]  /*580b0*/  HMMA.16816.F32 R8, R12.reuse, R22, R8 ;  /* 0x000000160c08723c */ /* 0x048fe60000001808 */
[----:B----4-:R0:W-:Y:S04]  /*580c0*/  STL.64 [R1+0x73b8], R18 ;  /* 0x0073b81201007387 */ /* 0x0101e80000100a00 */
[----:B------:R-:W3:Y:S04]  /*580d0*/  LDL.LU R16, [R1] ;  /* 0x0000000001107983 */ /* 0x000ee80000300800 */
[----:B------:R-:W3:Y:S04]  /*580e0*/  LDL.LU R17, [R1+0x4] ;  /* 0x0000040001117983 */ /* 0x000ee80000300800 */
[----:B0-----:R-:W3:Y:S04]  /*580f0*/  LDL.LU R18, [R1+0x8] ;  /* 0x0000080001127983 */ /* 0x001ee80000300800 */
[----:B------:R-:W3:Y:S04]  /*58100*/  LDL.LU R19, [R1+0xc] ;  /* 0x00000c0001137983 */ /* 0x000ee80000300800 */
[----:B------:R-:W4:Y:S04]  /*58110*/  LDL.64 R26, [R1+0x38] ;  /* 0x00003800011a7983 */ /* 0x000f280000100a00 */
[----:B------:R-:W-:Y:S04]  /*58120*/  STL.64 [R1+0x4b0], R8 ;  /* 0x0004b00801007387 */ /* 0x000fe80000100a00 */
[----:B------:R0:W-:Y:S04]  /*58130*/  STL.64 [R1+0x4b8], R10 ;  /* 0x0004b80a01007387 */ /* 0x0001e80000100a00 */
[----:B0-----:R-:W4:Y:S04]  /*58140*/  LDL.LU.64 R10, [R1+0x73f0] ;  /* 0x0073f000010a7983 */ /* 0x001f280000300a00 */
[----:B------:R-:W4:Y:S04]  /*58150*/  LDL.LU.64 R8, [R1+0x73e8] ;  /* 0x0073e80001087983 */ /* 0x000f280000300a00 */
[----:B------:R0:W-:Y:S04]  /*58160*/  STL.64 [R1+0x7380], R22 ;  /* 0x0073801601007387 */ /* 0x0001e80000100a00 */
[----:B------:R-:W2:Y:S04]  /*58170*/  LDL.LU R20, [R1+0x120] ;  /* 0x0001200001147983 */ /* 0x000ea80000300800 */
[----:B------:R-:W2:Y:S04]  /*58180*/  LDL.LU R21, [R1+0x124] ;  /* 0x0001240001157983 */ /* 0x000ea80000300800 */
[----:B0-----:R-:W3:Y:S04]  /*58190*/  LDL.LU R22, [R1+0x128] ;  /* 0x0001280001167983 */ /* 0x001ee80000300800 */
[----:B------:R-:W3:Y:S04]  /*581a0*/  LDL.LU R23, [R1+0x12c] ;  /* 0x00012c0001177983 */ /* 0x000ee80000300800 */
[----:B---3--:R-:W-:Y:S04]  /*581b0*/  STL.64 [R1+0x7398], R22 ;  /* 0x0073981601007387 */ /* 0x008fe80000100a00 */
[----:B--2---:R0:W-:Y:S04]  /*581c0*/  STL.64 [R1+0x7390], R20 ;  /* 0x0073901401007387 */ /* 0x0041e80000100a00 */
[----:B0-----:R-:W2:Y:S04]  /*581d0*/  LDL.LU R20, [R1+0x3f0] ;  /* 0x0003f00001147983 */ /* 0x001ea80000300800 */
        /* <DEDUP_REMOVED lines=8> */
[----:B------:R-:W2:Y:S04]  /*58260*/  LDL.LU R22, [R1+0x408] ;  /* 0x0004080001167983 */ /* 0x000ea80000300800 */
[----:B------:R-:W2:Y:S04]  /*58270*/  LDL.LU R23, [R1+0x40c] ;  /* 0x00040c0001177983 */ /* 0x000ea80000300800 */
[----:B------:R-:W-:Y:S04]  /*58280*/  STL.64 [R1+0x470], R8 ;  /* 0x0004700801007387 */ /* 0x000fe80000100a00 */
        /* <DEDUP_REMOVED lines=8> */
[----:B0-----:R-:W3:Y:S02]  /*58310*/  LDL.LU.64 R10, [R1+0x73c8] ;  /* 0x0073c800010a7983 */ /* 0x001ee40000300a00 */
[----:B---3--:R-:W-:-:S15]  /*58320*/  HMMA.16816.F32 R4, R12, R10, R4 ;  /* 0x0000000a0c04723c */ /* 0x008fde0000001804 */
[----:B------:R-:W-:-:S08]  /*58330*/  NOP ;  /* 0x0000000000007918 */ /* 0x000fd00000000000 */
[----:B------:R-:W-:Y:S04]  /*58340*/  STL.64 [R1+0x2e0], R4 ;  /* 0x0002e00401007387 */ /* 0x000fe80000100a00 */
[----:B------:R0:W-:Y:S04]  /*58350*/  STL.64 [R1+0x2e8], R6 ;  /* 0x0002e80601007387 */ /* 0x0001e80000100a00 */
[----:B0-----:R-:W3:Y:S02]  /*58360*/  LDL.LU.64 R6, [R1+0x73c0] ;  /* 0x0073c00001067983 */ /* 0x001ee40000300a00 */
[----:B---3--:R-:W-:Y:S06]  /*58370*/  HMMA.16816.F32 R16, R12, R6, R16 ;  /* 0x000000060c10723c */ /* 0x008fec0000001810 */
[----:B------:R0:W-:Y:S04]  /*58380*/  STL.64 [R1+0x7368], R6 ;  /* 0x0073680601007387 */ /* 0x0001e80000100a00 */
[----:B------:R-:W3:-:S13]  /*58390*/  LDL.LU R4, [R1+0x110] ;  /* 0x0001100001047983 */ /* 0x000eda0000300800 */
[----:B------:R-:W-:Y:S04]  /*583a0*/  STL.64 [R1+0x2d0], R16 ;  /* 0x0002d01001007387 */ /* 0x000fe80000100a00 */
[----:B------:R-:W-:Y:S04]  /*583b0*/  STL.64 [R1+0x2d8], R18 ;  /* 0x0002d81201007387 */ /* 0x000fe80000100a00 */
[----:B------:R-:W1:Y:S04]  /*583c0*/  LDSM.16.MT88.4 R16, [R3+UR5+0x4080] ;  /* 0x004080050310783b */ /* 0x000e680008004200 */
[----:B------:R-:W3:Y:S04]  /*583d0*/  LDL.LU R5, [R1+0x114] ;  /* 0x0001140001057983 */ /* 0x000ee80000300800 */
[----:B0-----:R-:W3:Y:S04]  /*583e0*/  LDL.LU R6, [R1+0x118] ;  /* 0x0001180001067983 */ /* 0x001ee80000300800 */
[----:B------:R-:W3:Y:S01]  /*583f0*/  LDL.LU R7, [R1+0x11c] ;  /* 0x00011c0001077983 */ /* 0x000ee20000300800 */
[----:B-1----:R-:W-:-:S02]  /*58400*/  IMAD.MOV.U32 R2, RZ, RZ, R18 ;  /* 0x000000ffff027224 */ /* 0x002fc400078e0012 */
        /* <DEDUP_REMOVED lines=17> */
[----:B------:R-:W2:Y:S01]  /*58520*/  LDL.LU.64 R18, [R1+0x7388] ;  /* 0x0073880001127983 */ /* 0x000ea20000300a00 */
[----:B------:R-:W-:-:S02]  /*58530*/  IMAD.MOV.U32 R29, RZ, RZ, R16 ;  /* 0x000000ffff1d7224 */ /* 0x000fc400078e0010 */
[----:B------:R-:W-:Y:S01]  /*58540*/  IMAD.MOV.U32 R28, RZ, RZ, R17 ;  /* 0x000000ffff1c7224 */ /* 0x000fe200078e0011 */
[----:B--2---:R-:W-:Y:S01]  /*58550*/  HMMA.16816.F32 R12, R12, R18, R20 ;  /* 0x000000120c0c723c */ /* 0x004fe20000001814 */
[----:B------:R-:W3:Y:S04]  /*58560*/  LDL.LU.64 R22, [R1+0x7380] ;  /* 0x0073800001167983 */ /* 0x000ee80000300a00 */
[----:B------:R-:W3:Y:S04]  /*58570*/  LDL.LU.64 R18, [R1+0x7378] ;  /* 0x0073780001127983 */ /* 0x000ee80000300a00 */
[----:B------:R-:W3:-:S14]  /*58580*/  LDL.LU.64 R16, [R1+0x7370] ;  /* 0x0073700001107983 */ /* 0x000edc0000300a00 */
[----:B------:R-:W-:Y:S04]  /*58590*/  STL.64 [R1+0x2c0], R12 ;  /* 0x0002c00c01007387 */ /* 0x000fe80000100a00 */
[----:B------:R0:W-:Y:S04]  /*585a0*/  STL.64 [R1+0x2c8], R14 ;  /* 0x0002c80e01007387 */ /* 0x0001e80000100a00 */
[----:B0-----:R-:W2:Y:S01]  /*585b0*/  LDL.64 R14, [R1+0x28] ;  /* 0x00002800010e7983 */ /* 0x001ea20000100a00 */
[----:B---3--:R-:W-:Y:S03]  /*585c0*/  HMMA.16816.F32 R20, R16, R22, R4 ;  /* 0x000000161014723c */ /* 0x008fe60000001804 */
[----:B------:R-:W3:-:S15]  /*585d0*/  LDL.LU.64 R6, [R1+0x7368] ;  /* 0x0073680001067983 */ /* 0x000ede0000300a00 */
[----:B------:R-:W-:-:S05]  /*585e0*/  NOP ;  /* 0x0000000000007918 */ /* 0x000fca0000000000 */
[----:B------:R-:W-:Y:S04]  /*585f0*/  STL.64 [R1+0x940], R20 ;  /* 0x0009401401007387 */ /* 0x000fe80000100a00 */
[----:B------:R0:W-:Y:S04]  /*58600*/  STL.64 [R1+0x948], R22 ;  /* 0x0009481601007387 */ /* 0x0001e80000100a00 */
[----:B0-----:R-:W4:Y:S04]  /*58610*/  LDL.LU.64 R22, [R1+0x7360] ;  /* 0x0073600001167983 */ /* 0x001f280000300a00 */
[----:B------:R-:W4:Y:S02]  /*58620*/  LDL.LU.64 R20, [R1+0x7358] ;  /* 0x0073580001147983 */ /* 0x000f240000300a00 */
[----:B----4-:R-:W-:-:S15]  /*58630*/  HMMA.16816.F32 R20, R16, R26, R20 ;  /* 0x0000001a1014723c */ /* 0x010fde0000001814 */
[----:B------:R-:W-:-:S08]  /*58640*/  NOP ;  /* 0x0000000000007918 */ /* 0x000fd00000000000 */
[----:B------:R-:W-:Y:S04]  /*58650*/  STL.64 [R1+0x930], R20 ;  /* 0x0009301401007387 */ /* 0x000fe80000100a00 */
[----:B------:R0:W-:Y:S04]  /*58660*/  STL.64 [R1+0x938], R22 ;  /* 0x0009381601007387 */ /* 0x0001e80000100a00 */
[----:B0-----:R-:W2:Y:S04]  /*58670*/  LDL.LU.64 R22, [R1+0x7350] ;  /* 0x0073500001167983 */ /* 0x001ea80000300a00 */
[----:B------:R-:W2:Y:S04]  /*58680*/  LDL.LU.64 R20, [R1+0x7348] ;  /* 0x0073480001147983 */ /* 0x000ea80000300a00 */
[----:B------:R-:W-:Y:S01]  /*58690*/  STL.64 [R1+0x72e0], R26 ;  /* 0x0072e01a01007387 */ /* 0x000fe20000100a00 */
[----:B--2---:R-:W-:-:S15]  /*586a0*/  HMMA.16816.F32 R20, R16, R14, R20 ;  /* 0x0000000e1014723c */ /* 0x004fde0000001814 */
[----:B------:R-:W-:-:S08]  /*586b0*/  NOP ;  /* 0x0000000000007918 */ /* 0x000fd00000000000 */
[----:B------:R-:W-:Y:S04]  /*586c0*/  STL.64 [R1+0x920], R20 ;  /* 0x0009201401007387 */ /* 0x000fe80000100a00 */
[----:B------:R0:W-:Y:S04]  /*586d0*/  STL.64 [R1+0x928], R22 ;  /* 0x0009281601007387 */ /* 0x0001e80000100a00 */
[----:B0-----:R-:W2:Y:S04]  /*586e0*/  LDL.LU.64 R22, [R1+0x7340] ;  /* 0x0073400001167983 */ /* 0x001ea80000300a00 */
[----:B------:R-:W2:Y:S01]  /*586f0*/  LDL.LU.64 R20, [R1+0x7338] ;  /* 0x0073380001147983 */ /* 0x000ea20000300a00 */
[----:B------:R-:W-:-:S02]  /*58700*/  IMAD.MOV.U32 R5, RZ, RZ, R14 ;  /* 0x000000ffff057224 */ /* 0x000fc400078e000e */
[----:B------:R-:W-:Y:S02]  /*58710*/  IMAD.MOV.U32 R4, RZ, RZ, R15 ;  /* 0x000000ffff047224 */ /* 0x000fe400078e000f */
[----:B--2---:R-:W-:Y:S01]  /*58720*/  HMMA.16816.F32 R12, R16, R10, R20 ;  /* 0x0000000a100c723c */ /* 0x004fe20000001814 */
[----:B------:R-:W2:-:S15]  /*58730*/  LDL.LU R20, [R1+0xc0] ;  /* 0x0000c00001147983 */ /* 0x000e9e0000300800 */
[----:B------:R-:W-:-:S07]  /*58740*/  NOP ;  /* 0x0000000000007918 */ /* 0x000fce0000000000 */
[----:B------:R0:W-:Y:S04]  /*58750*/  STL.64 [R1+0x910], R12 ;  /* 0x0009100c01007387 */ /* 0x0001e80000100a00 */
[----:B------:R-:W-:Y:S04]  /*58760*/  STL.64 [R1+0x918], R14 ;  /* 0x0009180e01007387 */ /* 0x000fe80000100a00 */
[----:B------:R-:W2:Y:S04]  /*58770*/  LDL.LU R21, [R1+0xc4] ;  /* 0x0000c40001157983 */ /* 0x000ea80000300800 */
[----:B------:R-:W4:Y:S04]  /*58780*/  LDL.LU R22, [R1+0xc8] ;  /* 0x0000c80001167983 */ /* 0x000f280000300800 */
[----:B------:R-:W4:Y:S04]  /*58790*/  LDL.LU R23, [R1+0xcc] ;  /* 0x0000cc0001177983 */ /* 0x000f280000300800 */
[----:B----4-:R1:W-:Y:S04]  /*587a0*/  STL.64 [R1+0x7310], R22 ;  /* 0x0073101601007387 */ /* 0x0103e80000100a00 */
[----:B--2---:R-:W-:Y:S04]  /*587b0*/  STL.64 [R1+0x7308], R20 ;  /* 0x0073081401007387 */ /* 0x004fe80000100a00 */
[----:B0-----:R-:W3:Y:S01]  /*587c0*/  LDL.LU R12, [R1+0xd0] ;  /* 0x0000d000010c7983 */ /* 0x001ee20000300800 */
[----:B-1----:R-:W-:-:S03]  /*587d0*/  IMAD.MOV.U32 R22, RZ, RZ, R25 ;  /* 0x000000ffff167224 */ /* 0x002fc600078e0019 */
[----:B------:R-:W3:Y:S01]  /*587e0*/  LDL.LU R13, [R1+0xd4] ;  /* 0x0000d400010d7983 */ /* 0x000ee20000300800 */
[----:B------:R-:W-:-:S03]  /*587f0*/  IMAD.MOV.U32 R23, RZ, RZ, R24 ;  /* 0x000000ffff177224 */ /* 0x000fc600078e0018 */
[----:B------:R-:W3:Y:S04]  /*58800*/  LDL.LU R14, [R1+0xd8] ;  /* 0x0000d800010e7983 */ /* 0x000ee80000300800 */
[----:B------:R-:W3:Y:S04]  /*58810*/  LDL.LU R15, [R1+0xdc] ;  /* 0x0000dc00010f7983 */ /* 0x000ee80000300800 */
[----:B------:R-:W-:Y:S04]  /*58820*/  STL.64 [R1+0x7320], R22 ;  /* 0x0073201601007387 */ /* 0x000fe80000100a00 */
[----:B------:R-:W2:Y:S04]  /*58830*/  LDL.64 R26, [R1+0x48] ;  /* 0x00004800011a7983 */ /* 0x000ea80000100a00 */
[----:B--2---:R0:W-:Y:S04]  /*58840*/  STL.64 [R1+0x7318], R26 ;  /* 0x0073181a01007387 */ /* 0x0041e80000100a00 */
[----:B------:R-:W2:Y:S04]  /*58850*/  LDL.LU R24, [R1+0x3d0] ;  /* 0x0003d00001187983 */ /* 0x000ea80000300800 */
[----:B------:R-:W2:Y:S04]  /*58860*/  LDL.LU R25, [R1+0x3d4] ;  /* 0x0003d40001197983 */ /* 0x000ea80000300800 */
[----:B0-----:R-:W4:Y:S04]  /*58870*/  LDL.LU R26, [R1+0x3d8] ;  /* 0x0003d800011a7983 */ /* 0x001f280000300800 */
[----:B------:R-:W4:Y:S01]  /*58880*/  LDL.LU R27, [R1+0x3dc] ;  /* 0x0003dc00011b7983 */ /* 0x000f220000300800 */
[----:B------:R-:W-:-:S02]  /*58890*/  IMAD.MOV.U32 R23, RZ, RZ, R8 ;  /* 0x000000ffff177224 */ /* 0x000fc400078e0008 */
[----:B------:R-:W-:Y:S01]  /*588a0*/  IMAD.MOV.U32 R22, RZ, RZ, R9 ;  /* 0x000000ffff167224 */ /* 0x000fe200078e0009 */
[----:B----4-:R-:W-:Y:S04]  /*588b0*/  STL.64 [R1+0x7330], R26 ;  /* 0x0073301a01007387 */ /* 0x010fe80000100a00 */
[----:B--2---:R0:W-:Y:S04]  /*588c0*/  STL.64 [R1+0x7328], R24 ;  /* 0x0073281801007387 */ /* 0x0041e80000100a00 */
[----:B0-----:R-:W2:Y:S04]  /*588d0*/  LDL.LU R24, [R1+0x3e0] ;  /* 0x0003e00001187983 */ /* 0x001ea80000300800 */
[----:B------:R-:W2:Y:S04]  /*588e0*/  LDL.LU R25, [R1+0x3e4] ;  /* 0x0003e40001197983 */ /* 0x000ea80000300800 */
[----:B------:R-:W2:Y:S04]  /*588f0*/  LDL.LU R26, [R1+0x3e8] ;  /* 0x0003e800011a7983 */ /* 0x000ea80000300800 */
[----:B------:R-:W2:Y:S04]  /*58900*/  LDL.LU R27, [R1+0x3ec] ;  /* 0x0003ec00011b7983 */ /* 0x000ea80000300800 */
[----:B------:R0:W-:Y:S04]  /*58910*/  STL.64 [R1+0x72c8], R10 ;  /* 0x0072c80a01007387 */ /* 0x0001e80000100a00 */
[----:B------:R-:W4:Y:S04]  /*58920*/  LDL.LU R8, [R1+0x350] ;  /* 0x0003500001087983 */ /* 0x000f280000300800 */
[----:B------:R-:W4:Y:S04]  /*58930*/  LDL.LU R9, [R1+0x354] ;  /* 0x0003540001097983 */ /* 0x000f280000300800 */
[----:B0-----:R-:W2:Y:S04]  /*58940*/  LDL.LU R10, [R1+0x358] ;  /* 0x00035800010a7983 */ /* 0x001ea80000300800 */
[----:B------:R-:W2:Y:S01]  /*58950*/  LDL.LU R11, [R1+0x35c] ;  /* 0x00035c00010b7983 */ /* 0x000ea20000300800 */
[C---:B---3--:R-:W-:Y:S03]  /*58960*/  HMMA.16816.F32 R12, R16.reuse, R6, R12 ;  /* 0x00000006100c723c */ /* 0x048fe6000000180c */
[----:B--2---:R-:W-:Y:S04]  /*58970*/  STL.64 [R1+0x72d8], R10 ;  /* 0x0072d80a01007387 */ /* 0x004fe80000100a00 */
[----:B----4-:R0:W-:Y:S04]  /*58980*/  STL.64 [R1+0x72d0], R8 ;  /* 0x0072d00801007387 */ /* 0x0101e80000100a00 */
[----:B0-----:R-:W2:Y:S04]  /*58990*/  LDL.LU R8, [R1+0x360] ;  /* 0x0003600001087983 */ /* 0x001ea80000300800 */
[----:B------:R-:W2:Y:S04]  /*589a0*/  LDL.LU R9, [R1+0x364] ;  /* 0x0003640001097983 */ /* 0x000ea80000300800 */
[----:B------:R-:W3:Y:S04]  /*589b0*/  LDL.LU R10, [R1+0x368] ;  /* 0x00036800010a7983 */ /* 0x000ee80000300800 */
[----:B------:R-:W3:Y:S01]  /*589c0*/  LDL.LU R11, [R1+0x36c] ;  /* 0x00036c00010b7983 */ /* 0x000ee20000300800 */
[----:B------:R-:W-:Y:S03]  /*589d0*/  HMMA.16816.F32 R20, R16, R22, R24 ;  /* 0x000000161014723c */ /* 0x000fe60000001818 */
[----:B---3--:R-:W-:Y:S04]  /*589e0*/  STL.64 [R1+0x72f0], R10 ;  /* 0x0072f00a01007387 */ /* 0x008fe80000100a00 */
[----:B--2---:R0:W-:Y:S04]  /*589f0*/  STL.64 [R1+0x72e8], R8 ;  /* 0x0072e80801007387 */ /* 0x0041e80000100a00 */
[----:B0-----:R-:W2:Y:S04]  /*58a00*/  LDL.LU R8, [R1+0x370] ;  /* 0x0003700001087983 */ /* 0x001ea80000300800 */
[----:B------:R-:W2:Y:S04]  /*58a10*/  LDL.LU R9, [R1+0x374] ;  /* 0x0003740001097983 */ /* 0x000ea80000300800 */
[----:B------:R-:W2:Y:S04]  /*58a20*/  LDL.LU R10, [R1+0x378] ;  /* 0x00037800010a7983 */ /* 0x000ea80000300800 */
[----:B------:R-:W2:Y:S04]  /*58a30*/  LDL.LU R11, [R1+0x37c] ;  /* 0x00037c00010b7983 */ /* 0x000ea80000300800 */
[----:B------:R-:W-:Y:S04]  /*58a40*/  STL.64 [R1+0x900], R12 ;  /* 0x0009000c01007387 */ /* 0x000fe80000100a00 */
[----:B------:R-:W-:Y:S04]  /*58a50*/  STL.64 [R1+0x908], R14 ;  /* 0x0009080e01007387 */ /* 0x000fe80000100a00 */
[----:B------:R-:W0:Y:S04]  /*58a60*/  LDSM.16.MT88.4 R12, [R3+UR5+0x4100] ;  /* 0x00410005030c783b */ /* 0x000e280008004200 */
[----:B0-----:R0:W-:Y:S04]  /*58a70*/  STL.64 [R1+0x7228], R14 ;  /* 0x0072280e01007387 */ /* 0x0011e80000100a00 */
[----:B------:R1:W-:Y:S01]  /*58a80*/  STL.64 [R1+0x7220], R12 ;  /* 0x0072200c01007387 */ /* 0x0003e20000100a00 */
[----:B0-----:R-:W-:-:S02]  /*58a90*/  IMAD.MOV.U32 R14, RZ, RZ, R2 ;  /* 0x000000ffff0e7224 */ /* 0x001fc400078e0002 */
[----:B------:R-:W-:Y:S02]  /*58aa0*/  IMAD.MOV.U32 R15, RZ, RZ, R0 ;  /* 0x000000ffff0f7224 */ /* 0x000fe400078e0000 */
[----:B-1----:R-:W-:Y:S02]  /*58ab0*/  IMAD.MOV.U32 R12, RZ, RZ, R29 ;  /* 0x000000ffff0c7224 */ /* 0x002fe400078e001d */
[----:B------:R-:W-:Y:S01]  /*58ac0*/  IMAD.MOV.U32 R13, RZ, RZ, R28 ;  /* 0x000000ffff0d7224 */ /* 0x000fe200078e001c */
[----:B------:R0:W-:Y:S04]  /*58ad0*/  STL.64 [R1+0x7290], R14 ;  /* 0x0072900e01007387 */ /* 0x0001e80000100a00 */
[----:B------:R-:W-:Y:S04]  /*58ae0*/  STL.64 [R1+0x7288], R12 ;  /* 0x0072880c01007387 */ /* 0x000fe80000100a00 */
[----:B0-----:R-:W3:Y:S04]  /*58af0*/  LDL.64 R14, [R1+0x58] ;  /* 0x00005800010e7983 */ /* 0x001ee80000100a00 */
[----:B------:R-:W4:Y:S04]  /*58b00*/  LDL.LU.64 R26, [R1+0x7330] ;  /* 0x00733000011a7983 */ /* 0x000f280000300a00 */
[----:B------:R-:W4:Y:S04]  /*58b10*/  LDL.LU.64 R24, [R1+0x7328] ;  /* 0x0073280001187983 */ /* 0x000f280000300a00 */
[----:B------:R-:W-:Y:S04]  /*58b20*/  STL.64 [R1+0x8f0], R20 ;  /* 0x0008f01401007387 */ /* 0x000fe80000100a00 */
[----:B------:R0:W-:Y:S04]  /*58b30*/  STL.64 [R1+0x8f8], R22 ;  /* 0x0008f81601007387 */ /* 0x0001e80000100a00 */
[----:B0-----:R-:W4:Y:S02]  /*58b40*/  LDL.LU.64 R22, [R1+0x7320] ;  /* 0x0073200001167983 */ /* 0x001f240000300a00 */
[----:B----4-:R-:W-:Y:S02]  /*58b50*/  HMMA.16816.F32 R20, R16, R22, R24 ;  /* 0x000000161014723c */ /* 0x010fe40000001818 */
[----:B------:R-:W4:-:S15]  /*58b60*/  LDL.LU.64 R26, [R1+0x7318] ;  /* 0x00731800011a7983 */ /* 0x000f1e0000300a00 */
[----:B------:R-:W-:-:S06]  /*58b70*/  NOP ;  /* 0x0000000000007918 */ /* 0x000fcc0000000000 */
[----:B------:R-:W-:Y:S04]  /*58b80*/  STL.64 [R1+0x8e0], R20 ;  /* 0x0008e01401007387 */ /* 0x000fe80000100a00 */
[----:B------:R0:W-:Y:S04]  /*58b90*/  STL.64 [R1+0x8e8], R22 ;  /* 0x0008e81601007387 */ /* 0x0001e80000100a00 */
[----:B0-----:R-:W3:Y:S04]  /*58ba0*/  LDL.LU.64 R22, [R1+0x7310] ;  /* 0x0073100001167983 */ /* 0x001ee80000300a00 */
[----:B------:R-:W3:Y:S02]  /*58bb0*/  LDL.LU.64 R20, [R1+0x7308] ;  /* 0x0073080001147983 */ /* 0x000ee40000300a00 */
[----:B---3--:R-:W-:Y:S02]  /*58bc0*/  HMMA.16816.F32 R16, R16, R14, R20 ;  /* 0x0000000e1010723c */ /* 0x008fe40000001814 */
[----:B------:R-:W2:Y:S04]  /*58bd0*/  LDL.LU.64 R22, [R1+0x7300] ;  /* 0x0073000001167983 */ /* 0x000ea80000300a00 */
[----:B------:R-:W2:Y:S01]  /*58be0*/  LDL.LU.64 R20, [R1+0x72f8] ;  /* 0x0072f80001147983 */ /* 0x000ea20000300a00 */
[----:B----4-:R-:W-:-:S02]  /*58bf0*/  IMAD.MOV.U32 R2, RZ, RZ, R26 ;  /* 0x000000ffff027224 */ /* 0x010fc400078e001a */
[----:B------:R-:W-:-:S14]  /*58c00*/  IMAD.MOV.U32 R0, RZ, RZ, R27 ;  /* 0x000000ffff007224 */ /* 0x000fdc00078e001b */
[----:B------:R0:W-:Y:S04]  /*58c10*/  STL.64 [R1+0x240], R16 ;  /* 0x0002401001007387 */ /* 0x0001e80000100a00 */
[----:B------:R1:W-:Y:S04]  /*58c20*/  STL.64 [R1+0x248], R18 ;  /* 0x0002481201007387 */ /* 0x0003e80000100a00 */
[----:B0-----:R-:W3:Y:S04]  /*58c30*/  LDL.LU R16, [R1+0x330] ;  /* 0x0003300001107983 */ /* 0x001ee80000300800 */
[----:B------:R-:W3:Y:S04]  /*58c40*/  LDL.LU R17, [R1+0x334] ;  /* 0x0003340001117983 */ /* 0x000ee80000300800 */
[----:B-1----:R-:W3:Y:S04]  /*58c50*/  LDL.LU R18, [R1+0x338] ;  /* 0x0003380001127983 */ /* 0x002ee80000300800 */
[----:B------:R-:W3:Y:S04]  /*58c60*/  LDL.LU R19, [R1+0x33c] ;  /* 0x00033c0001137983 */ /* 0x000ee80000300800 */
        /* <DEDUP_REMOVED lines=17> */
[----:B------:R-:W2:Y:S04]  /*58d80*/  LDL.LU.64 R8, [R1+0x72d0] ;  /* 0x0072d00001087983 */ /* 0x000ea80000300a00 */
[----:B------:R0:W-:Y:S02]  /*58d90*/  STL.64 [R1+0x7270], R26 ;  /* 0x0072701a01007387 */ /* 0x0001e40000100a00 */
[----:B0-----:R-:W-:-:S02]  /*58da0*/  IMAD.MOV.U32 R26, RZ, RZ, R5 ;  /* 0x000000ffff1a7224 */ /* 0x001fc400078e0005 */
[----:B------:R-:W-:-:S07]  /*58db0*/  IMAD.MOV.U32 R27, RZ, RZ, R4 ;  /* 0x000000ffff1b7224 */ /* 0x000fce00078e0004 */
[----:B--2---:R-:W-:Y:S01]  /*58dc0*/  HMMA.16816.F32 R24, R20, R26, R8 ;  /* 0x0000001a1418723c */ /* 0x004fe20000001808 */
[----:B------:R-:W4:-:S15]  /*58dd0*/  LDL.LU.64 R10, [R1+0x72c8] ;  /* 0x0072c800010a7983 */ /* 0x000f1e0000300a00 */
[----:B------:R-:W-:-:S07]  /*58de0*/  NOP ;  /* 0x0000000000007918 */ /* 0x000fce0000000000 */
[----:B------:R-:W-:Y:S04]  /*58df0*/  STL.64 [R1+0xcd0], R24 ;  /* 0x000cd01801007387 */ /* 0x000fe80000100a00 */
[----:B------:R4:W-:Y:S02]  /*58e00*/  STL.64 [R1+0xcd8], R26 ;  /* 0x000cd81a01007387 */ /* 0x0009e40000100a00 */
[C---:B----4-:R-:W-:Y:S06]  /*58e10*/  HMMA.16816.F32 R24, R20.reuse, R10, R12 ;  /* 0x0000000a1418723c */ /* 0x050fec000000180c */
[----:B---3--:R-:W-:Y:S01]  /*58e20*/  HMMA.16816.F32 R12, R20, R6, R16 ;  /* 0x00000006140c723c */ /* 0x008fe20000001810 */
[----:B------:R0:W-:Y:S04]  /*58e30*/  STL.64 [R1+0x7258], R10 ;  /* 0x0072580a01007387 */ /* 0x0001e80000100a00 */
[----:B------:R-:W1:-:S12]  /*58e40*/  LDSM.16.MT88.4 R16, [R3+UR5+0x4180] ;  /* 0x004180050310783b */ /* 0x000e580008004200 */
[----:B------:R-:W-:Y:S04]  /*58e50*/  STL.64 [R1+0xcc0], R24 ;  /* 0x000cc01801007387 */ /* 0x000fe80000100a00 */
[----:B------:R-:W-:Y:S04]  /*58e60*/  STL.64 [R1+0xcc8], R26 ;  /* 0x000cc81a01007387 */ /* 0x000fe80000100a00 */
[----:B------:R-:W2:Y:S04]  /*58e70*/  LDL.LU R8, [R1+0x760] ;  /* 0x0007600001087983 */ /* 0x000ea80000300800 */
[----:B------:R3:W-:Y:S04]  /*58e80*/  STL.64 [R1+0xcb0], R12 ;  /* 0x000cb00c01007387 */ /* 0x0007e80000100a00 */
[----:B------:R4:W-:Y:S04]  /*58e90*/  STL.64 [R1+0xcb8], R14 ;  /* 0x000cb80e01007387 */ /* 0x0009e80000100a00 */
[----:B------:R-:W2:Y:S04]  /*58ea0*/  LDL.LU R9, [R1+0x764] ;  /* 0x0007640001097983 */ /* 0x000ea80000300800 */
[----:B0-----:R-:W2:Y:S04]  /*58eb0*/  LDL.LU R10, [R1+0x768] ;  /* 0x00076800010a7983 */ /* 0x001ea80000300800 */
[----:B------:R-:W2:Y:S04]  /*58ec0*/  LDL.LU R11, [R1+0x76c] ;  /* 0x00076c00010b7983 */ /* 0x000ea80000300800 */
[----:B---3--:R-:W3:Y:S04]  /*58ed0*/  LDL.LU R12, [R1+0x680] ;  /* 0x00068000010c7983 */ /* 0x008ee80000300800 */
[----:B------:R-:W3:Y:S04]  /*58ee0*/  LDL.LU R13, [R1+0x684] ;  /* 0x00068400010d7983 */ /* 0x000ee80000300800 */
[----:B----4-:R-:W4:Y:S04]  /*58ef0*/  LDL.LU R14, [R1+0x688] ;  /* 0x00068800010e7983 */ /* 0x010f280000300800 */
[----:B------:R-:W4:Y:S01]  /*58f00*/  LDL.LU R15, [R1+0x68c] ;  /* 0x00068c00010f7983 */ /* 0x000f220000300800 */
[----:B------:R-:W-:-:S02]  /*58f10*/  IMAD.MOV.U32 R26, RZ, RZ, R2 ;  /* 0x000000ffff1a7224 */ /* 0x000fc400078e0002 */
[----:B------:R-:W-:Y:S01]  /*58f20*/  IMAD.MOV.U32 R27, RZ, RZ, R0 ;  /* 0x000000ffff1b7224 */ /* 0x000fe200078e0000 */
[----:B----4-:R0:W-:Y:S04]  /*58f30*/  STL.64 [R1+0x72b0], R14 ;  /* 0x0072b00e01007387 */ /* 0x0101e80000100a00 */
[----:B---3--:R-:W-:Y:S04]  /*58f40*/  STL.64 [R1+0x72a8], R12 ;  /* 0x0072a80c01007387 */ /* 0x008fe80000100a00 */
[----:B0-----:R-:W3:Y:S04]  /*58f50*/  LDL.64 R14, [R1+0x78] ;  /* 0x00007800010e7983 */ /* 0x001ee80000100a00 */
[----:B------:R0:W-:Y:S04]  /*58f60*/  STL.64 [R1+0x7298], R26 ;  /* 0x0072981a01007387 */ /* 0x0001e80000100a00 */
[----:B------:R-:W4:Y:S04]  /*58f70*/  LDL.LU R24, [R1+0x320] ;  /* 0x0003200001187983 */ /* 0x000f280000300800 */
[----:B------:R-:W4:Y:S04]  /*58f80*/  LDL.LU R25, [R1+0x324] ;  /* 0x0003240001197983 */ /* 0x000f280000300800 */
[----:B0-----:R-:W2:Y:S04]  /*58f90*/  LDL.LU R26, [R1+0x328] ;  /* 0x00032800011a7983 */ /* 0x001ea80000300800 */
[----:B------:R-:W2:Y:S04]  /*58fa0*/  LDL.LU R27, [R1+0x32c] ;  /* 0x00032c00011b7983 */ /* 0x000ea80000300800 */
[----:B--2---:R-:W-:Y:S04]  /*58fb0*/  STL.64 [R1+0x72c0], R26 ;  /* 0x0072c01a01007387 */ /* 0x004fe80000100a00 */
[----:B----4-:R0:W-:Y:S04]  /*58fc0*/  STL.64 [R1+0x72b8], R24 ;  /* 0x0072b81801007387 */ /* 0x0101e80000100a00 */
[----:B0-----:R-:W3:Y:S04]  /*58fd0*/  LDL.LU R24, [R1+0x690] ;  /* 0x0006900001187983 */ /* 0x001ee80000300800 */
[----:B------:R-:W3:Y:S04]  /*58fe0*/  LDL.LU R25, [R1+0x694] ;  /* 0x0006940001197983 */ /* 0x000ee80000300800 */
[----:B------:R-:W3:Y:S04]  /*58ff0*/  LDL.LU R26, [R1+0x698] ;  /* 0x00069800011a7983 */ /* 0x000ee80000300800 */
[----:B------:R-:W3:Y:S04]  /*59000*/  LDL.LU R27, [R1+0x69c] ;  /* 0x00069c00011b7983 */ /* 0x000ee80000300800 */
[----:B------:R-:W-:Y:S04]  /*59010*/  STL.64 [R1+0x7268], R10 ;  /* 0x0072680a01007387 */ /* 0x000fe80000100a00 */
[----:B------:R0:W-:Y:S04]  /*59020*/  STL.64 [R1+0x7260], R8 ;  /* 0x0072600801007387 */ /* 0x0001e80000100a00 */
[----:B0-----:R-:W2:Y:S04]  /*59030*/  LDL.LU R8, [R1+0x630] ;  /* 0x0006300001087983 */ /* 0x001ea80000300800 */
[----:B------:R-:W2:Y:S04]  /*59040*/  LDL.LU R9, [R1+0x634] ;  /* 0x0006340001097983 */ /* 0x000ea80000300800 */
[----:B------:R-:W4:Y:S04]  /*59050*/  LDL.LU R10, [R1+0x638] ;  /* 0x00063800010a7983 */ /* 0x000f280000300800 */
[----:B------:R-:W4:Y:S04]  /*59060*/  LDL.LU R11, [R1+0x63c] ;  /* 0x00063c00010b7983 */ /* 0x000f280000300800 */
        /* <DEDUP_REMOVED lines=11> */
[----:B---3--:R-:W-:Y:S06]  /*59120*/  HMMA.16816.F32 R24, R20, R14, R24 ;  /* 0x0000000e1418723c */ /* 0x008fec0000001818 */
[----:B------:R-:W-:-:S02]  /*59130*/  IMAD.MOV.U32 R2, RZ, RZ, R14 ;  /* 0x000000ffff027224 */ /* 0x000fc400078e000e */
[----:B------:R-:W-:Y:S01]  /*59140*/  IMAD.MOV.U32 R0, RZ, RZ, R15 ;  /* 0x000000ffff007224 */ /* 0x000fe200078e000f */
[----:B--2---:R0:W-:Y:S04]  /*59150*/  STL.64 [R1+0x7250], R6 ;  /* 0x0072500601007387 */ /* 0x0041e80000100a00 */
[----:B----4-:R-:W-:Y:S04]  /*59160*/  STL.64 [R1+0x7248], R4 ;  /* 0x0072480401007387 */ /* 0x010fe80000100a00 */
[----:B0-----:R-:W2:Y:S04]  /*59170*/  LDL.64 R6, [R1+0x28] ;  /* 0x0000280001067983 */ /* 0x001ea80000100a00 */
[----:B-1----:R0:W-:Y:S04]  /*59180*/  STL.64 [R1+0x71a0], R18 ;  /* 0x0071a01201007387 */ /* 0x0021e80000100a00 */
[----:B------:R-:W-:Y:S04]  /*59190*/  STL.64 [R1+0x7198], R16 ;  /* 0x0071981001007387 */ /* 0x000fe80000100a00 */
[----:B0-----:R-:W3:Y:S04]  /*591a0*/  LDL.64 R18, [R1+0x68] ;  /* 0x0000680001127983 */ /* 0x001ee80000100a00 */
[----:B------:R-:W-:Y:S04]  /*591b0*/  STL.64 [R1+0xca0], R24 ;  /* 0x000ca01801007387 */ /* 0x000fe80000100a00 */
[----:B------:R0:W-:Y:S04]  /*591c0*/  STL.64 [R1+0xca8], R26 ;  /* 0x000ca81a01007387 */ /* 0x0001e80000100a00 */
[----:B0-----:R-:W4:Y:S04]  /*591d0*/  LDL.LU.64 R26, [R1+0x72c0] ;  /* 0x0072c000011a7983 */ /* 0x001f280000300a00 */
[----:B------:R-:W4:Y:S04]  /*591e0*/  LDL.LU.64 R24, [R1+0x72b8] ;  /* 0x0072b80001187983 */ /* 0x000f280000300a00 */
[----:B------:R-:W3:Y:S04]  /*591f0*/  LDL.LU.64 R14, [R1+0x72b0] ;  /* 0x0072b000010e7983 */ /* 0x000ee80000300a00 */
[----:B------:R-:W3:Y:S02]  /*59200*/  LDL.LU.64 R12, [R1+0x72a8] ;  /* 0x0072a800010c7983 */ /* 0x000ee40000300a00 */
[----:B---3--:R-:W-:-:S15]  /*59210*/  HMMA.16816.F32 R12, R20, R18, R12 ;  /* 0x00000012140c723c */ /* 0x008fde000000180c */
[----:B------:R-:W-:-:S08]  /*59220*/  NOP ;  /* 0x0000000000007918 */ /* 0x000fd00000000000 */
[----:B------:R-:W-:Y:S04]  /*59230*/  STL.64 [R1+0xc90], R12 ;  /* 0x000c900c01007387 */ /* 0x000fe80000100a00 */
[----:B------:R0:W-:Y:S04]  /*59240*/  STL.64 [R1+0xc98], R14 ;  /* 0x000c980e01007387 */ /* 0x0001e80000100a00 */
[----:B0-----:R-:W4:Y:S04]  /*59250*/  LDL.LU.64 R14, [R1+0x72a0] ;  /* 0x0072a000010e7983 */ /* 0x001f280000300a00 */
[----:B------:R0:W-:Y:S04]  /*59260*/  STL.64 [R1+0x7238], R18 ;  /* 0x0072381201007387 */ /* 0x0001e80000100a00 */
[----:B------:R-:W3:Y:S04]  /*59270*/  LDL.LU R16, [R1+0x740] ;  /* 0x0007400001107983 */ /* 0x000ee80000300800 */
[----:B------:R-:W3:Y:S04]  /*59280*/  LDL.LU R17, [R1+0x744] ;  /* 0x0007440001117983 */ /* 0x000ee80000300800 */
[----:B0-----:R-:W3:Y:S04]  /*59290*/  LDL.LU R18, [R1+0x748] ;  /* 0x0007480001127983 */ /* 0x001ee80000300800 */
[----:B------:R-:W3:Y:S01]  /*592a0*/  LDL.LU R19, [R1+0x74c] ;  /* 0x00074c0001137983 */ /* 0x000ee20000300800 */
[----:B----4-:R-:W-:Y:S03]  /*592b0*/  HMMA.16816.F32 R20, R20, R14, R24 ;  /* 0x0000000e1414723c */ /* 0x010fe60000001818 */
[----:B------:R-:W4:Y:S03]  /*592c0*/  LDL.LU.64 R26, [R1+0x7298] ;  /* 0x00729800011a7983 */ /* 0x000f260000300a00 */
[----:B------:R-:W-:-:S02]  /*592d0*/  IMAD.MOV.U32 R5, RZ, RZ, R14 ;  /* 0x000000ffff057224 */ /* 0x000fc400078e000e */
[----:B------:R-:W-:-:S15]  /*592e0*/  IMAD.MOV.U32 R4, RZ, RZ, R15 ;  /* 0x000000ffff047224 */ /* 0x000fde00078e000f */
[----:B------:R-:W-:Y:S04]  /*592f0*/  STL.64 [R1+0x5c0], R20 ;  /* 0x0005c01401007387 */ /* 0x000fe80000100a00 */
[----:B------:R-:W-:Y:S04]  /*59300*/  STL.64 [R1+0x5c8], R22 ;  /* 0x0005c81601007387 */ /* 0x000fe80000100a00 */
[----:B------:R-:W4:Y:S04]  /*59310*/  LDL.LU.64 R14, [R1+0x7290] ;  /* 0x00729000010e7983 */ /* 0x000f280000300a00 */
[----:B------:R-:W4:Y:S04]  /*59320*/  LDL.LU.64 R12, [R1+0x7288] ;  /* 0x00728800010c7983 */ /* 0x000f280000300a00 */
[----:B------:R-:W0:Y:S04]  /*59330*/  LDSM.16.MT88.4 R20, [R3+UR5+0x4200] ;  /* 0x004200050314783b */ /* 0x000e280008004200 */
[----:B0-----:R-:W-:Y:S04]  /*59340*/  STL.64 [R1+0x7130], R22 ;  /* 0x0071301601007387 */ /* 0x001fe80000100a00 */
[----:B------:R-:W-:Y:S01]  /*59350*/  STL.64 [R1+0x7128], R20 ;  /* 0x0071281401007387 */ /* 0x000fe20000100a00 */
        /* <DEDUP_REMOVED lines=11> */
[----:B0-----:R-:W2:Y:S04]  /*59410*/  LDL.LU.64 R10, [R1+0x7268] ;  /* 0x00726800010a7983 */ /* 0x001ea80000300a00 */
[----:B------:R-:W2:Y:S01]  /*59420*/  LDL.LU.64 R8, [R1+0x7260] ;  /* 0x0072600001087983 */ /* 0x000ea20000300a00 */
[----:B------:R-:W-:-:S02]  /*59430*/  IMAD.MOV.U32 R22, RZ, RZ, R2 ;  /* 0x000000ffff167224 */ /* 0x000fc400078e0002 */
[----:B------:R-:W-:Y:S02]  /*59440*/  IMAD.MOV.U32 R23, RZ, RZ, R0 ;  /* 0x000000ffff177224 */ /* 0x000fe400078e0000 */
[----:B------:R-:W-:Y:S02]  /*59450*/  IMAD.MOV.U32 R2, RZ, RZ, R26 ;  /* 0x000000ffff027224 */ /* 0x000fe400078e001a */
[----:B------:R-:W-:Y:S02]  /*59460*/  IMAD.MOV.U32 R0, RZ, RZ, R27 ;  /* 0x000000ffff007224 */ /* 0x000fe400078e001b */
[----:B------:R-:W0:Y:S04]  /*59470*/  LDSM.16.MT88.4 R24, [R3+UR5+0x4280] ;  /* 0x004280050318783b */ /* 0x000e280008004200 */
[----:B0-----:R0:W-:Y:S04]  /*59480*/  STL.64 [R1+0x70c0], R26 ;  /* 0x0070c01a01007387 */ /* 0x0011e80000100a00 */
[----:B------:R-:W-:Y:S01]  /*59490*/  STL.64 [R1+0x70b8], R24 ;  /* 0x0070b81801007387 */ /* 0x000fe20000100a00 */
[----:B0-----:R-:W-:-:S02]  /*594a0*/  IMAD.MOV.U32 R26, RZ, RZ, R5 ;  /* 0x000000ffff1a7224 */ /* 0x001fc400078e0005 */
[----:B------:R-:W-:Y:S01]  /*594b0*/  IMAD.MOV.U32 R27, RZ, RZ, R4 ;  /* 0x000000ffff1b7224 */ /* 0x000fe200078e0004 */
[----:B--2---:R-:W-:-:S15]  /*594c0*/  HMMA.16816.F32 R8, R12, R6, R8 ;  /* 0x000000060c08723c */ /* 0x004fde0000001808 */
[----:B------:R-:W-:-:S08]  /*594d0*/  NOP ;  /* 0x0000000000007918 */ /* 0x000fd00000000000 */
[----:B------:R0:W-:Y:S04]  /*594e0*/  STL.64 [R1+0xbf0], R8 ;  /* 0x000bf00801007387 */ /* 0x0001e80000100a00 */
[----:B------:R1:W-:Y:S01]  /*594f0*/  STL.64 [R1+0xbf8], R10 ;  /* 0x000bf80a01007387 */ /* 0x0003e20000100a00 */
[----:B0-----:R-:W-:Y:S02]  /*59500*/  IMAD.MOV.U32 R9, RZ, RZ, R6 ;  /* 0x000000ffff097224 */ /* 0x001fe400078e0006 */
        /* <DEDUP_REMOVED lines=8> */
[----:B0-----:R-:W3:Y:S04]  /*59590*/  LDL.LU.64 R6, [R1+0x7240] ;  /* 0x0072400001067983 */ /* 0x001ee80000300a00 */
[----:B------:R-:W-:Y:S01]  /*595a0*/  STL.64 [R1+0x71d0], R10 ;  /* 0x0071d00a01007387 */ /* 0x000fe20000100a00 */
[----:B---3--:R-:W-:-:S15]  /*595b0*/  HMMA.16816.F32 R16, R12, R6, R16 ;  /* 0x000000060c10723c */ /* 0x008fde0000001810 */
[----:B------:R-:W-:-:S08]  /*595c0*/  NOP ;  /* 0x0000000000007918 */ /* 0x000fd00000000000 */
[----:B------:R-:W-:Y:S04]  /*595d0*/  STL.64 [R1+0xbd0], R16 ;  /* 0x000bd01001007387 */ /* 0x000fe80000100a00 */
[----:B------:R0:W-:Y:S04]  /*595e0*/  STL.64 [R1+0xbd8], R18 ;  /* 0x000bd81201007387 */ /* 0x0001e80000100a00 */
[----:B0-----:R-:W2:Y:S04]  /*595f0*/  LDL.LU.64 R18, [R1+0x7238] ;  /* 0x0072380001127983 */ /* 0x001ea80000300a00 */
[----:B------:R0:W-:Y:S04]  /*59600*/  STL.64 [R1+0x71c8], R6 ;  /* 0x0071c80601007387 */ /* 0x0001e80000100a00 */
[----:B------:R-:W3:Y:S04]  /*59610*/  LDL.LU R4, [R1+0x730] ;  /* 0x0007300001047983 */ /* 0x000ee80000300800 */
[----:B------:R-:W3:Y:S04]  /*59620*/  LDL.LU R5, [R1+0x734] ;  /* 0x0007340001057983 */ /* 0x000ee80000300800 */
[----:B0-----:R-:W3:Y:S04]  /*59630*/  LDL.LU R6, [R1+0x738] ;  /* 0x0007380001067983 */ /* 0x001ee80000300800 */
[----:B------:R-:W3:Y:S04]  /*59640*/  LDL.LU R7, [R1+0x73c] ;  /* 0x00073c0001077983 */ /* 0x000ee80000300800 */
[----:B------:R-:W4:Y:S01]  /*59650*/  LDL.LU R20, [R1+0x540] ;  /* 0x0005400001147983 */ /* 0x000f220000300800 */
[----:B---3--:R-:W-:-:S15]  /*59660*/  HMMA.16816.F32 R4, R12, R22, R4 ;  /* 0x000000160c04723c */ /* 0x008fde0000001804 */
[----:B------:R-:W-:-:S08]  /*59670*/  NOP ;  /* 0x0000000000007918 */ /* 0x000fd00000000000 */
[----:B------:R0:W-:Y:S04]  /*59680*/  STL.64 [R1+0xbc0], R4 ;  /* 0x000bc00401007387 */ /* 0x0001e80000100a00 */
[----:B------:R1:W-:Y:S04]  /*59690*/  STL.64 [R1+0xbc8], R6 ;  /* 0x000bc80601007387 */ /* 0x0003e80000100a00 */
[----:B------:R-:W4:Y:S04]  /*596a0*/  LDL.LU R21, [R1+0x544] ;  /* 0x0005440001157983 */ /* 0x000f280000300800 */
[----:B------:R-:W3:Y:S04]  /*596b0*/  LDL.LU R22, [R1+0x548] ;  /* 0x0005480001167983 */ /* 0x000ee80000300800 */
[----:B------:R-:W3:Y:S04]  /*596c0*/  LDL.LU R23, [R1+0x54c] ;  /* 0x00054c0001177983 */ /* 0x000ee80000300800 */
[----:B0-----:R-:W2:Y:S04]  /*596d0*/  LDL.LU R4, [R1+0x700] ;  /* 0x0007000001047983 */ /* 0x001ea80000300800 */
[----:B------:R-:W2:Y:S04]  /*596e0*/  LDL.LU R5, [R1+0x704] ;  /* 0x0007040001057983 */ /* 0x000ea80000300800 */
[----:B-1----:R-:W4:Y:S04]  /*596f0*/  LDL.LU R6, [R1+0x708] ;  /* 0x0007080001067983 */ /* 0x002f280000300800 */
[----:B------:R-:W4:Y:S01]  /*59700*/  LDL.LU R7, [R1+0x70c] ;  /* 0x00070c0001077983 */ /* 0x000f220000300800 */
[----:B------:R-:W-:-:S02]  /*59710*/  IMAD.MOV.U32 R10, RZ, RZ, R9 ;  /* 0x000000ffff0a7224 */ /* 0x000fc400078e0009 */
[----:B------:R-:W-:Y:S01]  /*59720*/  IMAD.MOV.U32 R11, RZ, RZ, R8 ;  /* 0x000000ffff0b7224 */ /* 0x000fe200078e0008 */
[----:B----4-:R-:W-:Y:S04]  /*59730*/  STL.64 [R1+0x71e0], R6 ;  /* 0x0071e00601007387 */ /* 0x010fe80000100a00 */
[----:B--2---:R-:W-:Y:S04]  /*59740*/  STL.64 [R1+0x71d8], R4 ;  /* 0x0071d80401007387 */ /* 0x004fe80000100a00 */
[----:B------:R0:W-:Y:S02]  /*59750*/  STL.64 [R1+0x71e8], R10 ;  /* 0x0071e80a01007387 */ /* 0x0001e40000100a00 */
[----:B0-----:R-:W-:-:S02]  /*59760*/  IMAD.MOV.U32 R10, RZ, RZ, R2 ;  /* 0x000000ffff0a7224 */ /* 0x001fc400078e0002 */
[----:B------:R-:W-:-:S05]  /*59770*/  IMAD.MOV.U32 R11, RZ, RZ, R0 ;  /* 0x000000ffff0b7224 */ /* 0x000fca00078e0000 */
[----:B------:R0:W-:Y:S04]  /*59780*/  STL.64 [R1+0x7208], R10 ;  /* 0x0072080a01007387 */ /* 0x0001e80000100a00 */
[----:B0-----:R-:W2:Y:S04]  /*59790*/  LDL.64 R10, [R1+0x48] ;  /* 0x00004800010a7983 */ /* 0x001ea80000100a00 */
[----:B--2---:R0:W-:Y:S04]  /*597a0*/  STL.64 [R1+0x7230], R10 ;  /* 0x0072300a01007387 */ /* 0x0041e80000100a00 */
[----:B------:R-:W2:Y:S04]  /*597b0*/  LDL.LU R4, [R1+0x710] ;  /* 0x0007100001047983 */ /* 0x000ea80000300800 */
[----:B------:R-:W2:Y:S04]  /*597c0*/  LDL.LU R5, [R1+0x714] ;  /* 0x0007140001057983 */ /* 0x000ea80000300800 */
[----:B------:R-:W4:Y:S04]  /*597d0*/  LDL.LU R6, [R1+0x718] ;  /* 0x0007180001067983 */ /* 0x000f280000300800 */
[----:B------:R-:W4:Y:S04]  /*597e0*/  LDL.LU R7, [R1+0x71c] ;  /* 0x00071c0001077983 */ /* 0x000f280000300800 */
[----:B------:R-:W3:Y:S04]  /*597f0*/  LDL.LU R8, [R1+0x620] ;  /* 0x0006200001087983 */ /* 0x000ee80000300800 */
[----:B------:R-:W3:Y:S04]  /*59800*/  LDL.LU R9, [R1+0x624] ;  /* 0x0006240001097983 */ /* 0x000ee80000300800 */
[----:B0-----:R-:W3:Y:S04]  /*59810*/  LDL.LU R10, [R1+0x628] ;  /* 0x00062800010a7983 */ /* 0x001ee80000300800 */
[----:B------:R-:W3:Y:S04]  /*59820*/  LDL.LU R11, [R1+0x62c] ;  /* 0x00062c00010b7983 */ /* 0x000ee80000300800 */
[----:B----4-:R-:W-:Y:S04]  /*59830*/  STL.64 [R1+0x7200], R6 ;  /* 0x0072000601007387 */ /* 0x010fe80000100a00 */
[----:B--2---:R0:W-:Y:S04]  /*59840*/  STL.64 [R1+0x71f8], R4 ;  /* 0x0071f80401007387 */ /* 0x0041e80000100a00 */
        /* <DEDUP_REMOVED lines=10> */
[----:B---3--:R-:W-:Y:S04]  /*598f0*/  STL.64 [R1+0x7190], R22 ;  /* 0x0071901601007387 */ /* 0x008fe80000100a00 */
[----:B------:R0:W-:Y:S04]  /*59900*/  STL.64 [R1+0x7188], R20 ;  /* 0x0071881401007387 */ /* 0x0001e80000100a00 */
[----:B0-----:R-:W3:Y:S04]  /*59910*/  LDL.LU R20, [R1+0x720] ;  /* 0x0007200001147983 */ /* 0x001ee80000300800 */
[----:B------:R-:W3:Y:S04]  /*59920*/  LDL.LU R21, [R1+0x724] ;  /* 0x0007240001157983 */ /* 0x000ee80000300800 */
[----:B------:R-:W3:Y:S04]  /*59930*/  LDL.LU R22, [R1+0x728] ;  /* 0x0007280001167983 */ /* 0x000ee80000300800 */
[----:B------:R-:W3:Y:S04]  /*59940*/  LDL.LU R23, [R1+0x72c] ;  /* 0x00072c0001177983 */ /* 0x000ee80000300800 */
[----:B------:R0:W-:Y:S01]  /*59950*/  STL.64 [R1+0x71a8], R18 ;  /* 0x0071a81201007387 */ /* 0x0001e20000100a00 */
[----:B---3--:R-:W-:Y:S03]  /*59960*/  HMMA.16816.F32 R20, R12, R18, R20 ;  /* 0x000000120c14723c */ /* 0x008fe60000001814 */
[----:B0-----:R-:W3:-:S15]  /*59970*/  LDL.64 R18, [R1+0x78] ;  /* 0x0000780001127983 */ /* 0x001ede0000100a00 */
[----:B------:R-:W-:-:S05]  /*59980*/  NOP ;  /* 0x0000000000007918 */ /* 0x000fca0000000000 */
[----:B------:R-:W-:Y:S04]  /*59990*/  STL.64 [R1+0xbb0], R20 ;  /* 0x000bb01401007387 */ /* 0x000fe80000100a00 */
[----:B------:R-:W-:Y:S04]  /*599a0*/  STL.64 [R1+0xbb8], R22 ;  /* 0x000bb81601007387 */ /* 0x000fe80000100a00 */
[----:B---3--:R0:W-:Y:S04]  /*599b0*/  STL.64 [R1+0x71c0], R18 ;  /* 0x0071c01201007387 */ /* 0x0081e80000100a00 */
[----:B------:R-:W3:Y:S04]  /*599c0*/  LDL.LU R16, [R1+0x6f0] ;  /* 0x0006f00001107983 */ /* 0x000ee80000300800 */
[----:B------:R-:W3:Y:S04]  /*599d0*/  LDL.LU R17, [R1+0x6f4] ;  /* 0x0006f40001117983 */ /* 0x000ee80000300800 */
[----:B0-----:R-:W3:Y:S04]  /*599e0*/  LDL.LU R18, [R1+0x6f8] ;  /* 0x0006f80001127983 */ /* 0x001ee80000300800 */
[----:B------:R-:W3:Y:S04]  /*599f0*/  LDL.LU R19, [R1+0x6fc] ;  /* 0x0006fc0001137983 */ /* 0x000ee80000300800 */
[----:B------:R-:W4:Y:S04]  /*59a00*/  LDL.LU R20, [R1+0x550] ;  /* 0x0005500001147983 */ /* 0x000f280000300800 */
[----:B------:R-:W4:Y:S04]  /*59a10*/  LDL.LU R21, [R1+0x554] ;  /* 0x0005540001157983 */ /* 0x000f280000300800 */
[----:B------:R-:W2:Y:S04]  /*59a20*/  LDL.LU R22, [R1+0x558] ;  /* 0x0005580001167983 */ /* 0x000ea80000300800 */
[----:B------:R-:W2:Y:S01]  /*59a30*/  LDL.LU R23, [R1+0x55c] ;  /* 0x00055c0001177983 */ /* 0x000ea20000300800 */
[----:B------:R-:W-:Y:S03]  /*59a40*/  HMMA.16816.F32 R12, R12, R26, R8 ;  /* 0x0000001a0c0c723c */ /* 0x000fe60000001808 */
[----:B--2---:R-:W-:Y:S04]  /*59a50*/  STL.64 [R1+0x71b8], R22 ;  /* 0x0071b81601007387 */ /* 0x004fe80000100a00 */
[----:B----4-:R0:W-:Y:S04]  /*59a60*/  STL.64 [R1+0x71b0], R20 ;  /* 0x0071b01401007387 */ /* 0x0101e80000100a00 */
[----:B0-----:R-:W2:Y:S04]  /*59a70*/  LDL.LU R20, [R1+0x6e0] ;  /* 0x0006e00001147983 */ /* 0x001ea80000300800 */
[----:B------:R-:W2:Y:S04]  /*59a80*/  LDL.LU R21, [R1+0x6e4] ;  /* 0x0006e40001157983 */ /* 0x000ea80000300800 */
[----:B------:R-:W2:Y:S04]  /*59a90*/  LDL.LU R22, [R1+0x6e8] ;  /* 0x0006e80001167983 */ /* 0x000ea80000300800 */
[----:B------:R-:W2:Y:S04]  /*59aa0*/  LDL.LU R23, [R1+0x6ec] ;  /* 0x0006ec0001177983 */ /* 0x000ea80000300800 */
[----:B------:R-:W4:Y:S04]  /*59ab0*/  LDL.LU.64 R10, [R1+0x7230] ;  /* 0x00723000010a7983 */ /* 0x000f280000300a00 */
[----:B------:R-:W-:Y:S04]  /*59ac0*/  STL.64 [R1+0x680], R12 ;  /* 0x0006800c01007387 */ /* 0x000fe80000100a00 */
[----:B------:R0:W-:Y:S04]  /*59ad0*/  STL.64 [R1+0x688], R14 ;  /* 0x0006880e01007387 */ /* 0x0001e80000100a00 */
[----:B0-----:R-:W4:Y:S04]  /*59ae0*/  LDL.LU.64 R14, [R1+0x7228] ;  /* 0x00722800010e7983 */ /* 0x001f280000300a00 */
[----:B------:R-:W4:Y:S02]  /*59af0*/  LDL.LU.64 R12, [R1+0x7220] ;  /* 0x00722000010c7983 */ /* 0x000f240000300a00 */
[----:B----4-:R-:W-:Y:S06]  /*59b00*/  HMMA.16816.F32 R4, R12, R10, R4 ;  /* 0x0000000a0c04723c */ /* 0x010fec0000001804 */
[----:B------:R-:W-:-:S02]  /*59b10*/  IMAD.MOV.U32 R25, RZ, RZ, R10 ;  /* 0x000000ffff197224 */ /* 0x000fc400078e000a */
[----:B------:R-:W-:-:S15]  /*59b20*/  IMAD.MOV.U32 R24, RZ, RZ, R11 ;  /* 0x000000ffff187224 */ /* 0x000fde00078e000b */
[----:B------:R-:W-:Y:S04]  /*59b30*/  STL.64 [R1+0x630], R4 ;  /* 0x0006300401007387 */ /* 0x000fe80000100a00 */
[----:B------:R0:W-:Y:S04]  /*59b40*/  STL.64 [R1+0x638], R6 ;  /* 0x0006380601007387 */ /* 0x0001e80000100a00 */
[----:B0-----:R-:W4:Y:S04]  /*59b50*/  LDL.LU.64 R6, [R1+0x7218] ;  /* 0x0072180001067983 */ /* 0x001f280000300a00 */
[----:B------:R-:W4:Y:S04]  /*59b60*/  LDL.LU.64 R4, [R1+0x7210] ;  /* 0x0072100001047983 */ /* 0x000f280000300a00 */
[----:B------:R-:W4:Y:S02]  /*59b70*/  LDL.LU.64 R10, [R1+0x7208] ;  /* 0x00720800010a7983 */ /* 0x000f240000300a00 */
[----:B----4-:R-:W-:Y:S02]  /*59b80*/  HMMA.16816.F32 R8, R12, R10, R4 ;  /* 0x0000000a0c08723c */ /* 0x010fe40000001804 */
[----:B------:R-:W4:Y:S04]  /*59b90*/  LDL.LU.64 R6, [R1+0x7200] ;  /* 0x0072000001067983 */ /* 0x000f280000300a00 */
[----:B------:R-:W4:-:S15]  /*59ba0*/  LDL.LU.64 R4, [R1+0x71f8] ;  /* 0x0071f80001047983 */ /* 0x000f1e0000300a00 */
[----:B------:R-:W-:-:S02]  /*59bb0*/  NOP ;  /* 0x0000000000007918 */ /* 0x000fc40000000000 */
[----:B------:R-:W-:Y:S04]  /*59bc0*/  STL.64 [R1+0x640], R8 ;  /* 0x0006400801007387 */ /* 0x000fe80000100a00 */
[----:B------:R-:W-:Y:S04]  /*59bd0*/  STL.64 [R1+0x648], R10 ;  /* 0x0006480a01007387 */ /* 0x000fe80000100a00 */
[----:B------:R0:W1:Y:S04]  /*59be0*/  LDSM.16.MT88.4 R8, [R3+UR5+0x4300] ;  /* 0x004300050308783b */ /* 0x0000680008004200 */
[----:B0-----:R-:W2:Y:S01]  /*59bf0*/  LDL.LU R3, [R1+0x71f0] ;  /* 0x0071f00001037983 */ /* 0x001ea20000300800 */
[----:B-1----:R-:W-:-:S02]  /*59c00*/  IMAD.MOV.U32 R29, RZ, RZ, R10 ;  /* 0x000000ffff1d7224 */ /* 0x002fc400078e000a */
[----:B------:R-:W-:Y:S02]  /*59c10*/  IMAD.MOV.U32 R28, RZ, RZ, R11 ;  /* 0x000000ffff1c7224 */ /* 0x000fe400078e000b */
[----:B------:R-:W4:Y:S01]  /*59c20*/  LDL.LU.64 R10, [R1+0x71e8] ;  /* 0x0071e800010a7983 */ /* 0x000f220000300a00 */
[----:B------:R-:W-:Y:S02]  /*59c30*/  IMAD.MOV.U32 R2, RZ, RZ, R8 ;  /* 0x000000ffff027224 */ /* 0x000fe400078e0008 */
[----:B------:R-:W-:Y:S02]  /*59c40*/  IMAD.MOV.U32 R0, RZ, RZ, R9 ;  /* 0x000000ffff007224 */ /* 0x000fe400078e0009 */
[----:B----4-:R-:W-:Y:S01]  /*59c50*/  HMMA.16816.F32 R8, R12, R10, R4 ;  /* 0x0000000a0c08723c */ /* 0x010fe20000001804 */
[----:B------:R-:W4:Y:S04]  /*59c60*/  LDL.LU.64 R6, [R1+0x71e0] ;  /* 0x0071e00001067983 */ /* 0x000f280000300a00 */
[----:B------:R-:W4:-:S15]  /*59c70*/  LDL.LU.64 R4, [R1+0x71d8] ;  /* 0x0071d80001047983 */ /* 0x000f1e0000300a00 */
[----:B------:R-:W-:-:S03]  /*59c80*/  NOP ;  /* 0x0000000000007918 */ /* 0x000fc60000000000 */
[----:B------:R-:W-:Y:S04]  /*59c90*/  STL.64 [R1+0x650], R8 ;  /* 0x0006500801007387 */ /* 0x000fe80000100a00 */
[----:B------:R0:W-:Y:S04]  /*59ca0*/  STL.64 [R1+0x658], R10 ;  /* 0x0006580a01007387 */ /* 0x0001e80000100a00 */
[----:B0-----:R-:W4:Y:S02]  /*59cb0*/  LDL.LU.64 R10, [R1+0x71d0] ;  /* 0x0071d000010a7983 */ /* 0x001f240000300a00 */
[----:B----4-:R-:W-:-:S15]  /*59cc0*/  HMMA.16816.F32 R4, R12, R10, R4 ;  /* 0x0000000a0c04723c */ /* 0x010fde0000001804 */
[----:B------:R-:W-:-:S08]  /*59cd0*/  NOP ;  /* 0x0000000000007918 */ /* 0x000fd00000000000 */
[----:B------:R-:W-:Y:S04]  /*59ce0*/  STL.64 [R1+0x660], R4 ;  /* 0x0006600401007387 */ /* 0x000fe80000100a00 */
[----:B------:R0:W-:Y:S04]  /*59cf0*/  STL.64 [R1+0x668], R6 ;  /* 0x0006680601007387 */ /* 0x0001e80000100a00 */
[----:B0-----:R-:W3:Y:S02]  /*59d00*/  LDL.LU.64 R6, [R1+0x71c8] ;  /* 0x0071c80001067983 */ /* 0x001ee40000300a00 */
        /* <DEDUP_REMOVED lines=9> */
[----:B------:R-:W3:Y:S01]  /*59da0*/  LDL.LU R7, [R1+0x5dc] ;  /* 0x0005dc0001077983 */ /* 0x000ee20000300800 */
        /* <DEDUP_REMOVED lines=8> */
[----:B------:R-:W-:Y:S04]  /*59e30*/  STL.64 [R1+0x7170], R10 ;  /* 0x0071700a01007387 */ /* 0x000fe80000100a00 */
[----:B------:R0:W-:Y:S04]  /*59e40*/  STL.64 [R1+0x7168], R8 ;  /* 0x0071680801007387 */ /* 0x0001e80000100a00 */
[----:B0-----:R-:W4:Y:S04]  /*59e50*/  LDL.LU R8, [R1+0x6d0] ;  /* 0x0006d00001087983 */ /* 0x001f280000300800 */
[----:B------:R-:W4:Y:S04]  /*59e60*/  LDL.LU R9, [R1+0x6d4] ;  /* 0x0006d40001097983 */ /* 0x000f280000300800 */
[----:B------:R-:W4:Y:S04]  /*59e70*/  LDL.LU R10, [R1+0x6d8] ;  /* 0x0006d800010a7983 */ /* 0x000f280000300800 */
[----:B------:R-:W4:Y:S02]  /*59e80*/  LDL.LU R11, [R1+0x6dc] ;  /* 0x0006dc00010b7983 */ /* 0x000f240000300800 */
[----:B----4-:R-:W-:-:S15]  /*59e90*/  HMMA.16816.F32 R8, R12, R18, R8 ;  /* 0x000000120c08723c */ /* 0x010fde0000001808 */
[----:B------:R-:W-:-:S08]  /*59ea0*/  NOP ;  /* 0x0000000000007918 */ /* 0x000fd00000000000 */
[----:B------:R0:W-:Y:S04]  /*59eb0*/  STL.64 [R1+0xb10], R8 ;  /* 0x000b100801007387 */ /* 0x0001e80000100a00 */
[----:B------:R1:W-:Y:S01]  /*59ec0*/  STL.64 [R1+0xb18], R10 ;  /* 0x000b180a01007387 */ /* 0x0003e20000100a00 */
[----:B0-----:R-:W-:Y:S02]  /*59ed0*/  IMAD.MOV.U32 R9, RZ, RZ, R18 ;  /* 0x000000ffff097224 */ /* 0x001fe400078e0012 */
[----:B------:R-:W-:Y:S02]  /*59ee0*/  IMAD.MOV.U32 R8, RZ, RZ, R19 ;  /* 0x000000ffff087224 */ /* 0x000fe400078e0013 */
[----:B------:R-:W2:Y:S04]  /*59ef0*/  LDL.LU.64 R18, [R1+0x71a0] ;  /* 0x0071a00001127983 */ /* 0x000ea80000300a00 */
[----:B------:R-:W2:Y:S01]  /*59f00*/  LDL.LU.64 R16, [R1+0x7198] ;  /* 0x0071980001107983 */ /* 0x000ea20000300a00 */
[----:B---3--:R-:W-:Y:S03]  /*59f10*/  HMMA.16816.F32 R12, R12, R26, R4 ;  /* 0x0000001a0c0c723c */ /* 0x008fe60000001804 */
[----:B------:R-:W3:-:S15]  /*59f20*/  LDL.LU R4, [R1+0x530] ;  /* 0x0005300001047983 */ /* 0x000ede0000300800 */
[----:B------:R-:W-:-:S05]  /*59f30*/  NOP ;  /* 0x0000000000007918 */ /* 0x000fca0000000000 */
[----:B------:R-:W-:Y:S04]  /*59f40*/  STL.64 [R1+0x690], R12 ;  /* 0x0006900c01007387 */ /* 0x000fe80000100a00 */
[----:B------:R0:W-:Y:S04]  /*59f50*/  STL.64 [R1+0x698], R14 ;  /* 0x0006980e01007387 */ /* 0x0001e80000100a00 */
[----:B------:R-:W3:Y:S04]  /*59f60*/  LDL.LU R5, [R1+0x534] ;  /* 0x0005340001057983 */ /* 0x000ee80000300800 */
[----:B------:R-:W3:Y:S04]  /*59f70*/  LDL.LU R6, [R1+0x538] ;  /* 0x0005380001067983 */ /* 0x000ee80000300800 */
[----:B------:R-:W3:Y:S04]  /*59f80*/  LDL.LU R7, [R1+0x53c] ;  /* 0x00053c0001077983 */ /* 0x000ee80000300800 */
[----:B-1----:R-:W3:Y:S04]  /*59f90*/  LDL.64 R10, [R1+0x28] ;  /* 0x00002800010a7983 */ /* 0x002ee80000100a00 */
[----:B------:R1:W-:Y:S04]  /*59fa0*/  STL.64 [R1+0x7138], R26 ;  /* 0x0071381a01007387 */ /* 0x0003e80000100a00 */
[----:B0-----:R-:W4:Y:S01]  /*59fb0*/  LDL.64 R14, [R1+0x38] ;  /* 0x00003800010e7983 */ /* 0x001f220000100a00 */
[----:B-1----:R-:W-:-:S02]  /*59fc0*/  IMAD.MOV.U32 R26, RZ, RZ, R25 ;  /* 0x000000ffff1a7224 */ /* 0x002fc400078e0019 */
[----:B------:R-:W-:-:S07]  /*59fd0*/  IMAD.MOV.U32 R27, RZ, RZ, R24 ;  /* 0x000000ffff1b7224 */ /* 0x000fce00078e0018 */
[----:B--2---:R-:W-:Y:S01]  /*59fe0*/  HMMA.16816.F32 R24, R16, R26, R20 ;  /* 0x0000001a1018723c */ /* 0x004fe20000001814 */
[----:B------:R-:W4:Y:S04]  /*59ff0*/  LDL.LU.64 R22, [R1+0x7190] ;  /* 0x0071900001167983 */ /* 0x000f280000300a00 */
[----:B------:R-:W4:-:S15]  /*5a000*/  LDL.LU.64 R20, [R1+0x7188] ;  /* 0x0071880001147983 */ /* 0x000f1e0000300a00 */
[----:B------:R-:W-:-:S03]  /*5a010*/  NOP ;  /* 0x0000000000007918 */ /* 0x000fc60000000000 */
[----:B------:R-:W-:Y:S04]  /*5a020*/  STL.64 [R1+0x6b0], R24 ;  /* 0x0006b01801007387 */ /* 0x000fe80000100a00 */
[----:B------:R4:W-:Y:S02]  /*5a030*/  STL.64 [R1+0x6b8], R26 ;  /* 0x0006b81a01007387 */ /* 0x0009e40000100a00 */
[----:B----4-:R-:W-:Y:S02]  /*5a040*/  HMMA.16816.F32 R24, R16, R14, R20 ;  /* 0x0000000e1018723c */ /* 0x010fe40000001814 */
[----:B------:R-:W2:-:S15]  /*5a050*/  LDL.LU R20, [R1+0x250] ;  /* 0x0002500001147983 */ /* 0x000e9e0000300800 */
[----:B------:R-:W-:-:S06]  /*5a060*/  NOP ;  /* 0x0000000000007918 */ /* 0x000fcc0000000000 */
[----:B------:R-:W-:Y:S04]  /*5a070*/  STL.64 [R1+0x6c0], R24 ;  /* 0x0006c01801007387 */ /* 0x000fe80000100a00 */
[----:B------:R0:W-:Y:S04]  /*5a080*/  STL.64 [R1+0x6c8], R26 ;  /* 0x0006c81a01007387 */ /* 0x0001e80000100a00 */
[----:B------:R-:W2:Y:S04]  /*5a090*/  LDL.LU R21, [R1+0x254] ;  /* 0x0002540001157983 */ /* 0x000ea80000300800 */
[----:B------:R-:W4:Y:S04]  /*5a0a0*/  LDL.LU R22, [R1+0x258] ;  /* 0x0002580001167983 */ /* 0x000f280000300800 */
[----:B------:R-:W4:Y:S01]  /*5a0b0*/  LDL.LU R23, [R1+0x25c] ;  /* 0x00025c0001177983 */ /* 0x000f220000300800 */
[----:B0-----:R-:W-:-:S02]  /*5a0c0*/  IMAD.MOV.U32 R26, RZ, RZ, R9 ;  /* 0x000000ffff1a7224 */ /* 0x001fc400078e0009 */
[----:B------:R-:W-:Y:S01]  /*5a0d0*/  IMAD.MOV.U32 R27, RZ, RZ, R8 ;  /* 0x000000ffff1b7224 */ /* 0x000fe200078e0008 */
[----:B----4-:R-:W-:Y:S04]  /*5a0e0*/  STL.64 [R1+0x7148], R22 ;  /* 0x0071481601007387 */ /* 0x010fe80000100a00 */
[----:B--2---:R-:W-:Y:S04]  /*5a0f0*/  STL.64 [R1+0x7140], R20 ;  /* 0x0071401401007387 */ /* 0x004fe80000100a00 */
[----:B------:R0:W-:Y:S04]  /*5a100*/  STL.64 [R1+0x7150], R26 ;  /* 0x0071501a01007387 */ /* 0x0001e80000100a00 */
[----:B------:R-:W2:Y:S04]  /*5a110*/  LDL.LU R24, [R1+0x500] ;  /* 0x0005000001187983 */ /* 0x000ea80000300800 */
[----:B------:R-:W2:Y:S04]  /*5a120*/  LDL.LU R25, [R1+0x504] ;  /* 0x0005040001197983 */ /* 0x000ea80000300800 */
[----:B0-----:R-:W4:Y:S04]  /*5a130*/  LDL.LU R26, [R1+0x508] ;  /* 0x00050800011a7983 */ /* 0x001f280000300800 */
[----:B------:R-:W4:Y:S01]  /*5a140*/  LDL.LU R27, [R1+0x50c] ;  /* 0x00050c00011b7983 */ /* 0x000f220000300800 */
[----:B---3--:R-:W-:Y:S01]  /*5a150*/  HMMA.16816.F32 R4, R16, R10, R4 ;  /* 0x0000000a1004723c */ /* 0x008fe20000001804 */
[----:B------:R-:W-:-:S02]  /*5a160*/  IMAD.MOV.U32 R21, RZ, RZ, R3 ;  /* 0x000000ffff157224 */ /* 0x000fc400078e0003 */
[----:B----4-:R-:W-:Y:S04]  /*5a170*/  STL.64 [R1+0x7160], R26 ;  /* 0x0071601a01007387 */ /* 0x010fe80000100a00 */
[----:B--2---:R0:W-:Y:S04]  /*5a180*/  STL.64 [R1+0x7158], R24 ;  /* 0x0071581801007387 */ /* 0x0041e80000100a00 */
[----:B0-----:R-:W2:Y:S04]  /*5a190*/  LDL.LU R24, [R1+0x520] ;  /* 0x0005200001187983 */ /* 0x001ea80000300800 */
[----:B------:R-:W2:Y:S04]  /*5a1a0*/  LDL.LU R25, [R1+0x524] ;  /* 0x0005240001197983 */ /* 0x000ea80000300800 */
[----:B------:R-:W2:Y:S04]  /*5a1b0*/  LDL.LU R26, [R1+0x528] ;  /* 0x00052800011a7983 */ /* 0x000ea80000300800 */
[----:B------:R-:W2:Y:S04]  /*5a1c0*/  LDL.LU R27, [R1+0x52c] ;  /* 0x00052c00011b7983 */ /* 0x000ea80000300800 */
[----:B------:R-:W3:Y:S04]  /*5a1d0*/  LDL.LU R20, [R1+0x4f0] ;  /* 0x0004f00001147983 */ /* 0x000ee80000300800 */
[----:B------:R-:W4:Y:S04]  /*5a1e0*/  LDL.LU R3, [R1+0x7180] ;  /* 0x0071800001037983 */ /* 0x000f280000300800 */
[----:B------:R-:W3:Y:S04]  /*5a1f0*/  LDL.LU R22, [R1+0x4f8] ;  /* 0x0004f80001167983 */ /* 0x000ee80000300800 */
[----:B------:R-:W3:Y:S04]  /*5a200*/  LDL.LU R23, [R1+0x4fc] ;  /* 0x0004fc0001177983 */ /* 0x000ee80000300800 */
[----:B------:R0:W-:Y:S04]  /*5a210*/  STL.64 [R1+0x7120], R14 ;  /* 0x0071200e01007387 */ /* 0x0001e80000100a00 */
[----:B------:R-:W3:Y:S04]  /*5a220*/  LDL.LU R12, [R1+0x510] ;  /* 0x00051000010c7983 */ /* 0x000ee80000300800 */
[----:B------:R-:W3:Y:S04]  /*5a230*/  LDL.LU R13, [R1+0x514] ;  /* 0x00051400010d7983 */ /* 0x000ee80000300800 */
[----:B0-----:R-:W3:Y:S04]  /*5a240*/  LDL.LU R14, [R1+0x518] ;  /* 0x00051800010e7983 */ /* 0x001ee80000300800 */
[----:B------:R0:W-:Y:S04]  /*5a250*/  STL.64 [R1+0x6d0], R4 ;  /* 0x0006d00401007387 */ /* 0x0001e80000100a00 */
[----:B------:R1:W-:Y:S01]  /*5a260*/  STL.64 [R1+0x6d8], R6 ;  /* 0x0006d80601007387 */ /* 0x0003e20000100a00 */
[----:B0-----:R-:W-:-:S02]  /*5a270*/  IMAD.MOV.U32 R5, RZ, RZ, R10 ;  /* 0x000000ffff057224 */ /* 0x001fc400078e000a */
[----:B------:R-:W-:Y:S01]  /*5a280*/  IMAD.MOV.U32 R4, RZ, RZ, R11 ;  /* 0x000000ffff047224 */ /* 0x000fe200078e000b */
[----:B-1----:R-:W3:Y:S04]  /*5a290*/  LDL.LU.64 R6, [R1+0x7178] ;  /* 0x0071780001067983 */ /* 0x002ee80000300a00 */
[----:B------:R-:W2:Y:S04]  /*5a2a0*/  LDL.LU.64 R10, [R1+0x7170] ;  /* 0x00717000010a7983 */ /* 0x000ea80000300a00 */
[----:B------:R-:W3:Y:S01]  /*5a2b0*/  LDL.LU.64 R8, [R1+0x7168] ;  /* 0x0071680001087983 */ /* 0x000ee20000300a00 */
[----:B----4-:R-:W-:Y:S01]  /*5a2c0*/  IMAD.MOV.U32 R15, RZ, RZ, R3 ;  /* 0x000000ffff0f7224 */ /* 0x010fe200078e0003 */
[----:B--2---:R-:W-:-:S15]  /*5a2d0*/  HMMA.16816.F32 R24, R16, R10, R24 ;  /* 0x0000000a1018723c */ /* 0x004fde0000001818 */
[----:B------:R-:W-:-:S08]  /*5a2e0*/  NOP ;  /* 0x0000000000007918 */ /* 0x000fd00000000000 */
[----:B------:R-:W-:Y:S01]  /*5a2f0*/  STL.64 [R1+0x6e0], R24 ;  /* 0x0006e01801007387 */ /* 0x000fe20000100a00 */
[----:B------:R-:W-:-:S03]  /*5a300*/  IMAD.MOV.U32 R3, RZ, RZ, R27 ;  /* 0x000000ffff037224 */ /* 0x000fc600078e001b */
[----:B------:R0:W-:Y:S04]  /*5a310*/  STL [R1+0x6e8], R26 ;  /* 0x0006e81a01007387 */ /* 0x0001e80000100800 */
[----:B0-----:R-:W2:Y:S04]  /*5a320*/  LDL.LU.64 R26, [R1+0x7160] ;  /* 0x00716000011a7983 */ /* 0x001ea80000300a00 */
[----:B------:R-:W2:Y:S01]  /*5a330*/  LDL.LU.64 R24, [R1+0x7158] ;  /* 0x0071580001187983 */ /* 0x000ea20000300a00 */
[----:B---3--:R-:W-:Y:S03]  /*5a340*/  HMMA.16816.F32 R12, R16, R6, R12 ;  /* 0x00000006100c723c */ /* 0x008fe6000000180c */
[----:B------:R0:W-:Y:S02]  /*5a350*/  STL.64 [R1+0x7100], R10 ;  /* 0x0071000a01007387 */ /* 0x0001e40000100a00 */
[----:B0-----:R-:W-:-:S02]  /*5a360*/  IMAD.MOV.U32 R10, RZ, RZ, R9 ;  /* 0x000000ffff0a7224 */ /* 0x001fc400078e0009 */
[----:B------:R-:W-:Y:S01]  /*5a370*/  IMAD.MOV.U32 R11, RZ, RZ, R8 ;  /* 0x000000ffff0b7224 */ /* 0x000fe200078e0008 */
[----:B------:R-:W-:-:S15]  /*5a380*/  STL [R1+0x69f0], R3 ;  /* 0x0069f00301007387 */ /* 0x000fde0000100800 */
[----:B------:R0:W-:Y:S04]  /*5a390*/  STL.64 [R1+0x6f0], R12 ;  /* 0x0006f00c01007387 */ /* 0x0001e80000100a00 */
[----:B------:R1:W-:Y:S04]  /*5a3a0*/  STL.64 [R1+0x6f8], R14 ;  /* 0x0006f80e01007387 */ /* 0x0003e80000100a00 */
[----:B0-----:R-:W3:Y:S04]  /*5a3b0*/  LDL.LU R12, [R1+0x230] ;  /* 0x00023000010c7983 */ /* 0x001ee80000300800 */
[----:B------:R-:W3:Y:S04]  /*5a3c0*/  LDL.LU R13, [R1+0x234] ;  /* 0x00023400010d7983 */ /* 0x000ee80000300800 */
[----:B-1----:R-:W3:Y:S04]  /*5a3d0*/  LDL.LU R14, [R1+0x238] ;  /* 0x00023800010e7983 */ /* 0x002ee80000300800 */
[----:B------:R-:W3:Y:S04]  /*5a3e0*/  LDL.LU R15, [R1+0x23c] ;  /* 0x00023c00010f7983 */ /* 0x000ee80000300800 */
[----:B------:R-:W-:Y:S01]  /*5a3f0*/  STL.64 [R1+0x70f8], R6 ;  /* 0x0070f80601007387 */ /* 0x000fe20000100a00 */
[----:B--2---:R-:W-:Y:S03]  /*5a400*/  HMMA.16816.F32 R8, R16, R10, R24 ;  /* 0x0000000a1008723c */ /* 0x004fe60000001818 */
[----:B------:R-:W2:-:S15]  /*5a410*/  LDL.LU.64 R26, [R1+0x7150] ;  /* 0x00715000011a7983 */ /* 0x000e9e0000300a00 */
[----:B------:R-:W-:-:S05]  /*5a420*/  NOP ;  /* 0x0000000000007918 */ /* 0x000fca0000000000 */
[----:B------:R-:W-:Y:S04]  /*5a430*/  STL.64 [R1+0x700], R8 ;  /* 0x0007000801007387 */ /* 0x000fe80000100a00 */
[----:B------:R0:W-:Y:S02]  /*5a440*/  STL.64 [R1+0x708], R10 ;  /* 0x0007080a01007387 */ /* 0x0001e40000100a00 */
[----:B0-----:R-:W-:Y:S02]  /*5a450*/  IMAD.MOV.U32 R10, RZ, RZ, R5 ;  /* 0x000000ffff0a7224 */ /* 0x001fe400078e0005 */
[----:B------:R-:W-:-:S05]  /*5a460*/  IMAD.MOV.U32 R11, RZ, RZ, R4 ;  /* 0x000000ffff0b7224 */ /* 0x000fca00078e0004 */
[----:B------:R0:W-:Y:S04]  /*5a470*/  STL.64 [R1+0x7118], R10 ;  /* 0x0071180a01007387 */ /* 0x0001e80000100a00 */
[----:B------:R-:W4:Y:S04]  /*5a480*/  LDL.LU R4, [R1+0x200] ;  /* 0x0002000001047983 */ /* 0x000f280000300800 */
[----:B------:R-:W4:Y:S04]  /*5a490*/  LDL.LU R5, [R1+0x204] ;  /* 0x0002040001057983 */ /* 0x000f280000300800 */
[----:B------:R-:W3:Y:S04]  /*5a4a0*/  LDL.LU R6, [R1+0x208] ;  /* 0x0002080001067983 */ /* 0x000ee80000300800 */
[----:B------:R-:W3:Y:S04]  /*5a4b0*/  LDL.LU R7, [R1+0x20c] ;  /* 0x00020c0001077983 */ /* 0x000ee80000300800 */
[----:B------:R-:W4:Y:S04]  /*5a4c0*/  LDL.LU R8, [R1+0x220] ;  /* 0x0002200001087983 */ /* 0x000f280000300800 */
[----:B------:R-:W4:Y:S04]  /*5a4d0*/  LDL.LU R9, [R1+0x224] ;  /* 0x0002240001097983 */ /* 0x000f280000300800 */
[----:B0-----:R-:W4:Y:S04]  /*5a4e0*/  LDL.LU R10, [R1+0x228] ;  /* 0x00022800010a7983 */ /* 0x001f280000300800 */
[----:B------:R-:W4:Y:S01]  /*5a4f0*/  LDL.LU R11, [R1+0x22c] ;  /* 0x00022c00010b7983 */ /* 0x000f220000300800 */
[C---:B--2---:R-:W-:Y:S03]  /*5a500*/  HMMA.16816.F32 R24, R16.reuse, R26, R20 ;  /* 0x0000001a1018723c */ /* 0x044fe60000001814 */
[----:B---3--:R-:W-:Y:S04]  /*5a510*/  STL.64 [R1+0x7110], R6 ;  /* 0x0071100601007387 */ /* 0x008fe80000100a00 */
[----:B----4-:R0:W-:Y:S04]  /*5a520*/  STL.64 [R1+0x7108], R4 ;  /* 0x0071080401007387 */ /* 0x0101e80000100a00 */
        /* <DEDUP_REMOVED lines=9> */
[----:B---3--:R-:W-:Y:S02]  /*5a5c0*/  HMMA.16816.F32 R16, R16, R26, R20 ;  /* 0x0000001a1010723c */ /* 0x008fe40000001814 */
[----:B------:R-:W3:Y:S04]  /*5a5d0*/  LDL.LU.64 R22, [R1+0x7130] ;  /* 0x0071300001167983 */ /* 0x000ee80000300a00 */
[----:B------:R-:W3:Y:S04]  /*5a5e0*/  LDL.LU.64 R20, [R1+0x7128] ;  /* 0x0071280001147983 */ /* 0x000ee80000300a00 */
[----:B------:R0:W-:Y:S04]  /*5a5f0*/  STL.64 [R1+0x70d0], R26 ;  /* 0x0070d01a01007387 */ /* 0x0001e80000100a00 */
[----:B0-----:R-:W4:Y:S09]  /*5a600*/  LDL.64 R26, [R1+0x68] ;  /* 0x00006800011a7983 */ /* 0x001f320000100a00 */
[----:B------:R-:W-:Y:S04]  /*5a610*/  STL.64 [R1+0x710], R16 ;  /* 0x0007101001007387 */ /* 0x000fe80000100a00 */
[----:B------:R-:W-:Y:S04]  /*5a620*/  STL.64 [R1+0x718], R18 ;  /* 0x0007181201007387 */ /* 0x000fe80000100a00 */
[----:B----4-:R0:W-:Y:S04]  /*5a630*/  STL.64 [R1+0x70d8], R26 ;  /* 0x0070d81a01007387 */ /* 0x0101e80000100a00 */
[----:B0-----:R-:W4:Y:S04]  /*5a640*/  LDL.64 R26, [R1+0x78] ;  /* 0x00007800011a7983 */ /* 0x001f280000100a00 */
[----:B----4-:R0:W-:Y:S04]  /*5a650*/  STL.64 [R1+0x70f0], R26 ;  /* 0x0070f01a01007387 */ /* 0x0101e80000100a00 */
[----:B------:R-:W4:Y:S04]  /*5a660*/  LDL.LU R24, [R1+0x1f0] ;  /* 0x0001f00001187983 */ /* 0x000f280000300800 */
[----:B------:R-:W4:Y:S04]  /*5a670*/  LDL.LU R25, [R1+0x1f4] ;  /* 0x0001f40001197983 */ /* 0x000f280000300800 */
[----:B0-----:R-:W4:Y:S04]  /*5a680*/  LDL.LU R26, [R1+0x1f8] ;  /* 0x0001f800011a7983 */ /* 0x001f280000300800 */
[----:B------:R-:W4:Y:S04]  /*5a690*/  LDL.LU R27, [R1+0x1fc] ;  /* 0x0001fc00011b7983 */ /* 0x000f280000300800 */
[----:B------:R-:W3:Y:S02]  /*5a6a0*/  LDL.LU.64 R18, [R1+0x48] ;  /* 0x0000480001127983 */ /* 0x000ee40000300a00 */
[----:B---3--:R-:W-:-:S15]  /*5a6b0*/  HMMA.16816.F32 R12, R20, R18, R12 ;  /* 0x00000012140c723c */ /* 0x008fde000000180c */
[----:B------:R-:W-:-:S08]  /*5a6c0*/  NOP ;  /* 0x0000000000007918 */ /* 0x000fd00000000000 */
[----:B------:R-:W-:Y:S04]  /*5a6d0*/  STL.64 [R1+0x730], R12 ;  /* 0x0007300c01007387 */ /* 0x000fe80000100a00 */
[----:B------:R0:W-:Y:S04]  /*5a6e0*/  STL.64 [R1+0x738], R14 ;  /* 0x0007380e01007387 */ /* 0x0001e80000100a00 */
[----:B0-----:R-:W3:Y:S04]  /*5a6f0*/  LDL.LU.64 R14, [R1+0x7120] ;  /* 0x00712000010e7983 */ /* 0x001ee80000300a00 */
[----:B------:R0:W-:Y:S04]  /*5a700*/  STL.64 [R1+0x70c8], R18 ;  /* 0x0070c81201007387 */ /* 0x0001e80000100a00 */
[----:B------:R-:W2:Y:S04]  /*5a710*/  LDL.LU R16, [R1+0xb0] ;  /* 0x0000b00001107983 */ /* 0x000ea80000300800 */
[----:B------:R-:W2:Y:S04]  /*5a720*/  LDL.LU R17, [R1+0xb4] ;  /* 0x0000b40001117983 */ /* 0x000ea80000300800 */
[----:B0-----:R-:W4:Y:S04]  /*5a730*/  LDL.LU R18, [R1+0xb8] ;  /* 0x0000b80001127983 */ /* 0x001f280000300800 */
[----:B------:R-:W4:Y:S01]  /*5a740*/  LDL.LU R19, [R1+0xbc] ;  /* 0x0000bc0001137983 */ /* 0x000f220000300800 */
[----:B---3--:R-:W-:Y:S03]  /*5a750*/  HMMA.16816.F32 R8, R20, R14, R8 ;  /* 0x0000000e1408723c */ /* 0x008fe60000001808 */
[----:B----4-:R-:W-:Y:S04]  /*5a760*/  STL.64 [R1+0x70e8], R18 ;  /* 0x0070e81201007387 */ /* 0x010fe80000100a00 */
[----:B--2---:R0:W-:Y:S04]  /*5a770*/  STL.64 [R1+0x70e0], R16 ;  /* 0x0070e01001007387 */ /* 0x0041e80000100a00 */
[----:B0-----:R-:W2:Y:S04]  /*5a780*/  LDL.LU R16, [R1+0x1e0] ;  /* 0x0001e00001107983 */ /* 0x001ea80000300800 */
[----:B------:R-:W2:Y:S04]  /*5a790*/  LDL.LU R17, [R1+0x1e4] ;  /* 0x0001e40001117983 */ /* 0x000ea80000300800 */
[----:B------:R-:W2:Y:S04]  /*5a7a0*/  LDL.LU R18, [R1+0x1e8] ;  /* 0x0001e80001127983 */ /* 0x000ea80000300800 */
[----:B------:R-:W2:Y:S04]  /*5a7b0*/  LDL.LU R19, [R1+0x1ec] ;  /* 0x0001ec0001137983 */ /* 0x000ea80000300800 */
[----:B------:R-:W-:Y:S04]  /*5a7c0*/  STL.64 [R1+0x740], R8 ;  /* 0x0007400801007387 */ /* 0x000fe80000100a00 */
[----:B------:R0:W-:Y:S04]  /*5a7d0*/  STL.64 [R1+0x748], R10 ;  /* 0x0007480a01007387 */ /* 0x0001e80000100a00 */
[----:B0-----:R-:W3:Y:S01]  /*5a7e0*/  LDL.LU.64 R10, [R1+0x7118] ;  /* 0x00711800010a7983 */ /* 0x001ee20000300a00 */
[----:B------:R-:W-:-:S03]  /*5a7f0*/  IMAD.MOV.U32 R3, RZ, RZ, R15 ;  /* 0x000000ffff037224 */ /* 0x000fc600078e000f */
[----:B------:R-:W4:Y:S01]  /*5a800*/  LDL R15, [R1+0x3be8] ;  /* 0x003be800010f7983 */ /* 0x000f220000100800 */
[----:B------:R-:W-:-:S04]  /*5a810*/  IMAD.MOV.U32 R8, RZ, RZ, R14 ;  /* 0x000000ffff087224 */ /* 0x000fc800078e000e */
[----:B------:R-:W-:Y:S02]  /*5a820*/  IMAD.MOV.U32 R14, RZ, RZ, R8 ;  /* 0x000000ffff0e7224 */ /* 0x000fe400078e0008 */
[----:B---3--:R-:W-:Y:S01]  /*5a830*/  HMMA.16816.F32 R8, R20, R10, R4 ;  /* 0x0000000a1408723c */ /* 0x008fe20000001804 */
[----:B----4-:R-:W-:Y:S04]  /*5a840*/  STL [R1+0x70a8], R15 ;  /* 0x0070a80f01007387 */ /* 0x010fe80000100800 */
[----:B------:R-:W3:Y:S04]  /*5a850*/  LDL.LU.64 R6, [R1+0x7110] ;  /* 0x0071100001067983 */ /* 0x000ee80000300a00 */
[----:B------:R-:W3:-:S14]  /*5a860*/  LDL.LU.64 R4, [R1+0x7108] ;  /* 0x0071080001047983 */ /* 0x000edc0000300a00 */
        /* <DEDUP_REMOVED lines=9> */
[----:B------:R-:W4:Y:S04]  /*5a900*/  LDL.LU R8, [R1+0xa0] ;  /* 0x0000a00001087983 */ /* 0x000f280000300800 */
[----:B------:R-:W4:Y:S04]  /*5a910*/  LDL.LU R9, [R1+0xa4] ;  /* 0x0000a40001097983 */ /* 0x000f280000300800 */
[----:B0-----:R-:W4:Y:S04]  /*5a920*/  LDL.LU R10, [R1+0xa8] ;  /* 0x0000a800010a7983 */ /* 0x001f280000300800 */
[----:B------:R-:W4:Y:S01]  /*5a930*/  LDL.LU R11, [R1+0xac] ;  /* 0x0000ac00010b7983 */ /* 0x000f220000300800 */
        /* <DEDUP_REMOVED lines=8> */
[----:B0-----:R-:W3:Y:S01]  /*5a9c0*/  LDL.LU R6, [R1+0x1d8] ;  /* 0x0001d80001067983 */ /* 0x001ee20000300800 */
[----:B------:R-:W-:-:S03]  /*5a9d0*/  IMAD.MOV.U32 R15, RZ, RZ, R3 ;  /* 0x000000ffff0f7224 */ /* 0x000fc600078e0003 */
[----:B------:R-:W3:Y:S01]  /*5a9e0*/  LDL.LU R7, [R1+0x1dc] ;  /* 0x0001dc0001077983 */ /* 0x000ee20000300800 */
[----:B--2---:R-:W-:Y:S06]  /*5a9f0*/  HMMA.16816.F32 R16, R20, R26, R16 ;  /* 0x0000001a1410723c */ /* 0x004fec0000001810 */
[----:B------:R-:W-:Y:S02]  /*5aa00*/  IMAD.MOV.U32 R12, RZ, RZ, R26 ;  /* 0x000000ffff0c7224 */ /* 0x000fe400078e001a */
[----:B------:R-:W-:-:S15]  /*5aa10*/  IMAD.MOV.U32 R3, RZ, RZ, R27 ;  /* 0x000000ffff037224 */ /* 0x000fde00078e001b */
[----:B------:R-:W-:Y:S04]  /*5aa20*/  STL.64 [R1+0xa60], R16 ;  /* 0x000a601001007387 */ /* 0x000fe80000100a00 */
[----:B------:R0:W-:Y:S04]  /*5aa30*/  STL.64 [R1+0xa68], R18 ;  /* 0x000a681201007387 */ /* 0x0001e80000100a00 */
[----:B0-----:R-:W2:Y:S04]  /*5aa40*/  LDL.LU.64 R18, [R1+0x70e8] ;  /* 0x0070e80001127983 */ /* 0x001ea80000300a00 */
[----:B------:R-:W2:Y:S04]  /*5aa50*/  LDL.LU.64 R16, [R1+0x70e0] ;  /* 0x0070e00001107983 */ /* 0x000ea80000300a00 */
[----:B------:R-:W3:Y:S02]  /*5aa60*/  LDL.LU.64 R26, [R1+0x70d8] ;  /* 0x0070d800011a7983 */ /* 0x000ee40000300a00 */
[----:B---3--:R-:W-:-:S15]  /*5aa70*/  HMMA.16816.F32 R4, R20, R26, R4 ;  /* 0x0000001a1404723c */ /* 0x008fde0000001804 */
[----:B------:R-:W-:-:S08]  /*5aa80*/  NOP ;  /* 0x0000000000007918 */ /* 0x000fd00000000000 */
[----:B------:R0:W-:Y:S04]  /*5aa90*/  STL.64 [R1+0xa50], R4 ;  /* 0x000a500401007387 */ /* 0x0001e80000100a00 */
[----:B------:R-:W-:Y:S01]  /*5aaa0*/  STL.64 [R1+0xa58], R6 ;  /* 0x000a580601007387 */ /* 0x000fe20000100a00 */
[----:B0-----:R-:W-:Y:S02]  /*5aab0*/  IMAD.MOV.U32 R5, RZ, RZ, R26 ;  /* 0x000000ffff057224 */ /* 0x001fe400078e001a */
[----:B------:R-:W-:Y:S02]  /*5aac0*/  IMAD.MOV.U32 R4, RZ, RZ, R27 ;  /* 0x000000ffff047224 */ /* 0x000fe400078e001b */
[----:B------:R-:W2:Y:S02]  /*5aad0*/  LDL.LU.64 R26, [R1+0x70d0] ;  /* 0x0070d000011a7983 */ /* 0x000ea40000300a00 */
[----:B--2---:R-:W-:Y:S02]  /*5aae0*/  HMMA.16816.F32 R20, R20, R26, R16 ;  /* 0x0000001a1414723c */ /* 0x004fe40000001810 */
[----:B------:R-:W4:Y:S04]  /*5aaf0*/  LDL.LU.64 R18, [R1+0x70c8] ;  /* 0x0070c80001127983 */ /* 0x000f280000300a00 */
[----:B------:R-:W4:Y:S04]  /*5ab00*/  LDL.LU.64 R26, [R1+0x70c0] ;  /* 0x0070c000011a7983 */ /* 0x000f280000300a00 */
[----:B------:R-:W4:-:S13]  /*5ab10*/  LDL.LU.64 R24, [R1+0x70b8] ;  /* 0x0070b80001187983 */ /* 0x000f1a0000300a00 */
[----:B------:R-:W-:Y:S04]  /*5ab20*/  STL.64 [R1+0x840], R20 ;  /* 0x0008401401007387 */ /* 0x000fe80000100a00 */
[----:B------:R0:W-:Y:S04]  /*5ab30*/  STL.64 [R1+0x848], R22 ;  /* 0x0008481601007387 */ /* 0x0001e80000100a00 */
[----:B0-----:R-:W2:Y:S04]  /*5ab40*/  LDL.LU.64 R22, [R1+0x28] ;  /* 0x0000280001167983 */ /* 0x001ea80000300a00 */
[----:B--2---:R0:W-:Y:S04]  /*5ab50*/  STL.64 [R1+0x70b0], R22 ;  /* 0x0070b01601007387 */ /* 0x0041e80000100a00 */
[----:B------:R-:W2:Y:S04]  /*5ab60*/  LDL.LU R20, [R1+0x90] ;  /* 0x0000900001147983 */ /* 0x000ea80000300800 */
[----:B------:R-:W2:Y:S04]  /*5ab70*/  LDL.LU R21, [R1+0x94] ;  /* 0x0000940001157983 */ /* 0x000ea80000300800 */
[----:B0-----:R-:W2:Y:S04]  /*5ab80*/  LDL.LU R22, [R1+0x98] ;  /* 0x0000980001167983 */ /* 0x001ea80000300800 */
[----:B------:R-:W2:Y:S01]  /*5ab90*/  LDL.LU R23, [R1+0x9c] ;  /* 0x00009c0001177983 */ /* 0x000ea20000300800 */
[----:B----4-:R-:W-:Y:S06]  /*5aba0*/  HMMA.16816.F32 R8, R24, R18, R8 ;  /* 0x000000121808723c */ /* 0x010fec0000001808 */
[----:B------:R0:W-:Y:S02]  /*5abb0*/  STL.64 [R1+0x7058], R18 ;  /* 0x0070581201007387 */ /* 0x0001e40000100a00 */
[----:B0-----:R-:W-:-:S02]  /*5abc0*/  IMAD.MOV.U32 R18, RZ, RZ, R5 ;  /* 0x000000ffff127224 */ /* 0x001fc400078e0005 */
[----:B------:R-:W-:-:S13]  /*5abd0*/  IMAD.MOV.U32 R19, RZ, RZ, R4 ;  /* 0x000000ffff137224 */ /* 0x000fda00078e0004 */
[----:B------:R0:W-:Y:S04]  /*5abe0*/  STL.64 [R1+0xa10], R8 ;  /* 0x000a100801007387 */ /* 0x0001e80000100a00 */
[----:B------:R1:W-:Y:S04]  /*5abf0*/  STL.64 [R1+0xa18], R10 ;  /* 0x000a180a01007387 */ /* 0x0003e80000100a00 */
[----:B0-----:R-:W3:Y:S04]  /*5ac00*/  LDL.LU R8, [R1+0x1b0] ;  /* 0x0001b00001087983 */ /* 0x001ee80000300800 */
[----:B------:R-:W3:Y:S04]  /*5ac10*/  LDL.LU R9, [R1+0x1b4] ;  /* 0x0001b40001097983 */ /* 0x000ee80000300800 */
[----:B-1----:R-:W3:Y:S04]  /*5ac20*/  LDL.LU R10, [R1+0x1b8] ;  /* 0x0001b800010a7983 */ /* 0x002ee80000300800 */
[----:B------:R-:W3:Y:S04]  /*5ac30*/  LDL.LU R11, [R1+0x1bc] ;  /* 0x0001bc00010b7983 */ /* 0x000ee80000300800 */
[----:B------:R-:W4:Y:S04]  /*5ac40*/  LDL.LU R4, [R1+0x1a0] ;  /* 0x0001a00001047983 */ /* 0x000f280000300800 */
[----:B------:R-:W4:Y:S04]  /*5ac50*/  LDL.LU R5, [R1+0x1a4] ;  /* 0x0001a40001057983 */ /* 0x000f280000300800 */
[----:B------:R-:W4:Y:S04]  /*5ac60*/  LDL.LU R6, [R1+0x1a8] ;  /* 0x0001a80001067983 */ /* 0x000f280000300800 */
[----:B------:R-:W4:Y:S04]  /*5ac70*/  LDL.LU R7, [R1+0x1ac] ;  /* 0x0001ac0001077983 */ /* 0x000f280000300800 */
[----:B------:R0:W-:Y:S02]  /*5ac80*/  STL.64 [R1+0x7070], R18 ;  /* 0x0070701201007387 */ /* 0x0001e40000100a00 */
[----:B0-----:R-:W-:-:S02]  /*5ac90*/  IMAD.MOV.U32 R18, RZ, RZ, R12 ;  /* 0x000000ffff127224 */ /* 0x001fc400078e000c */
[----:B------:R-:W-:-:S05]  /*5aca0*/  IMAD.MOV.U32 R19, RZ, RZ, R3 ;  /* 0x000000ffff137224 */ /* 0x000fca00078e0003 */
[----:B------:R0:W-:Y:S04]  /*5acb0*/  STL.64 [R1+0x7088], R18 ;  /* 0x0070881201007387 */ /* 0x0001e80000100a00 */
[----:B------:R-:W4:Y:S04]  /*5acc0*/  LDL.LU R16, [R1+0x190] ;  /* 0x0001900001107983 */ /* 0x000f280000300800 */
[----:B------:R-:W4:Y:S04]  /*5acd0*/  LDL.LU R17, [R1+0x194] ;  /* 0x0001940001117983 */ /* 0x000f280000300800 */
[----:B0-----:R-:W4:Y:S04]  /*5ace0*/  LDL.LU R18, [R1+0x198] ;  /* 0x0001980001127983 */ /* 0x001f280000300800 */
[----:B------:R-:W4:Y:S01]  /*5acf0*/  LDL.LU R19, [R1+0x19c] ;  /* 0x00019c0001137983 */ /* 0x000f220000300800 */
[----:B--2---:R-:W-:Y:S03]  /*5ad00*/  HMMA.16816.F32 R12, R24, R14, R20 ;  /* 0x0000000e180c723c */ /* 0x004fe60000001814 */
[----:B------:R-:W3:-:S15]  /*5ad10*/  LDL.LU.64 R22, [R1+0x70b0] ;  /* 0x0070b00001167983 */ /* 0x000ede0000300a00 */
[----:B------:R-:W-:-:S05]  /*5ad20*/  NOP ;  /* 0x0000000000007918 */ /* 0x000fca0000000000 */
[----:B------:R-:W-:Y:S04]  /*5ad30*/  STL.64 [R1+0xa00], R12 ;  /* 0x000a000c01007387 */ /* 0x000fe80000100a00 */
[----:B------:R0:W-:Y:S04]  /*5ad40*/  STL.64 [R1+0xa08], R14 ;  /* 0x000a080e01007387 */ /* 0x0001e80000100a00 */
[----:B0-----:R-:W2:Y:S04]  /*5ad50*/  LDL.LU R15, [R1+0x70a8] ;  /* 0x0070a800010f7983 */ /* 0x001ea80000300800 */
[----:B--2---:R-:W0:Y:S04]  /*5ad60*/  LDSM.16.MT88.4 R12, [R15+UR5+0x4380] ;  /* 0x004380050f0c783b */ /* 0x004e280008004200 */
[----:B0-----:R0:W-:Y:S04]  /*5ad70*/  STL.64 [R1+0x6ff0], R14 ;  /* 0x006ff00e01007387 */ /* 0x0011e80000100a00 */
[----:B------:R1:W-:Y:S01]  /*5ad80*/  STL.64 [R1+0x6fe8], R12 ;  /* 0x006fe80c01007387 */ /* 0x0003e20000100a00 */
[----:B0-----:R-:W-:-:S02]  /*5ad90*/  IMAD.MOV.U32 R14, RZ, RZ, R29 ;  /* 0x000000ffff0e7224 */ /* 0x001fc400078e001d */
[----:B------:R-:W-:Y:S02]  /*5ada0*/  IMAD.MOV.U32 R15, RZ, RZ, R28 ;  /* 0x000000ffff0f7224 */ /* 0x000fe400078e001c */
[----:B-1----:R-:W-:Y:S02]  /*5adb0*/  IMAD.MOV.U32 R12, RZ, RZ, R2 ;  /* 0x000000ffff0c7224 */ /* 0x002fe400078e0002 */
[----:B------:R-:W-:Y:S01]  /*5adc0*/  IMAD.MOV.U32 R13, RZ, RZ, R0 ;  /* 0x000000ffff0d7224 */ /* 0x000fe200078e0000 */
[----:B------:R-:W2:Y:S04]  /*5add0*/  LDL.LU R2, [R1+0x70a4] ;  /* 0x0070a40001027983 */ /* 0x000ea80000300800 */
[----:B------:R-:W2:Y:S04]  /*5ade0*/  LDL.LU R0, [R1+0x70a0] ;  /* 0x0070a00001007983 */ /* 0x000ea80000300800 */
[----:B------:R-:W-:Y:S04]  /*5adf0*/  STL.64 [R1+0x7068], R14 ;  /* 0x0070680e01007387 */ /* 0x000fe80000100a00 */
[----:B------:R0:W-:Y:S04]  /*5ae00*/  STL.64 [R1+0x7060], R12 ;  /* 0x0070600c01007387 */ /* 0x0001e80000100a00 */
[----:B0-----:R-:W4:Y:S04]  /*5ae10*/  LDL.LU R12, [R1+0x170] ;  /* 0x00017000010c7983 */ /* 0x001f280000300800 */
[----:B------:R-:W4:Y:S04]  /*5ae20*/  LDL.LU R13, [R1+0x174] ;  /* 0x00017400010d7983 */ /* 0x000f280000300800 */
[----:B------:R-:W2:Y:S04]  /*5ae30*/  LDL.LU R14, [R1+0x178] ;  /* 0x00017800010e7983 */ /* 0x000ea80000300800 */
[----:B------:R-:W2:Y:S01]  /*5ae40*/  LDL.LU R15, [R1+0x17c] ;  /* 0x00017c00010f7983 */ /* 0x000ea20000300800 */
[C---:B---3--:R-:W-:Y:S03]  /*5ae50*/  HMMA.16816.F32 R8, R24.reuse, R22, R8 ;  /* 0x000000161808723c */ /* 0x048fe60000001808 */
[----:B--2---:R-:W-:Y:S04]  /*5ae60*/  STL.64 [R1+0x7080], R14 ;  /* 0x0070800e01007387 */ /* 0x004fe80000100a00 */
[----:B----4-:R0:W-:Y:S04]  /*5ae70*/  STL.64 [R1+0x7078], R12 ;  /* 0x0070780c01007387 */ /* 0x0101e80000100a00 */
[----:B0-----:R-:W2:Y:S04]  /*5ae80*/  LDL.LU R12, [R1+0x180] ;  /* 0x00018000010c7983 */ /* 0x001ea80000300800 */
[----:B------:R-:W2:Y:S04]  /*5ae90*/  LDL.LU R13, [R1+0x184] ;  /* 0x00018400010d7983 */ /* 0x000ea80000300800 */
[----:B------:R-:W2:Y:S04]  /*5aea0*/  LDL.LU R14, [R1+0x188] ;  /* 0x00018800010e7983 */ /* 0x000ea80000300800 */
[----:B------:R-:W2:Y:S04]  /*5aeb0*/  LDL.LU R15, [R1+0x18c] ;  /* 0x00018c00010f7983 */ /* 0x000ea80000300800 */
[----:B------:R-:W-:Y:S04]  /*5aec0*/  STL.64 [R1+0x9f0], R8 ;  /* 0x0009f00801007387 */ /* 0x000fe80000100a00 */
[----:B------:R0:W-:Y:S04]  /*5aed0*/  STL.64 [R1+0x9f8], R10 ;  /* 0x0009f80a01007387 */ /* 0x0001e80000100a00 */
[----:B0-----:R-:W3:Y:S04]  /*5aee0*/  LDL.LU.64 R10, [R1+0x7098] ;  /* 0x00709800010a7983 */ /* 0x001ee80000300a00 */
[----:B------:R0:W-:Y:S04]  /*5aef0*/  STL.64 [R1+0x7038], R22 ;  /* 0x0070381601007387 */ /* 0x0001e80000100a00 */
[----:B0-----:R-:W4:Y:S01]  /*5af00*/  LDL.64 R22, [R1+0x58] ;  /* 0x0000580001167983 */ /* 0x001f220000100a00 */
[----:B---3--:R-:W-:-:S15]  /*5af10*/  HMMA.16816.F32 R4, R24, R10, R4 ;  /* 0x0000000a1804723c */ /* 0x008fde0000001804 */
        /* <DEDUP_REMOVED lines=10> */
[----:B------:R-:W4:Y:S04]  /*5afc0*/  LDL.LU R4, [R1+0x80] ;  /* 0x0000800001047983 */ /* 0x000f280000300800 */
[----:B------:R-:W4:Y:S04]  /*5afd0*/  LDL.LU R5, [R1+0x84] ;  /* 0x0000840001057983 */ /* 0x000f280000300800 */
[----:B0-----:R-:W4:Y:S01]  /*5afe0*/  LDL.LU R6, [R1+0x88] ;  /* 0x0000880001067983 */ /* 0x001f220000300800 */
[----:B--2---:R-:W-:Y:S03]  /*5aff0*/  HMMA.16816.F32 R16, R24, R18, R12 ;  /* 0x000000121810723c */ /* 0x004fe6000000180c */
[----:B------:R-:W2:Y:S04]  /*5b000*/  LDL.LU.64 R14, [R1+0x7080] ;  /* 0x00708000010e7983 */ /* 0x000ea80000300a00 */
[----:B------:R-:W2:-:S15]  /*5b010*/  LDL.LU.64 R12, [R1+0x7078] ;  /* 0x00707800010c7983 */ /* 0x000e9e0000300a00 */
[----:B------:R-:W-:-:S01]  /*5b020*/  NOP ;  /* 0x0000000000007918 */ /* 0x000fc20000000000 */
[----:B------:R-:W-:Y:S04]  /*5b030*/  STL.64 [R1+0x9c0], R16 ;  /* 0x0009c01001007387 */ /* 0x000fe80000100a00 */
[----:B------:R0:W-:Y:S04]  /*5b040*/  STL.64 [R1+0x9c8], R18 ;  /* 0x0009c81201007387 */ /* 0x0001e80000100a00 */
[----:B0-----:R-:W2:Y:S01]  /*5b050*/  LDL.LU.64 R18, [R1+0x7070] ;  /* 0x0070700001127983 */ /* 0x001ea20000300a00 */
[----:B------:R-:W-:-:S07]  /*5b060*/  IMAD.MOV.U32 R7, RZ, RZ, R0 ;  /* 0x000000ffff077224 */ /* 0x000fce00078e0000 */
[C---:B----4-:R-:W-:Y:S06]  /*5b070*/  HMMA.16816.F32 R4, R24.reuse, R22, R4 ;  /* 0x000000161804723c */ /* 0x050fec0000001804 */
[----:B--2---:R-:W-:Y:S01]  /*5b080*/  HMMA.16816.F32 R16, R24, R18, R12 ;  /* 0x000000121810723c */ /* 0x004fe2000000180c */
[----:B------:R-:W2:Y:S04]  /*5b090*/  LDL.LU.64 R14, [R1+0x7068] ;  /* 0x00706800010e7983 */ /* 0x000ea80000300a00 */
[----:B------:R-:W2:-:S15]  /*5b0a0*/  LDL.LU.64 R12, [R1+0x7060] ;  /* 0x00706000010c7983 */ /* 0x000e9e0000300a00 */
[----:B------:R-:W-:-:S03]  /*5b0b0*/  NOP ;  /* 0x0000000000007918 */ /* 0x000fc60000000000 */
[----:B------:R-:W-:Y:S04]  /*5b0c0*/  STL.64 [R1+0x9b0], R16 ;  /* 0x0009b01001007387 */ /* 0x000fe80000100a00 */
[----:B------:R0:W-:Y:S04]  /*5b0d0*/  STL.64 [R1+0x9b8], R18 ;  /* 0x0009b81201007387 */ /* 0x0001e80000100a00 */
[----:B0-----:R-:W3:Y:S04]  /*5b0e0*/  LDL.LU.64 R18, [R1+0x7058] ;  /* 0x0070580001127983 */ /* 0x001ee80000300a00 */
[----:B------:R-:W2:Y:S04]  /*5b0f0*/  LDL.LU R24, [R1+0x10] ;  /* 0x0000100001187983 */ /* 0x000ea80000300800 */
[----:B------:R0:W-:Y:S04]  /*5b100*/  STL.64 [R1+0x620], R4 ;  /* 0x0006200401007387 */ /* 0x0001e80000100a00 */
[----:B------:R1:W-:Y:S04]  /*5b110*/  STL.64 [R1+0x628], R6 ;  /* 0x0006280601007387 */ /* 0x0003e80000100a00 */
[----:B------:R-:W2:Y:S04]  /*5b120*/  LDL.LU R25, [R1+0x14] ;  /* 0x0000140001197983 */ /* 0x000ea80000300800 */
[----:B------:R-:W2:Y:S04]  /*5b130*/  LDL.LU R26, [R1+0x18] ;  /* 0x00001800011a7983 */ /* 0x000ea80000300800 */
[----:B------:R-:W2:Y:S04]  /*5b140*/  LDL.LU R27, [R1+0x1c] ;  /* 0x00001c00011b7983 */ /* 0x000ea80000300800 */
[----:B0-----:R-:W4:Y:S04]  /*5b150*/  LDL.LU R4, [R1+0x770] ;  /* 0x0007700001047983 */ /* 0x001f280000300800 */
[----:B------:R-:W4:Y:S04]  /*5b160*/  LDL.LU R5, [R1+0x774] ;  /* 0x0007740001057983 */ /* 0x000f280000300800 */
[----:B-1----:R-:W2:Y:S04]  /*5b170*/  LDL.LU R6, [R1+0x778] ;  /* 0x0007780001067983 */ /* 0x002ea80000300800 */
[----:B------:R-:W2:Y:S01]  /*5b180*/  LDL.LU R7, [R1+0x77c] ;  /* 0x00077c0001077983 */ /* 0x000ea20000300800 */
[----:B------:R-:W-:-:S02]  /*5b190*/  IMAD.MOV.U32 R0, RZ, RZ, R23 ;  /* 0x000000ffff007224 */ /* 0x000fc400078e0017 */
[----:B---3--:R-:W-:Y:S02]  /*5b1a0*/  IMAD.MOV.U32 R9, RZ, RZ, R18 ;  /* 0x000000ffff097224 */ /* 0x008fe400078e0012 */
[----:B------:R-:W-:Y:S01]  /*5b1b0*/  IMAD.MOV.U32 R8, RZ, RZ, R19 ;  /* 0x000000ffff087224 */ /* 0x000fe200078e0013 */
[----:B--2---:R-:W-:Y:S04]  /*5b1c0*/  STL.64 [R1+0x7050], R6 ;  /* 0x0070500601007387 */ /* 0x004fe80000100a00 */
[----:B----4-:R0:W-:Y:S04]  /*5b1d0*/  STL.64 [R1+0x7048], R4 ;  /* 0x0070480401007387 */ /* 0x0101e80000100a00 */
[----:B------:R-:W2:Y:S01]  /*5b1e0*/  LDL.LU.64 R22, [R1+0x38] ;  /* 0x0000380001167983 */ /* 0x000ea20000300a00 */
[----:B0-----:R-:W-:Y:S03]  /*5b1f0*/  HMMA.16816.F32 R4, R12, R18, R24 ;  /* 0x000000120c04723c */ /* 0x001fe60000001818 */
[----:B------:R-:W0:-:S15]  /*5b200*/  LDSM.16.MT88.4 R16, [R2+UR5+0x8000] ;  /* 0x008000050210783b */ /* 0x000e1e0008004200 */
[----:B------:R-:W-:-:S05]  /*5b210*/  NOP ;  /* 0x0000000000007918 */ /* 0x000fca0000000000 */
[----:B------:R-:W-:Y:S04]  /*5b220*/  STL.64 [R1+0x980], R4 ;  /* 0x0009800401007387 */ /* 0x000fe80000100a00 */
[----:B------:R-:W-:Y:S04]  /*5b230*/  STL.64 [R1+0x988], R6 ;  /* 0x0009880601007387 */ /* 0x000fe80000100a00 */
[----:B------:R-:W-:Y:S04]  /*5b240*/  STL [R1+0x700c], R8 ;  /* 0x00700c0801007387 */ /* 0x000fe80000100800 */
[----:B------:R-:W-:Y:S04]  /*5b250*/  STL [R1+0x7008], R9 ;  /* 0x0070080901007387 */ /* 0x000fe80000100800 */
[----:B0-----:R0:W-:Y:S04]  /*5b260*/  STL.64 [R1+0x6f40], R18 ;  /* 0x006f401201007387 */ /* 0x0011e80000100a00 */
[----:B0-----:R-:W3:Y:S04]  /*5b270*/  LDL R19, [R1+0x3bec] ;  /* 0x003bec0001137983 */ /* 0x001ee80000100800 */
[----:B------:R-:W-:Y:S04]  /*5b280*/  STL.64 [R1+0x6f38], R16 ;  /* 0x006f381001007387 */ /* 0x000fe80000100a00 */
[----:B------:R-:W4:Y:S04]  /*5b290*/  LDL.LU R24, [R1+0x7a0] ;  /* 0x0007a00001187983 */ /* 0x000f280000300800 */
[----:B---3--:R-:W0:Y:S04]  /*5b2a0*/  LDSM.16.M88.4 R4, [R19+UR5+0x20000] ;  /* 0x020000051304783b */ /* 0x008e280008000200 */
[----:B0-----:R-:W-:Y:S04]  /*5b2b0*/  STL.64 [R1+0xb0], R4 ;  /* 0x0000b00401007387 */ /* 0x001fe80000100a00 */
[----:B------:R-:W-:Y:S04]  /*5b2c0*/  STL.64 [R1+0xb8], R6 ;  /* 0x0000b80601007387 */ /* 0x000fe80000100a00 */
[----:B------:R-:W4:Y:S04]  /*5b2d0*/  LDL.LU R25, [R1+0x7a4] ;  /* 0x0007a40001197983 */ /* 0x000f280000300800 */
[----:B------:R-:W3:Y:S04]  /*5b2e0*/  LDL.LU R26, [R1+0x7a8] ;  /* 0x0007a800011a7983 */ /* 0x000ee80000300800 */
[----:B------:R-:W3:Y:S04]  /*5b2f0*/  LDL.LU R27, [R1+0x7ac] ;  /* 0x0007ac00011b7983 */ /* 0x000ee80000300800 */
[----:B------:R-:W0:Y:S04]  /*5b300*/  LDSM.16.M88.4 R4, [R19+UR5+0x20800] ;  /* 0x020800051304783b */ /* 0x000e280008000200 */
[----:B---3--:R-:W-:Y:S04]  /*5b310*/  STL.64 [R1+0x7020], R26 ;  /* 0x0070201a01007387 */ /* 0x008fe80000100a00 */
[----:B----4-:R1:W-:Y:S04]  /*5b320*/  STL.64 [R1+0x7018], R24 ;  /* 0x0070181801007387 */ /* 0x0103e80000100a00 */
[----:B-1----:R-:W3:Y:S04]  /*5b330*/  LDL.LU R24, [R1+0x790] ;  /* 0x0007900001187983 */ /* 0x002ee80000300800 */
[----:B------:R-:W3:Y:S04]  /*5b340*/  LDL.LU R25, [R1+0x794] ;  /* 0x0007940001197983 */ /* 0x000ee80000300800 */
[----:B------:R-:W4:Y:S04]  /*5b350*/  LDL.LU R26, [R1+0x798] ;  /* 0x00079800011a7983 */ /* 0x000f280000300800 */
[----:B------:R-:W4:Y:S01]  /*5b360*/  LDL.LU R27, [R1+0x79c] ;  /* 0x00079c00011b7983 */ /* 0x000f220000300800 */
[----:B0-----:R-:W-:-:S02]  /*5b370*/  IMAD.MOV.U32 R8, RZ, RZ, R4 ;  /* 0x000000ffff087224 */ /* 0x001fc400078e0004 */
[----:B------:R-:W-:Y:S01]  /*5b380*/  IMAD.MOV.U32 R9, RZ, RZ, R5 ;  /* 0x000000ffff097224 */ /* 0x000fe200078e0005 */
[----:B----4-:R-:W-:Y:S04]  /*5b390*/  STL.64 [R1+0x7030], R26 ;  /* 0x0070301a01007387 */ /* 0x010fe80000100a00 */
[----:B---3--:R0:W-:Y:S04]  /*5b3a0*/  STL.64 [R1+0x7028], R24 ;  /* 0x0070281801007387 */ /* 0x0081e80000100a00 */
[----:B0-----:R-:W3:Y:S04]  /*5b3b0*/  LDL.LU R24, [R1+0x780] ;  /* 0x0007800001187983 */ /* 0x001ee80000300800 */
[----:B------:R-:W3:Y:S04]  /*5b3c0*/  LDL.LU R25, [R1+0x784] ;  /* 0x0007840001197983 */ /* 0x000ee80000300800 */
[----:B------:R-:W3:Y:S04]  /*5b3d0*/  LDL.LU R26, [R1+0x788] ;  /* 0x00078800011a7983 */ /* 0x000ee80000300800 */
[----:B------:R-:W3:Y:S04]  /*5b3e0*/  LDL.LU R27, [R1+0x78c] ;  /* 0x00078c00011b7983 */ /* 0x000ee80000300800 */
[----:B------:R-:W-:Y:S04]  /*5b3f0*/  STL.64 [R1+0xa0], R4 ;  /* 0x0000a00401007387 */ /* 0x000fe80000100a00 */
[----:B------:R-:W-:Y:S04]  /*5b400*/  STL.64 [R1+0xa8], R6 ;  /* 0x0000a80601007387 */ /* 0x000fe80000100a00 */
[----:B------:R-:W0:Y:S04]  /*5b410*/  LDSM.16.M88.4 R4, [R19+UR5+0x21000] ;  /* 0x021000051304783b */ /* 0x000e280008000200 */
[----:B------:R-:W-:Y:S04]  /*5b420*/  STL [R1+0x7014], R9 ;  /* 0x0070140901007387 */ /* 0x000fe80000100800 */
[----:B------:R-:W-:Y:S04]  /*5b430*/  STL [R1+0x7010], R8 ;  /* 0x0070100801007387 */ /* 0x000fe80000100800 */
[----:B0-----:R-:W-:Y:S04]  /*5b440*/  STL.64 [R1+0x90], R4 ;  /* 0x0000900401007387 */ /* 0x001fe80000100a00 */
[----:B------:R0:W-:Y:S04]  /*5b450*/  STL.64 [R1+0x98], R6 ;  /* 0x0000980601007387 */ /* 0x0001e80000100a00 */
[----:B0-----:R-:W4:Y:S04]  /*5b460*/  LDL.LU.64 R6, [R1+0x7050] ;  /* 0x0070500001067983 */ /* 0x001f280000300a00 */
[----:B------:R-:W4:Y:S01]  /*5b470*/  LDL.LU.64 R4, [R1+0x7048] ;  /* 0x0070480001047983 */ /* 0x000f220000300a00 */
[----:B--2---:R-:W-:-:S02]  /*5b480*/  IMAD.MOV.U32 R17, RZ, RZ, R22 ;  /* 0x000000ffff117224 */ /* 0x004fc400078e0016 */
[----:B------:R-:W-:Y:S01]  /*5b490*/  IMAD.MOV.U32 R16, RZ, RZ, R23 ;  /* 0x000000ffff107224 */ /* 0x000fe200078e0017 */
[----:B----4-:R-:W-:Y:S01]  /*5b4a0*/  HMMA.16816.F32 R4, R12, R22, R4 ;  /* 0x000000160c04723c */ /* 0x010fe20000001804 */
[----:B------:R-:W0:-:S15]  /*5b4b0*/  LDSM.16.M88.4 R20, [R19+UR5+0x21800] ;  /* 0x021800051314783b */ /* 0x000e1e0008000200 */
[----:B------:R-:W-:-:S07]  /*5b4c0*/  NOP ;  /* 0x0000000000007918 */ /* 0x000fce0000000000 */
[----:B------:R-:W-:Y:S04]  /*5b4d0*/  STL.64 [R1+0x970], R4 ;  /* 0x0009700401007387 */ /* 0x000fe80000100a00 */
[----:B------:R1:W-:Y:S04]  /*5b4e0*/  STL.64 [R1+0x978], R6 ;  /* 0x0009780601007387 */ /* 0x0003e80000100a00 */
[----:B-1----:R-:W2:Y:S01]  /*5b4f0*/  LDL.LU.64 R6, [R1+0x7040] ;  /* 0x0070400001067983 */ /* 0x002ea20000300a00 */
[----:B0-----:R-:W-:-:S03]  /*5b500*/  IMAD.MOV.U32 R9, RZ, RZ, R20 ;  /* 0x000000ffff097224 */ /* 0x001fc600078e0014 */
[----:B------:R-:W-:Y:S01]  /*5b510*/  STL.64 [R1+0x80], R20 ;  /* 0x0000801401007387 */ /* 0x000fe20000100a00 */
[----:B------:R-:W-:-:S03]  /*5b520*/  IMAD.MOV.U32 R8, RZ, RZ, R21 ;  /* 0x000000ffff087224 */ /* 0x000fc600078e0015 */
[----:B------:R-:W-:Y:S04]  /*5b530*/  STL.64 [R1+0x88], R22 ;  /* 0x0000881601007387 */ /* 0x000fe80000100a00 */
[----:B------:R-:W0:Y:S04]  /*5b540*/  LDSM.16.M88.4 R20, [R19+UR5+0x22000] ;  /* 0x022000051314783b */ /* 0x000e280008000200 */
[----:B0-----:R-:W-:Y:S04]  /*5b550*/  STL.64 [R1+0x10], R20 ;  /* 0x0000101401007387 */ /* 0x001fe80000100a00 */
[----:B------:R0:W-:Y:S04]  /*5b560*/  STL.64 [R1+0x18], R22 ;  /* 0x0000181601007387 */ /* 0x0001e80000100a00 */
[----:B0-----:R-:W3:Y:S01]  /*5b570*/  LDL.LU.64 R22, [R1+0x7038] ;  /* 0x0070380001167983 */ /* 0x001ee20000300a00 */
[----:B------:R-:W-:-:S02]  /*5b580*/  IMAD.MOV.U32 R5, RZ, RZ, R20 ;  /* 0x000000ffff057224 */ /* 0x000fc400078e0014 */
[----:B------:R-:W-:Y:S01]  /*5b590*/  IMAD.MOV.U32 R4, RZ, RZ, R21 ;  /* 0x000000ffff047224 */ /* 0x000fe200078e0015 */
[----:B---3--:R-:W-:Y:S06]  /*5b5a0*/  HMMA.16816.F32 R24, R12, R22, R24 ;  /* 0x000000160c18723c */ /* 0x008fec0000001818 */
[----:B------:R-:W-:Y:S02]  /*5b5b0*/  IMAD.MOV.U32 R29, RZ, RZ, R22 ;  /* 0x000000ffff1d7224 */ /* 0x000fe400078e0016 */
[----:B------:R-:W-:Y:S02]  /*5b5c0*/  IMAD.MOV.U32 R28, RZ, RZ, R23 ;  /* 0x000000ffff1c7224 */ /* 0x000fe400078e0017 */
[----:B------:R-:W0:-:S13]  /*5b5d0*/  LDSM.16.M88.4 R20, [R19+UR5+0x22800] ;  /* 0x022800051314783b */ /* 0x000e1a0008000200 */
[----:B------:R-:W-:Y:S04]  /*5b5e0*/  STL.64 [R1+0x960], R24 ;  /* 0x0009601801007387 */ /* 0x000fe80000100a00 */
[----:B------:R-:W-:Y:S04]  /*5b5f0*/  STL.64 [R1+0x968], R26 ;  /* 0x0009681a01007387 */ /* 0x000fe80000100a00 */
[----:B------:R-:W1:Y:S04]  /*5b600*/  LDSM.16.M88.4 R24, [R19+UR5+0x23000] ;  /* 0x023000051318783b */ /* 0x000e680008000200 */
[----:B0-----:R-:W-:Y:S04]  /*5b610*/  STL [R1+0x6b18], R23 ;  /* 0x006b181701007387 */ /* 0x001fe80000100800 */
[----:B------:R-:W-:Y:S04]  /*5b620*/  STL [R1+0x6ee8], R22 ;  /* 0x006ee81601007387 */ /* 0x000fe80000100800 */
[----:B------:R0:W-:Y:S04]  /*5b630*/  STL.64 [R1+0x6ee0], R20 ;  /* 0x006ee01401007387 */ /* 0x0001e80000100a00 */
[----:B0-----:R-:W3:Y:S04]  /*5b640*/  LDL.LU R20, [R1+0x7d0] ;  /* 0x0007d00001147983 */ /* 0x001ee80000300800 */
[----:B------:R-:W3:Y:S04]  /*5b650*/  LDL.LU R21, [R1+0x7d4] ;  /* 0x0007d40001157983 */ /* 0x000ee80000300800 */
[----:B------:R-:W3:Y:S01]  /*5b660*/  LDL.LU R22, [R1+0x7d8] ;  /* 0x0007d80001167983 */ /* 0x000ee20000300800 */
[----:B-1----:R-:W-:-:S03]  /*5b670*/  IMAD.MOV.U32 R3, RZ, RZ, R27 ;  /* 0x000000ffff037224 */ /* 0x002fc600078e001b */
[----:B------:R-:W3:Y:S04]  /*5b680*/  LDL.LU R23, [R1+0x7dc] ;  /* 0x0007dc0001177983 */ /* 0x000ee80000300800 */
[----:B------:R-:W-:Y:S04]  /*5b690*/  STL.64 [R1+0xd0], R24 ;  /* 0x0000d01801007387 */ /* 0x000fe80000100a00 */
[----:B------:R0:W-:Y:S04]  /*5b6a0*/  STL.64 [R1+0xd8], R26 ;  /* 0x0000d81a01007387 */ /* 0x0001e80000100a00 */
[----:B0-----:R-:W4:Y:S04]  /*5b6b0*/  LDL.LU.64 R26, [R1+0x7030] ;  /* 0x00703000011a7983 */ /* 0x001f280000300a00 */
[----:B------:R-:W4:Y:S04]  /*5b6c0*/  LDL.LU.64 R24, [R1+0x7028] ;  /* 0x0070280001187983 */ /* 0x000f280000300a00 */
[----:B------:R-:W-:Y:S04]  /*5b6d0*/  STL [R1+0x6de8], R3 ;  /* 0x006de80301007387 */ /* 0x000fe80000100800 */
[----:B------:R-:W-:Y:S01]  /*5b6e0*/  STL.64 [R1+0x6fa0], R10 ;  /* 0x006fa00a01007387 */ /* 0x000fe20000100a00 */
[----:B----4-:R-:W-:-:S15]  /*5b6f0*/  HMMA.16816.F32 R24, R12, R10, R24 ;  /* 0x0000000a0c18723c */ /* 0x010fde0000001818 */
[----:B------:R-:W-:-:S08]  /*5b700*/  NOP ;  /* 0x0000000000007918 */ /* 0x000fd00000000000 */
[----:B------:R-:W-:Y:S04]  /*5b710*/  STL.64 [R1+0x950], R24 ;  /* 0x0009501801007387 */ /* 0x000fe80000100a00 */
[----:B------:R-:W-:Y:S04]  /*5b720*/  STL.64 [R1+0x958], R26 ;  /* 0x0009581a01007387 */ /* 0x000fe80000100a00 */
[----:B------:R-:W0:Y:S04]  /*5b730*/  LDSM.16.M88.4 R24, [R19+UR5+0x23800] ;  /* 0x023800051318783b */ /* 0x000e280008000200 */
[----:B0-----:R-:W-:Y:S04]  /*5b740*/  STL.64 [R1+0xc0], R24 ;  /* 0x0000c01801007387 */ /* 0x001fe80000100a00 */
[----:B------:R0:W-:Y:S04]  /*5b750*/  STL.64 [R1+0xc8], R26 ;  /* 0x0000c81a01007387 */ /* 0x0001e80000100a00 */
[----:B0-----:R-:W4:Y:S04]  /*5b760*/  LDL.LU.64 R26, [R1+0x7020] ;  /* 0x00702000011a7983 */ /* 0x001f280000300a00 */
[----:B------:R-:W4:Y:S04]  /*5b770*/  LDL.LU.64 R24, [R1+0x7018] ;  /* 0x0070180001187983 */ /* 0x000f280000300a00 */
[----:B--2---:R-:W-:Y:S04]  /*5b780*/  STL.64 [R1+0x6f98], R6 ;  /* 0x006f980601007387 */ /* 0x004fe80000100a00 */
[----:B------:R0:W-:Y:S01]  /*5b790*/  STL.64 [R1+0x6f90], R4 ;  /* 0x006f900401007387 */ /* 0x0001e20000100a00 */
[----:B----4-:R-:W-:-:S15]  /*5b7a0*/  HMMA.16816.F32 R24, R12, R6, R24 ;  /* 0x000000060c18723c */ /* 0x010fde0000001818 */
[----:B------:R-:W-:-:S08]  /*5b7b0*/  NOP ;  /* 0x0000000000007918 */ /* 0x000fd00000000000 */
[----:B------:R-:W-:Y:S04]  /*5b7c0*/  STL.64 [R1+0x610], R24 ;  /* 0x0006101801007387 */ /* 0x000fe80000100a00 */
[----:B------:R-:W-:Y:S04]  /*5b7d0*/  STL.64 [R1+0x618], R26 ;  /* 0x0006181a01007387 */ /* 0x000fe80000100a00 */
[----:B------:R-:W1:Y:S04]  /*5b7e0*/  LDSM.16.MT88.4 R24, [R2+UR5+0x8080] ;  /* 0x008080050218783b */ /* 0x000e680008004200 */
[----:B0-----:R-:W2:Y:S04]  /*5b7f0*/  LDL.LU R4, [R1+0x7b0] ;  /* 0x0007b00001047983 */ /* 0x001ea80000300800 */
[----:B------:R-:W2:Y:S04]  /*5b800*/  LDL.LU R5, [R1+0x7b4] ;  /* 0x0007b40001057983 */ /* 0x000ea80000300800 */
[----:B------:R-:W2:Y:S04]  /*5b810*/  LDL.LU R6, [R1+0x7b8] ;  /* 0x0007b80001067983 */ /* 0x000ea80000300800 */
[----:B------:R-:W2:Y:S04]  /*5b820*/  LDL.LU R7, [R1+0x7bc] ;  /* 0x0007bc0001077983 */ /* 0x000ea80000300800 */
[----:B-1----:R0:W-:Y:S04]  /*5b830*/  STL.64 [R1+0x6ec0], R26 ;  /* 0x006ec01a01007387 */ /* 0x0021e80000100a00 */
[----:B------:R1:W-:Y:S04]  /*5b840*/  STL.64 [R1+0x6eb8], R24 ;  /* 0x006eb81801007387 */ /* 0x0003e80000100a00 */
[----:B0-----:R-:W2:Y:S02]  /*5b850*/  LDL.LU.64 R26, [R1+0x78] ;  /* 0x00007800011a7983 */ /* 0x001ea40000300a00 */
[----:B--2---:R-:W-:Y:S06]  /*5b860*/  HMMA.16816.F32 R4, R12, R26, R4 ;  /* 0x0000001a0c04723c */ /* 0x004fec0000001804 */
[----:B------:R-:W-:-:S15]  /*5b870*/  IMAD.MOV.U32 R3, RZ, RZ, R27 ;  /* 0x000000ffff037224 */ /* 0x000fde00078e001b */
[----:B------:R-:W-:-:S02]  /*5b880*/  NOP ;  /* 0x0000000000007918 */ /* 0x000fc40000000000 */
[----:B------:R0:W-:Y:S04]  /*5b890*/  STL.64 [R1+0x600], R4 ;  /* 0x0006000401007387 */ /* 0x0001e80000100a00 */
[----:B------:R-:W-:Y:S04]  /*5b8a0*/  STL.64 [R1+0x608], R6 ;  /* 0x0006080601007387 */ /* 0x000fe80000100a00 */
[----:B-1----:R-:W2:Y:S01]  /*5b8b0*/  LDL.LU R24, [R1+0xd10] ;  /* 0x000d100001187983 */ /* 0x002ea20000300800 */
[----:B0-----:R-:W-:-:S03]  /*5b8c0*/  IMAD.MOV.U32 R4, RZ, RZ, R26 ;  /* 0x000000ffff047224 */ /* 0x001fc600078e001a */
[----:B------:R-:W2:Y:S04]  /*5b8d0*/  LDL.LU R25, [R1+0xd14] ;  /* 0x000d140001197983 */ /* 0x000ea80000300800 */
[----:B------:R-:W4:Y:S04]  /*5b8e0*/  LDL.LU R26, [R1+0xd18] ;  /* 0x000d1800011a7983 */ /* 0x000f280000300800 */
[----:B------:R-:W4:Y:S04]  /*5b8f0*/  LDL.LU R27, [R1+0xd1c] ;  /* 0x000d1c00011b7983 */ /* 0x000f280000300800 */
[----:B------:R-:W3:Y:S04]  /*5b900*/  LDL.LU R18, [R1+0x58] ;  /* 0x0000580001127983 */ /* 0x000ee80000300800 */
[----:B----4-:R0:W-:Y:S04]  /*5b910*/  STL.64 [R1+0x6ef8], R26 ;  /* 0x006ef81a01007387 */ /* 0x0101e80000100a00 */
[----:B--2---:R-:W-:Y:S04]  /*5b920*/  STL.64 [R1+0x6ef0], R24 ;  /* 0x006ef01801007387 */ /* 0x004fe80000100a00 */
[----:B0-----:R-:W3:Y:S01]  /*5b930*/  LDL.LU.64 R26, [R1+0x68] ;  /* 0x00006800011a7983 */ /* 0x001ee20000300a00 */
[----:B------:R-:W-:Y:S01]  /*5b940*/  IMAD.MOV.U32 R19, RZ, RZ, R0 ;  /* 0x000000ffff137224 */ /* 0x000fe200078e0000 */
[----:B---3--:R-:W-:-:S15]  /*5b950*/  HMMA.16816.F32 R20, R12, R26, R20 ;  /* 0x0000001a0c14723c */ /* 0x008fde0000001814 */
[----:B------:R-:W-:-:S08]  /*5b960*/  NOP ;  /* 0x0000000000007918 */ /* 0x000fd00000000000 */
[----:B------:R0:W-:Y:S04]  /*5b970*/  STL.64 [R1+0x5f0], R20 ;  /* 0x0005f01401007387 */ /* 0x0001e80000100a00 */
[----:B------:R-:W-:Y:S01]  /*5b980*/  STL [R1+0x5f8], R22 ;  /* 0x0005f81601007387 */ /* 0x000fe20000100800 */
[----:B0-----:R-:W-:Y:S02]  /*5b990*/  IMAD.MOV.U32 R20, RZ, RZ, R9 ;  /* 0x000000ffff147224 */ /* 0x001fe400078e0009 */
[----:B------:R-:W-:Y:S01]  /*5b9a0*/  IMAD.MOV.U32 R21, RZ, RZ, R8 ;  /* 0x000000ffff157224 */ /* 0x000fe200078e0008 */
[----:B------:R-:W2:Y:S04]  /*5b9b0*/  LDL.LU R9, [R1+0x7014] ;  /* 0x0070140001097983 */ /* 0x000ea80000300800 */
[----:B------:R-:W3:Y:S01]  /*5b9c0*/  LDL.LU R8, [R1+0x7010] ;  /* 0x0070100001087983 */ /* 0x000ee20000300800 */
[----:B------:R-:W-:-:S03]  /*5b9d0*/  IMAD.MOV.U32 R0, RZ, RZ, R23 ;  /* 0x000000ffff007224 */ /* 0x000fc600078e0017 */
[----:B------:R0:W-:Y:S04]  /*5b9e0*/  STL.64 [R1+0x6f00], R20 ;  /* 0x006f001401007387 */ /* 0x0001e80000100a00 */
[----:B0-----:R-:W4:Y:S04]  /*5b9f0*/  LDL.LU R20, [R1+0x890] ;  /* 0x0008900001147983 */ /* 0x001f280000300800 */
[----:B------:R-:W4:Y:S04]  /*5ba00*/  LDL.LU R21, [R1+0x894] ;  /* 0x0008940001157983 */ /* 0x000f280000300800 */
[----:B------:R-:W2:Y:S04]  /*5ba10*/  LDL.LU R22, [R1+0x898] ;  /* 0x0008980001167983 */ /* 0x000ea80000300800 */
[----:B------:R-:W2:Y:S04]  /*5ba20*/  LDL.LU R23, [R1+0x89c] ;  /* 0x00089c0001177983 */ /* 0x000ea80000300800 */
[----:B--2---:R-:W-:Y:S04]  /*5ba30*/  STL.64 [R1+0x6f20], R22 ;  /* 0x006f201601007387 */ /* 0x004fe80000100a00 */
[----:B----4-:R3:W-:Y:S02]  /*5ba40*/  STL.64 [R1+0x6f18], R20 ;  /* 0x006f181401007387 */ /* 0x0107e40000100a00 */
[----:B---3--:R-:W-:-:S02]  /*5ba50*/  IMAD.MOV.U32 R20, RZ, RZ, R8 ;  /* 0x000000ffff147224 */ /* 0x008fc400078e0008 */
[----:B------:R-:W-:Y:S01]  /*5ba60*/  IMAD.MOV.U32 R21, RZ, RZ, R9 ;  /* 0x000000ffff157224 */ /* 0x000fe200078e0009 */
[----:B------:R-:W2:Y:S04]  /*5ba70*/  LDL.LU R8, [R1+0x700c] ;  /* 0x00700c0001087983 */ /* 0x000ea80000300800 */
[----:B------:R-:W3:Y:S04]  /*5ba80*/  LDL.LU R9, [R1+0x7008] ;  /* 0x0070080001097983 */ /* 0x000ee80000300800 */
[----:B------:R0:W-:Y:S04]  /*5ba90*/  STL.64 [R1+0x6f30], R20 ;  /* 0x006f301401007387 */ /* 0x0001e80000100a00 */
[----:B0-----:R-:W4:Y:S04]  /*5baa0*/  LDL.64 R20, [R1+0xb0] ;  /* 0x0000b00001147983 */ /* 0x001f280000100a00 */
[----:B----4-:R0:W-:Y:S04]  /*5bab0*/  STL.64 [R1+0x6f48], R20 ;  /* 0x006f481401007387 */ /* 0x0101e80000100a00 */
[----:B0-----:R-:W4:Y:S04]  /*5bac0*/  LDL.LU R20, [R1+0x8c0] ;  /* 0x0008c00001147983 */ /* 0x001f280000300800 */
[----:B------:R-:W4:Y:S04]  /*5bad0*/  LDL.LU R21, [R1+0x8c4] ;  /* 0x0008c40001157983 */ /* 0x000f280000300800 */
[----:B------:R-:W2:Y:S04]  /*5bae0*/  LDL.LU R22, [R1+0x8c8] ;  /* 0x0008c80001167983 */ /* 0x000ea80000300800 */
[----:B------:R-:W2:Y:S01]  /*5baf0*/  LDL.LU R23, [R1+0x8cc] ;  /* 0x0008cc0001177983 */ /* 0x000ea20000300800 */
[----:B------:R-:W-:-:S02]  /*5bb00*/  IMAD.MOV.U32 R6, RZ, RZ, R26 ;  /* 0x000000ffff067224 */ /* 0x000fc400078e001a */
[----:B------:R-:W-:Y:S01]  /*5bb10*/  IMAD.MOV.U32 R5, RZ, RZ, R27 ;  /* 0x000000ffff057224 */ /* 0x000fe200078e001b */
[----:B--2---:R0:W-:Y:S04]  /*5bb20*/  STL.64 [R1+0x6f58], R22 ;  /* 0x006f581601007387 */ /* 0x0041e80000100a00 */
[----:B----4-:R-:W-:Y:S01]  /*5bb30*/  STL.64 [R1+0x6f50], R20 ;  /* 0x006f501401007387 */ /* 0x010fe20000100a00 */
[----:B0-----:R-:W-:Y:S02]  /*5bb40*/  IMAD.MOV.U32 R22, RZ, RZ, R6 ;  /* 0x000000ffff167224 */ /* 0x001fe400078e0006 */
[----:B------:R-:W-:-:S05]  /*5bb50*/  IMAD.MOV.U32 R23, RZ, RZ, R5 ;  /* 0x000000ffff177224 */ /* 0x000fca00078e0005 */
[----:B------:R0:W-:Y:S02]  /*5bb60*/  STL.64 [R1+0x6f70], R22 ;  /* 0x006f701601007387 */ /* 0x0001e40000100a00 */
[----:B0-----:R-:W-:Y:S02]  /*5bb70*/  IMAD.MOV.U32 R22, RZ, RZ, R4 ;  /* 0x000000ffff167224 */ /* 0x001fe400078e0004 */
[----:B------:R-:W2:Y:S04]  /*5bb80*/  LDL.LU R4, [R1+0x810] ;  /* 0x0008100001047983 */ /* 0x000ea80000300800 */
[----:B------:R-:W2:Y:S04]  /*5bb90*/  LDL.LU R5, [R1+0x814] ;  /* 0x0008140001057983 */ /* 0x000ea80000300800 */
[----:B------:R-:W4:Y:S04]  /*5bba0*/  LDL.LU R6, [R1+0x818] ;  /* 0x0008180001067983 */ /* 0x000f280000300800 */
[----:B------:R-:W4:Y:S01]  /*5bbb0*/  LDL.LU R7, [R1+0x81c] ;  /* 0x00081c0001077983 */ /* 0x000f220000300800 */
[----:B------:R-:W-:-:S02]  /*5bbc0*/  IMAD.MOV.U32 R10, RZ, RZ, R29 ;  /* 0x000000ffff0a7224 */ /* 0x000fc400078e001d */
[----:B------:R-:W-:Y:S01]  /*5bbd0*/  IMAD.MOV.U32 R11, RZ, RZ, R28 ;  /* 0x000000ffff0b7224 */ /* 0x000fe200078e001c */
[----:B----4-:R-:W-:Y:S04]  /*5bbe0*/  STL.64 [R1+0x6fb0], R6 ;  /* 0x006fb00601007387 */ /* 0x010fe80000100a00 */
[----:B--2---:R0:W-:Y:S04]  /*5bbf0*/  STL.64 [R1+0x6fa8], R4 ;  /* 0x006fa80401007387 */ /* 0x0041e80000100a00 */
[----:B------:R-:W2:Y:S04]  /*5bc00*/  LDL.LU R29, [R1+0x7004] ;  /* 0x00700400011d7983 */ /* 0x000ea80000300800 */
[----:B------:R-:W4:Y:S04]  /*5bc10*/  LDL.LU R28, [R1+0x7000] ;  /* 0x00700000011c7983 */ /* 0x000f280000300800 */
[----:B------:R1:W-:Y:S04]  /*5bc20*/  STL.64 [R1+0x6fb8], R10 ;  /* 0x006fb80a01007387 */ /* 0x0003e80000100a00 */
[----:B0-----:R-:W3:Y:S04]  /*5bc30*/  LDL.LU R4, [R1+0x800] ;  /* 0x0008000001047983 */ /* 0x001ee80000300800 */
[----:B------:R-:W3:Y:S04]  /*5bc40*/  LDL.LU R5, [R1+0x804] ;  /* 0x0008040001057983 */ /* 0x000ee80000300800 */
[----:B------:R-:W2:Y:S04]  /*5bc50*/  LDL.LU R6, [R1+0x808] ;  /* 0x0008080001067983 */ /* 0x000ea80000300800 */
[----:B------:R-:W2:Y:S01]  /*5bc60*/  LDL.LU R7, [R1+0x80c] ;  /* 0x00080c0001077983 */ /* 0x000ea20000300800 */
[----:B-1----:R-:W-:-:S02]  /*5bc70*/  IMAD.MOV.U32 R10, RZ, RZ, R17 ;  /* 0x000000ffff0a7224 */ /* 0x002fc400078e0011 */
[----:B------:R-:W-:Y:S01]  /*5bc80*/  IMAD.MOV.U32 R11, RZ, RZ, R16 ;  /* 0x000000ffff0b7224 */ /* 0x000fe200078e0010 */
[----:B--2---:R-:W-:Y:S04]  /*5bc90*/  STL.64 [R1+0x6fc8], R6 ;  /* 0x006fc80601007387 */ /* 0x004fe80000100a00 */
[----:B---3--:R0:W-:Y:S04]  /*5bca0*/  STL.64 [R1+0x6fc0], R4 ;  /* 0x006fc00401007387 */ /* 0x0081e80000100a00 */
[----:B------:R1:W-:Y:S04]  /*5bcb0*/  STL.64 [R1+0x6fd0], R10 ;  /* 0x006fd00a01007387 */ /* 0x0003e80000100a00 */
[----:B0-----:R-:W2:Y:S04]  /*5bcc0*/  LDL.LU R4, [R1+0x7f0] ;  /* 0x0007f00001047983 */ /* 0x001ea80000300800 */
[----:B------:R-:W2:Y:S04]  /*5bcd0*/  LDL.LU R5, [R1+0x7f4] ;  /* 0x0007f40001057983 */ /* 0x000ea80000300800 */
[----:B------:R-:W3:Y:S04]  /*5bce0*/  LDL.LU R6, [R1+0x7f8] ;  /* 0x0007f80001067983 */ /* 0x000ee80000300800 */
[----:B------:R-:W3:Y:S01]  /*5bcf0*/  LDL.LU R7, [R1+0x7fc] ;  /* 0x0007fc0001077983 */ /* 0x000ee20000300800 */
[----:B-1----:R-:W-:-:S02]  /*5bd00*/  IMAD.MOV.U32 R10, RZ, RZ, R9 ;  /* 0x000000ffff0a7224 */ /* 0x002fc400078e0009 */
[----:B------:R-:W-:Y:S02]  /*5bd10*/  IMAD.MOV.U32 R11, RZ, RZ, R8 ;  /* 0x000000ffff0b7224 */ /* 0x000fe400078e0008 */
[----:B------:R-:W-:Y:S01]  /*5bd20*/  IMAD.MOV.U32 R23, RZ, RZ, R3 ;  /* 0x000000ffff177224 */ /* 0x000fe200078e0003 */
[----:B---3--:R-:W-:Y:S04]  /*5bd30*/  STL.64 [R1+0x6fe0], R6 ;  /* 0x006fe00601007387 */ /* 0x008fe80000100a00 */
[----:B--2---:R0:W-:Y:S04]  /*5bd40*/  STL.64 [R1+0x6fd8], R4 ;  /* 0x006fd80401007387 */ /* 0x0041e80000100a00 */
[----:B------:R1:W-:Y:S04]  /*5bd50*/  STL.64 [R1+0x6ff8], R10 ;  /* 0x006ff80a01007387 */ /* 0x0003e80000100a00 */
[----:B0-----:R-:W2:Y:S04]  /*5bd60*/  LDL.LU R4, [R1+0x7e0] ;  /* 0x0007e00001047983 */ /* 0x001ea80000300800 */
[----:B------:R-:W2:Y:S04]  /*5bd70*/  LDL.LU R5, [R1+0x7e4] ;  /* 0x0007e40001057983 */ /* 0x000ea80000300800 */
[----:B------:R-:W2:Y:S04]  /*5bd80*/  LDL.LU R6, [R1+0x7e8] ;  /* 0x0007e80001067983 */ /* 0x000ea80000300800 */
[----:B------:R-:W2:Y:S04]  /*5bd90*/  LDL.LU R7, [R1+0x7ec] ;  /* 0x0007ec0001077983 */ /* 0x000ea80000300800 */
[----:B------:R-:W3:Y:S04]  /*5bda0*/  LDL.LU R8, [R1+0x7c0] ;  /* 0x0007c00001087983 */ /* 0x000ee80000300800 */
[----:B------:R-:W3:Y:S04]  /*5bdb0*/  LDL.LU R9, [R1+0x7c4] ;  /* 0x0007c40001097983 */ /* 0x000ee80000300800 */
[----:B-1----:R-:W3:Y:S04]  /*5bdc0*/  LDL.LU R10, [R1+0x7c8] ;  /* 0x0007c800010a7983 */ /* 0x002ee80000300800 */
[----:B------:R-:W3:Y:S04]  /*5bdd0*/  LDL.LU R11, [R1+0x7cc] ;  /* 0x0007cc00010b7983 */ /* 0x000ee80000300800 */
[----:B------:R0:W-:Y:S04]  /*5bde0*/  STL.64 [R1+0x6f88], R22 ;  /* 0x006f881601007387 */ /* 0x0001e80000100a00 */
[----:B------:R-:W4:Y:S04]  /*5bdf0*/  LDL.LU R20, [R1+0x820] ;  /* 0x0008200001147983 */ /* 0x000f280000300800 */
[----:B------:R-:W4:Y:S04]  /*5be00*/  LDL.LU R21, [R1+0x824] ;  /* 0x0008240001157983 */ /* 0x000f280000300800 */
[----:B0-----:R-:W4:Y:S04]  /*5be10*/  LDL.LU R22, [R1+0x828] ;  /* 0x0008280001167983 */ /* 0x001f280000300800 */
[----:B------:R-:W4:Y:S04]  /*5be20*/  LDL.LU R23, [R1+0x82c] ;  /* 0x00082c0001177983 */ /* 0x000f280000300800 */
[----:B------:R-:W2:Y:S04]  /*5be30*/  LDL.LU R24, [R1+0x880] ;  /* 0x0008800001187983 */ /* 0x000ea80000300800 */
[----:B------:R-:W2:Y:S04]  /*5be40*/  LDL.LU R25, [R1+0x884] ;  /* 0x0008840001197983 */ /* 0x000ea80000300800 */
[----:B------:R-:W3:Y:S04]  /*5be50*/  LDL.LU R26, [R1+0x888] ;  /* 0x00088800011a7983 */ /* 0x000ee80000300800 */
[----:B------:R-:W3:Y:S04]  /*5be60*/  LDL.LU R27, [R1+0x88c] ;  /* 0x00088c00011b7983 */ /* 0x000ee80000300800 */
[----:B---3--:R-:W-:Y:S04]  /*5be70*/  STL.64 [R1+0x6f10], R26 ;  /* 0x006f101a01007387 */ /* 0x008fe80000100a00 */
[----:B--2---:R0:W-:Y:S04]  /*5be80*/  STL.64 [R1+0x6f08], R24 ;  /* 0x006f081801007387 */ /* 0x0041e80000100a00 */
[----:B0-----:R-:W2:Y:S04]  /*5be90*/  LDL.64 R24, [R1+0x90] ;  /* 0x0000900001187983 */ /* 0x001ea80000100a00 */
[----:B--2---:R0:W-:Y:S04]  /*5bea0*/  STL.64 [R1+0x6f28], R24 ;  /* 0x006f281801007387 */ /* 0x0041e80000100a00 */
        /* <DEDUP_REMOVED lines=17> */
[----:B------:R-:W-:Y:S04]  /*5bfc0*/  STL [R1+0x6b00], R0 ;  /* 0x006b000001007387 */ /* 0x000fe80000100800 */
[----:B------:R-:W3:Y:S04]  /*5bfd0*/  LDL.LU.64 R10, [R1+0x6ff8] ;  /* 0x006ff800010a7983 */ /* 0x000ee80000300a00 */
[----:B------:R-:W-:Y:S04]  /*5bfe0*/  STL.64 [R1+0x5e0], R12 ;  /* 0x0005e00c01007387 */ /* 0x000fe80000100a00 */
[----:B------:R0:W-:Y:S04]  /*5bff0*/  STL.64 [R1+0x5e8], R14 ;  /* 0x0005e80e01007387 */ /* 0x0001e80000100a00 */
[----:B0-----:R-:W3:Y:S04]  /*5c000*/  LDL.LU.64 R14, [R1+0x6ff0] ;  /* 0x006ff000010e7983 */ /* 0x001ee80000300a00 */
[----:B------:R-:W3:Y:S02]  /*5c010*/  LDL.LU.64 R12, [R1+0x6fe8] ;  /* 0x006fe800010c7983 */ /* 0x000ee40000300a00 */
[----:B---3--:R-:W-:Y:S02]  /*5c020*/  HMMA.16816.F32 R8, R12, R10, R4 ;  /* 0x0000000a0c08723c */ /* 0x008fe40000001804 */
[----:B------:R-:W3:Y:S04]  /*5c030*/  LDL.LU.64 R6, [R1+0x6fe0] ;  /* 0x006fe00001067983 */ /* 0x000ee80000300a00 */
[----:B------:R-:W3:-:S15]  /*5c040*/  LDL.LU.64 R4, [R1+0x6fd8] ;  /* 0x006fd80001047983 */ /* 0x000ede0000300a00 */
[----:B------:R-:W-:-:S02]  /*5c050*/  NOP ;  /* 0x0000000000007918 */ /* 0x000fc40000000000 */
        /* <DEDUP_REMOVED lines=18> */
[----:B------:R-:W4:Y:S04]  /*5c180*/  LDL.LU.64 R6, [R1+0x6f98] ;  /* 0x006f980001067983 */ /* 0x000f280000300a00 */
[----:B------:R-:W3:-:S15]  /*5c190*/  LDL.LU.64 R4, [R1+0x6f90] ;  /* 0x006f900001047983 */ /* 0x000ede0000300a00 */
[----:B------:R-:W-:-:S02]  /*5c1a0*/  NOP ;  /* 0x0000000000007918 */ /* 0x000fc40000000000 */
[----:B------:R3:W-:Y:S04]  /*5c1b0*/  STL.64 [R1+0x560], R8 ;  /* 0x0005600801007387 */ /* 0x0007e80000100a00 */
[----:B------:R-:W-:Y:S01]  /*5c1c0*/  STL.64 [R1+0x568], R10 ;  /* 0x0005680a01007387 */ /* 0x000fe20000100a00 */
[----:B---3--:R-:W-:Y:S02]  /*5c1d0*/  IMAD.MOV.U32 R8, RZ, RZ, R5 ;  /* 0x000000ffff087224 */ /* 0x008fe400078e0005 */
[----:B------:R-:W-:Y:S02]  /*5c1e0*/  IMAD.MOV.U32 R9, RZ, RZ, R4 ;  /* 0x000000ffff097224 */ /* 0x000fe400078e0004 */
[----:B----4-:R-:W-:Y:S01]  /*5c1f0*/  HMMA.16816.F32 R4, R12, R6, R20 ;  /* 0x000000060c04723c */ /* 0x010fe20000001814 */
[----:B------:R-:W2:-:S15]  /*5c200*/  LDL.LU.64 R22, [R1+0x6f88] ;  /* 0x006f880001167983 */ /* 0x000e9e0000300a00 */
[----:B------:R-:W-:-:S07]  /*5c210*/  NOP ;  /* 0x0000000000007918 */ /* 0x000fce0000000000 */
[----:B------:R-:W-:Y:S04]  /*5c220*/  STL.64 [R1+0x540], R4 ;  /* 0x0005400401007387 */ /* 0x000fe80000100a00 */
[----:B------:R-:W-:Y:S04]  /*5c230*/  STL.64 [R1+0x548], R6 ;  /* 0x0005480601007387 */ /* 0x000fe80000100a00 */
[----:B------:R-:W0:Y:S04]  /*5c240*/  LDSM.16.MT88.4 R4, [R2+UR5+0x8100] ;  /* 0x008100050204783b */ /* 0x000e280008004200 */
[----:B0-----:R-:W-:Y:S04]  /*5c250*/  STL.64 [R1+0x6e40], R6 ;  /* 0x006e400601007387 */ /* 0x001fe80000100a00 */
[----:B------:R0:W-:Y:S04]  /*5c260*/  STL.64 [R1+0x6e38], R4 ;  /* 0x006e380401007387 */ /* 0x0001e80000100a00 */
[----:B0-----:R-:W3:Y:S01]  /*5c270*/  LDL.64 R4, [R1+0xd0] ;  /* 0x0000d00001047983 */ /* 0x001ee20000100a00 */
[----:B--2---:R-:W-:Y:S03]  /*5c280*/  HMMA.16816.F32 R20, R12, R22, R24 ;  /* 0x000000160c14723c */ /* 0x004fe60000001818 */
[----:B------:R-:W2:Y:S04]  /*5c290*/  LDL.LU.64 R26, [R1+0x6f80] ;  /* 0x006f8000011a7983 */ /* 0x000ea80000300a00 */
[----:B------:R-:W2:-:S15]  /*5c2a0*/  LDL.LU.64 R24, [R1+0x6f78] ;  /* 0x006f780001187983 */ /* 0x000e9e0000300a00 */
[----:B------:R-:W-:-:S01]  /*5c2b0*/  NOP ;  /* 0x0000000000007918 */ /* 0x000fc20000000000 */
        /* <DEDUP_REMOVED lines=9> */
[----:B0-----:R-:W4:Y:S04]  /*5c350*/  LDL.LU.64 R22, [R1+0x6f58] ;  /* 0x006f580001167983 */ /* 0x001f280000300a00 */
[----:B------:R-:W4:Y:S02]  /*5c360*/  LDL.LU.64 R20, [R1+0x6f50] ;  /* 0x006f500001147983 */ /* 0x000f240000300a00 */
[----:B----4-:R-:W-:Y:S02]  /*5c370*/  HMMA.16816.F32 R12, R12, R18, R20 ;  /* 0x000000120c0c723c */ /* 0x010fe40000001814 */
[----:B------:R-:W4:Y:S04]  /*5c380*/  LDL.LU.64 R20, [R1+0x6f48] ;  /* 0x006f480001147983 */ /* 0x000f280000300a00 */
[----:B------:R-:W4:Y:S04]  /*5c390*/  LDL.LU.64 R18, [R1+0x6f40] ;  /* 0x006f400001127983 */ /* 0x000f280000300a00 */
[----:B------:R-:W4:-:S13]  /*5c3a0*/  LDL.LU.64 R16, [R1+0x6f38] ;  /* 0x006f380001107983 */ /* 0x000f1a0000300a00 */
[----:B------:R0:W-:Y:S04]  /*5c3b0*/  STL.64 [R1+0x2b0], R12 ;  /* 0x0002b00c01007387 */ /* 0x0001e80000100a00 */
[----:B------:R1:W-:Y:S04]  /*5c3c0*/  STL.64 [R1+0x2b8], R14 ;  /* 0x0002b80e01007387 */ /* 0x0003e80000100a00 */
[----:B0-----:R-:W4:Y:S04]  /*5c3d0*/  LDL.LU R12, [R1+0x8b0] ;  /* 0x0008b000010c7983 */ /* 0x001f280000300800 */
[----:B------:R-:W4:Y:S04]  /*5c3e0*/  LDL.LU R13, [R1+0x8b4] ;  /* 0x0008b400010d7983 */ /* 0x000f280000300800 */
[----:B-1----:R-:W4:Y:S04]  /*5c3f0*/  LDL.LU R14, [R1+0x8b8] ;  /* 0x0008b800010e7983 */ /* 0x002f280000300800 */
[----:B------:R-:W4:Y:S02]  /*5c400*/  LDL.LU R15, [R1+0x8bc] ;  /* 0x0008bc00010f7983 */ /* 0x000f240000300800 */
[----:B----4-:R-:W-:-:S15]  /*5c410*/  HMMA.16816.F32 R12, R16, R20, R12 ;  /* 0x00000014100c723c */ /* 0x010fde000000180c */
[----:B------:R-:W-:-:S08]  /*5c420*/  NOP ;  /* 0x0000000000007918 */ /* 0x000fd00000000000 */
[----:B------:R0:W-:Y:S04]  /*5c430*/  STL.64 [R1+0x2a0], R12 ;  /* 0x0002a00c01007387 */ /* 0x0001e80000100a00 */
[----:B------:R-:W-:Y:S01]  /*5c440*/  STL.64 [R1+0x2a8], R14 ;  /* 0x0002a80e01007387 */ /* 0x000fe20000100a00 */
[----:B0-----:R-:W-:Y:S02]  /*5c450*/  IMAD.MOV.U32 R13, RZ, RZ, R20 ;  /* 0x000000ffff0d7224 */ /* 0x001fe400078e0014 */
[----:B------:R-:W-:Y:S02]  /*5c460*/  IMAD.MOV.U32 R12, RZ, RZ, R21 ;  /* 0x000000ffff0c7224 */ /* 0x000fe400078e0015 */
[----:B------:R-:W2:Y:S04]  /*5c470*/  LDL.LU.64 R20, [R1+0x6f30] ;  /* 0x006f300001147983 */ /* 0x000ea80000300a00 */
[----:B------:R0:W-:Y:S04]  /*5c480*/  STL.64 [R1+0x6ec8], R12 ;  /* 0x006ec80c01007387 */ /* 0x0001e80000100a00 */
[----:B0-----:R-:W4:Y:S04]  /*5c490*/  LDL.LU R12, [R1+0x870] ;  /* 0x00087000010c7983 */ /* 0x001f280000300800 */
[----:B------:R-:W4:Y:S04]  /*5c4a0*/  LDL.LU R13, [R1+0x874] ;  /* 0x00087400010d7983 */ /* 0x000f280000300800 */
[----:B------:R-:W4:Y:S01]  /*5c4b0*/  LDL.LU R14, [R1+0x878] ;  /* 0x00087800010e7983 */ /* 0x000f220000300800 */
[----:B--2---:R-:W-:Y:S03]  /*5c4c0*/  HMMA.16816.F32 R20, R16, R20, R24 ;  /* 0x000000141014723c */ /* 0x004fe60000001818 */
[----:B------:R-:W2:-:S15]  /*5c4d0*/  LDL.LU.64 R24, [R1+0x6f28] ;  /* 0x006f280001187983 */ /* 0x000e9e0000300a00 */
[----:B------:R-:W-:-:S05]  /*5c4e0*/  NOP ;  /* 0x0000000000007918 */ /* 0x000fca0000000000 */
[----:B------:R-:W-:Y:S04]  /*5c4f0*/  STL.64 [R1+0x290], R20 ;  /* 0x0002901401007387 */ /* 0x000fe80000100a00 */
[----:B------:R0:W-:Y:S04]  /*5c500*/  STL.64 [R1+0x298], R22 ;  /* 0x0002981601007387 */ /* 0x0001e80000100a00 */
[----:B0-----:R-:W3:Y:S04]  /*5c510*/  LDL.LU.64 R22, [R1+0x6f20] ;  /* 0x006f200001167983 */ /* 0x001ee80000300a00 */
[----:B------:R-:W3:Y:S04]  /*5c520*/  LDL.LU.64 R20, [R1+0x6f18] ;  /* 0x006f180001147983 */ /* 0x000ee80000300a00 */
[----:B------:R-:W4:Y:S01]  /*5c530*/  LDL.LU.64 R26, [R1+0x6f10] ;  /* 0x006f1000011a7983 */ /* 0x000f220000300a00 */
[----:B--2---:R-:W-:-:S02]  /*5c540*/  IMAD.MOV.U32 R3, RZ, RZ, R24 ;  /* 0x000000ffff037224 */ /* 0x004fc400078e0018 */
[----:B------:R-:W-:Y:S01]  /*5c550*/  IMAD.MOV.U32 R0, RZ, RZ, R25 ;  /* 0x000000ffff007224 */ /* 0x000fe200078e0019 */
[----:B---3--:R-:W-:Y:S01]  /*5c560*/  HMMA.16816.F32 R20, R16, R24, R20 ;  /* 0x000000181014723c */ /* 0x008fe20000001814 */
[----:B------:R-:W2:-:S15]  /*5c570*/  LDL.LU.64 R24, [R1+0x6f08] ;  /* 0x006f080001187983 */ /* 0x000e9e0000300a00 */
[----:B------:R-:W-:-:S07]  /*5c580*/  NOP ;  /* 0x0000000000007918 */ /* 0x000fce0000000000 */
[----:B------:R0:W-:Y:S04]  /*5c590*/  STL.64 [R1+0x280], R20 ;  /* 0x0002801401007387 */ /* 0x0001e80000100a00 */
[----:B------:R2:W-:Y:S04]  /*5c5a0*/  STL [R1+0x288], R22 ;  /* 0x0002881601007387 */ /* 0x0005e80000100800 */
[----:B0-----:R-:W2:Y:S01]  /*5c5b0*/  LDL.LU.64 R20, [R1+0x6f00] ;  /* 0x006f000001147983 */ /* 0x001ea20000300a00 */
[----:B------:R-:W-:Y:S02]  /*5c5c0*/  IMAD.MOV.U32 R15, RZ, RZ, R28 ;  /* 0x000000ffff0f7224 */ /* 0x000fe400078e001c */
[----:B------:R-:W-:-:S05]  /*5c5d0*/  IMAD.MOV.U32 R28, RZ, RZ, R23 ;  /* 0x000000ffff1c7224 */ /* 0x000fca00078e0017 */
[----:B------:R-:W-:Y:S01]  /*5c5e0*/  STL [R1+0x6790], R28 ;  /* 0x0067901c01007387 */ /* 0x000fe20000100800 */
[C---:B----4-:R-:W-:Y:S03]  /*5c5f0*/  HMMA.16816.F32 R12, R16.reuse, R8, R12 ;  /* 0x00000008100c723c */ /* 0x050fe6000000180c */
[----:B------:R-:W0:Y:S03]  /*5c600*/  LDSM.16.MT88.4 R8, [R2+UR5+0x8180] ;  /* 0x008180050208783b */ /* 0x000e260008004200 */
[----:B--2---:R-:W-:Y:S01]  /*5c610*/  HMMA.16816.F32 R20, R16, R20, R24 ;  /* 0x000000141014723c */ /* 0x004fe20000001818 */
[----:B------:R-:W2:Y:S04]  /*5c620*/  LDL.LU.64 R26, [R1+0x6ef8] ;  /* 0x006ef800011a7983 */ /* 0x000ea80000300a00 */
[----:B------:R-:W2:-:S15]  /*5c630*/  LDL.LU.64 R24, [R1+0x6ef0] ;  /* 0x006ef00001187983 */ /* 0x000e9e0000300a00 */
[----:B------:R-:W-:-:S03]  /*5c640*/  NOP ;  /* 0x0000000000007918 */ /* 0x000fc60000000000 */
[----:B------:R-:W-:Y:S04]  /*5c650*/  STL.64 [R1+0x270], R20 ;  /* 0x0002701401007387 */ /* 0x000fe80000100a00 */
[----:B------:R1:W-:Y:S04]  /*5c660*/  STL.64 [R1+0x278], R22 ;  /* 0x0002781601007387 */ /* 0x0003e80000100a00 */
[----:B-1----:R-:W3:Y:S04]  /*5c670*/  LDL.LU R22, [R1+0x6ee8] ;  /* 0x006ee80001167983 */ /* 0x002ee80000300800 */
[----:B------:R-:W2:Y:S04]  /*5c680*/  LDL.LU.64 R20, [R1+0x6ee0] ;  /* 0x006ee00001147983 */ /* 0x000ea80000300a00 */
[----:B0-----:R-:W-:Y:S04]  /*5c690*/  STL.64 [R1+0x6db0], R10 ;  /* 0x006db00a01007387 */ /* 0x001fe80000100a00 */
[----:B------:R-:W-:Y:S04]  /*5c6a0*/  STL.64 [R1+0x4f0], R12 ;  /* 0x0004f00c01007387 */ /* 0x000fe80000100a00 */
[----:B------:R-:W-:Y:S04]  /*5c6b0*/  STL.64 [R1+0x4f8], R14 ;  /* 0x0004f80e01007387 */ /* 0x000fe80000100a00 */
[----:B------:R0:W-:Y:S04]  /*5c6c0*/  STL.64 [R1+0x6da8], R8 ;  /* 0x006da80801007387 */ /* 0x0001e80000100a00 */
[----:B0-----:R-:W4:Y:S01]  /*5c6d0*/  LDL.LU R8, [R1+0xc50] ;  /* 0x000c500001087983 */ /* 0x001f220000300800 */
[----:B--2---:R-:W-:-:S15]  /*5c6e0*/  HMMA.16816.F32 R12, R16, R20, R24 ;  /* 0x00000014100c723c */ /* 0x004fde0000001818 */
[----:B------:R-:W-:-:S08]  /*5c6f0*/  NOP ;  /* 0x0000000000007918 */ /* 0x000fd00000000000 */
[----:B------:R-:W-:Y:S04]  /*5c700*/  STL.64 [R1+0x4e0], R12 ;  /* 0x0004e00c01007387 */ /* 0x000fe80000100a00 */
[----:B------:R-:W-:Y:S04]  /*5c710*/  STL.64 [R1+0x4e8], R14 ;  /* 0x0004e80e01007387 */ /* 0x000fe80000100a00 */
[----:B------:R-:W4:Y:S04]  /*5c720*/  LDL.LU R9, [R1+0xc54] ;  /* 0x000c540001097983 */ /* 0x000f280000300800 */
[----:B------:R-:W2:Y:S04]  /*5c730*/  LDL.LU R10, [R1+0xc58] ;  /* 0x000c5800010a7983 */ /* 0x000ea80000300800 */
[----:B------:R-:W2:Y:S04]  /*5c740*/  LDL.LU R11, [R1+0xc5c] ;  /* 0x000c5c00010b7983 */ /* 0x000ea80000300800 */
[----:B--2---:R-:W-:Y:S04]  /*5c750*/  STL.64 [R1+0x6e80], R10 ;  /* 0x006e800a01007387 */ /* 0x004fe80000100a00 */
[----:B----4-:R0:W-:Y:S02]  /*5c760*/  STL.64 [R1+0x6e78], R8 ;  /* 0x006e780801007387 */ /* 0x0101e40000100a00 */
[----:B0-----:R-:W-:-:S02]  /*5c770*/  IMAD.MOV.U32 R8, RZ, RZ, R3 ;  /* 0x000000ffff087224 */ /* 0x001fc400078e0003 */
[----:B------:R-:W-:-:S05]  /*5c780*/  IMAD.MOV.U32 R9, RZ, RZ, R0 ;  /* 0x000000ffff097224 */ /* 0x000fca00078e0000 */
[----:B------:R0:W-:Y:S04]  /*5c790*/  STL.64 [R1+0x6e90], R8 ;  /* 0x006e900801007387 */ /* 0x0001e80000100a00 */
[----:B0-----:R-:W2:Y:S04]  /*5c7a0*/  LDL.LU R8, [R1+0xc70] ;  /* 0x000c700001087983 */ /* 0x001ea80000300800 */
[----:B------:R-:W2:Y:S04]  /*5c7b0*/  LDL.LU R9, [R1+0xc74] ;  /* 0x000c740001097983 */ /* 0x000ea80000300800 */
[----:B------:R-:W4:Y:S04]  /*5c7c0*/  LDL.LU R10, [R1+0xc78] ;  /* 0x000c7800010a7983 */ /* 0x000f280000300800 */
[----:B------:R-:W4:Y:S04]  /*5c7d0*/  LDL.LU R11, [R1+0xc7c] ;  /* 0x000c7c00010b7983 */ /* 0x000f280000300800 */
[----:B------:R-:W3:Y:S04]  /*5c7e0*/  LDL.LU R12, [R1+0x860] ;  /* 0x00086000010c7983 */ /* 0x000ee80000300800 */
[----:B------:R-:W3:Y:S04]  /*5c7f0*/  LDL.LU R13, [R1+0x864] ;  /* 0x00086400010d7983 */ /* 0x000ee80000300800 */
[----:B------:R-:W2:Y:S04]  /*5c800*/  LDL.LU R14, [R1+0x868] ;  /* 0x00086800010e7983 */ /* 0x000ea80000300800 */
[----:B------:R-:W2:Y:S04]  /*5c810*/  LDL.LU R15, [R1+0x86c] ;  /* 0x00086c00010f7983 */ /* 0x000ea80000300800 */
[----:B--2---:R-:W-:Y:S04]  /*5c820*/  STL.64 [R1+0x6ed8], R14 ;  /* 0x006ed80e01007387 */ /* 0x004fe80000100a00 */
[----:B---3--:R0:W-:Y:S04]  /*5c830*/  STL.64 [R1+0x6ed0], R12 ;  /* 0x006ed00c01007387 */ /* 0x0081e80000100a00 */
[----:B0-----:R-:W2:Y:S04]  /*5c840*/  LDL.LU R12, [R1+0xd00] ;  /* 0x000d0000010c7983 */ /* 0x001ea80000300800 */
[----:B------:R-:W2:Y:S04]  /*5c850*/  LDL.LU R13, [R1+0xd04] ;  /* 0x000d0400010d7983 */ /* 0x000ea80000300800 */
[----:B------:R-:W2:Y:S04]  /*5c860*/  LDL.LU R14, [R1+0xd08] ;  /* 0x000d0800010e7983 */ /* 0x000ea80000300800 */
[----:B------:R-:W2:Y:S04]  /*5c870*/  LDL.LU R15, [R1+0xd0c] ;  /* 0x000d0c00010f7983 */ /* 0x000ea80000300800 */
[----:B------:R-:W3:Y:S04]  /*5c880*/  LDL.64 R24, [R1+0xc0] ;  /* 0x0000c00001187983 */ /* 0x000ee80000100a00 */
[----:B----4-:R-:W-:Y:S04]  /*5c890*/  STL.64 [R1+0x6eb0], R10 ;  /* 0x006eb00a01007387 */ /* 0x010fe80000100a00 */
[----:B------:R0:W-:Y:S04]  /*5c8a0*/  STL.64 [R1+0x6ea8], R8 ;  /* 0x006ea80801007387 */ /* 0x0001e80000100a00 */
[----:B0-----:R-:W4:Y:S04]  /*5c8b0*/  LDL.LU R8, [R1+0xc80] ;  /* 0x000c800001087983 */ /* 0x001f280000300800 */
[----:B------:R-:W4:Y:S04]  /*5c8c0*/  LDL.LU R9, [R1+0xc84] ;  /* 0x000c840001097983 */ /* 0x000f280000300800 */
[----:B------:R-:W4:Y:S04]  /*5c8d0*/  LDL.LU R10, [R1+0xc88] ;  /* 0x000c8800010a7983 */ /* 0x000f280000300800 */
[----:B------:R-:W4:Y:S04]  /*5c8e0*/  LDL.LU R11, [R1+0xc8c] ;  /* 0x000c8c00010b7983 */ /* 0x000f280000300800 */
[----:B------:R-:W-:Y:S04]  /*5c8f0*/  STL [R1+0x6e58], R22 ;  /* 0x006e581601007387 */ /* 0x000fe80000100800 */
[----:B------:R0:W-:Y:S04]  /*5c900*/  STL.64 [R1+0x6e50], R20 ;  /* 0x006e501401007387 */ /* 0x0001e80000100a00 */
[----:B0-----:R-:W2:Y:S04]  /*5c910*/  LDL.64 R20, [R1+0x10] ;  /* 0x0000100001147983 */ /* 0x001ea80000100a00 */
[----:B--2---:R0:W-:Y:S04]  /*5c920*/  STL.64 [R1+0x6e70], R20 ;  /* 0x006e701401007387 */ /* 0x0041e80000100a00 */
[----:B0-----:R-:W2:Y:S01]  /*5c930*/  LDL.64 R20, [R1+0x80] ;  /* 0x0000800001147983 */ /* 0x001ea20000100a00 */
[----:B------:R-:W-:Y:S03]  /*5c940*/  HMMA.16816.F32 R12, R16, R4, R12 ;  /* 0x00000004100c723c */ /* 0x000fe6000000180c */
[----:B--2---:R0:W-:Y:S04]  /*5c950*/  STL.64 [R1+0x6e88], R20 ;  /* 0x006e881401007387 */ /* 0x0041e80000100a00 */
[----:B0-----:R-:W2:Y:S04]  /*5c960*/  LDL.LU R20, [R1+0xc60] ;  /* 0x000c600001147983 */ /* 0x001ea80000300800 */
[----:B------:R-:W2:Y:S04]  /*5c970*/  LDL.LU R21, [R1+0xc64] ;  /* 0x000c640001157983 */ /* 0x000ea80000300800 */
[----:B------:R-:W3:Y:S04]  /*5c980*/  LDL.LU R22, [R1+0xc68] ;  /* 0x000c680001167983 */ /* 0x000ee80000300800 */
[----:B------:R-:W3:Y:S04]  /*5c990*/  LDL.LU R23, [R1+0xc6c] ;  /* 0x000c6c0001177983 */ /* 0x000ee80000300800 */
[----:B---3--:R-:W-:Y:S04]  /*5c9a0*/  STL.64 [R1+0x6ea0], R22 ;  /* 0x006ea01601007387 */ /* 0x008fe80000100a00 */
[----:B--2---:R0:W-:Y:S04]  /*5c9b0*/  STL.64 [R1+0x6e98], R20 ;  /* 0x006e981401007387 */ /* 0x0041e80000100a00 */
[----:B0-----:R-:W2:Y:S04]  /*5c9c0*/  LDL.64 R20, [R1+0xa0] ;  /* 0x0000a00001147983 */ /* 0x001ea80000100a00 */
[----:B------:R-:W-:Y:S04]  /*5c9d0*/  STL.64 [R1+0x4d0], R12 ;  /* 0x0004d00c01007387 */ /* 0x000fe80000100a00 */
[----:B------:R0:W-:Y:S04]  /*5c9e0*/  STL.64 [R1+0x4d8], R14 ;  /* 0x0004d80e01007387 */ /* 0x0001e80000100a00 */
[----:B0-----:R-:W3:Y:S04]  /*5c9f0*/  LDL.LU.64 R14, [R1+0x6ed8] ;  /* 0x006ed800010e7983 */ /* 0x001ee80000300a00 */
[----:B------:R-:W3:Y:S04]  /*5ca00*/  LDL.LU.64 R12, [R1+0x6ed0] ;  /* 0x006ed000010c7983 */ /* 0x000ee80000300a00 */
[----:B------:R0:W-:Y:S04]  /*5ca10*/  STL.64 [R1+0x6e48], R4 ;  /* 0x006e480401007387 */ /* 0x0001e80000100a00 */
[----:B0-----:R-:W4:Y:S04]  /*5ca20*/  LDL.LU R4, [R1+0xc30] ;  /* 0x000c300001047983 */ /* 0x001f280000300800 */
[----:B------:R-:W4:Y:S04]  /*5ca30*/  LDL.LU R5, [R1+0xc34] ;  /* 0x000c340001057983 */ /* 0x000f280000300800 */
[----:B------:R-:W2:Y:S04]  /*5ca40*/  LDL.LU R6, [R1+0xc38] ;  /* 0x000c380001067983 */ /* 0x000ea80000300800 */
[----:B------:R-:W2:Y:S01]  /*5ca50*/  LDL.LU R7, [R1+0xc3c] ;  /* 0x000c3c0001077983 */ /* 0x000ea20000300800 */
[----:B------:R-:W-:-:S02]  /*5ca60*/  IMAD.MOV.U32 R3, RZ, RZ, R24 ;  /* 0x000000ffff037224 */ /* 0x000fc400078e0018 */
[----:B------:R-:W-:Y:S01]  /*5ca70*/  IMAD.MOV.U32 R0, RZ, RZ, R25 ;  /* 0x000000ffff007224 */ /* 0x000fe200078e0019 */
[----:B---3--:R-:W-:Y:S01]  /*5ca80*/  HMMA.16816.F32 R16, R16, R24, R12 ;  /* 0x000000181010723c */ /* 0x008fe2000000180c */
[----:B--2---:R-:W-:Y:S04]  /*5ca90*/  STL.64 [R1+0x6e68], R6 ;  /* 0x006e680601007387 */ /* 0x004fe80000100a00 */
[----:B----4-:R0:W-:Y:S04]  /*5caa0*/  STL.64 [R1+0x6e60], R4 ;  /* 0x006e600401007387 */ /* 0x0101e80000100a00 */
[----:B0-----:R-:W2:Y:S04]  /*5cab0*/  LDL.LU R4, [R1+0xc40] ;  /* 0x000c400001047983 */ /* 0x001ea80000300800 */
[----:B------:R-:W2:Y:S04]  /*5cac0*/  LDL.LU R5, [R1+0xc44] ;  /* 0x000c440001057983 */ /* 0x000ea80000300800 */
[----:B------:R-:W2:Y:S04]  /*5cad0*/  LDL.LU R6, [R1+0xc48] ;  /* 0x000c480001067983 */ /* 0x000ea80000300800 */
[----:B------:R-:W3:Y:S04]  /*5cae0*/  LDL.LU.64 R12, [R1+0x6ec8] ;  /* 0x006ec800010c7983 */ /* 0x000ee80000300a00 */
[----:B------:R3:W-:Y:S04]  /*5caf0*/  STL.64 [R1+0x260], R16 ;  /* 0x0002601001007387 */ /* 0x0007e80000100a00 */
[----:B------:R0:W-:Y:S04]  /*5cb00*/  STL.64 [R1+0x268], R18 ;  /* 0x0002681201007387 */ /* 0x0001e80000100a00 */
[----:B------:R-:W0:Y:S04]  /*5cb10*/  LDL.LU.64 R26, [R1+0x6ec0] ;  /* 0x006ec000011a7983 */ /* 0x000e280000300a00 */
[----:B------:R-:W0:Y:S01]  /*5cb20*/  LDL.LU.64 R24, [R1+0x6eb8] ;  /* 0x006eb80001187983 */ /* 0x000e220000300a00 */
[----:B---3--:R-:W-:-:S02]  /*5cb30*/  IMAD.MOV.U32 R16, RZ, RZ, R13 ;  /* 0x000000ffff107224 */ /* 0x008fc400078e000d */
[----:B------:R-:W-:Y:S02]  /*5cb40*/  IMAD.MOV.U32 R17, RZ, RZ, R12 ;  /* 0x000000ffff117224 */ /* 0x000fe400078e000c */
[----:B------:R-:W1:Y:S05]  /*5cb50*/  LDSM.16.MT88.4 R12, [R2+UR5+0x8200] ;  /* 0x00820005020c783b */ /* 0x000e6a0008004200 */
[----:B0-----:R-:W-:Y:S01]  /*5cb60*/  HMMA.16816.F32 R16, R24, R16, R8 ;  /* 0x000000101810723c */ /* 0x001fe20000001808 */
[----:B-1----:R0:W-:Y:S04]  /*5cb70*/  STL.64 [R1+0x6d28], R14 ;  /* 0x006d280e01007387 */ /* 0x0021e80000100a00 */
[----:B------:R-:W-:Y:S04]  /*5cb80*/  STL.64 [R1+0x6d20], R12 ;  /* 0x006d200c01007387 */ /* 0x000fe80000100a00 */
[----:B------:R-:W3:Y:S04]  /*5cb90*/  LDL.LU.64 R10, [R1+0x6eb0] ;  /* 0x006eb000010a7983 */ /* 0x000ee80000300a00 */
[----:B------:R-:W3:Y:S10]  /*5cba0*/  LDL.LU.64 R8, [R1+0x6ea8] ;  /* 0x006ea80001087983 */ /* 0x000ef40000300a00 */
[----:B------:R-:W-:Y:S04]  /*5cbb0*/  STL.64 [R1+0x1f0], R16 ;  /* 0x0001f01001007387 */ /* 0x000fe80000100a00 */
[----:B------:R1:W-:Y:S04]  /*5cbc0*/  STL.64 [R1+0x1f8], R18 ;  /* 0x0001f81201007387 */ /* 0x0003e80000100a00 */
[----:B------:R-:W4:Y:S01]  /*5cbd0*/  LDL.LU.64 R22, [R1+0x6ea0] ;  /* 0x006ea00001167983 */ /* 0x000f220000300a00 */
[----:B0-----:R-:W-:-:S02]  /*5cbe0*/  IMAD.MOV.U32 R15, RZ, RZ, R21 ;  /* 0x000000ffff0f7224 */ /* 0x001fc400078e0015 */
[----:B-1----:R-:W-:Y:S01]  /*5cbf0*/  IMAD.MOV.U32 R18, RZ, RZ, R20 ;  /* 0x000000ffff127224 */ /* 0x002fe200078e0014 */
[----:B---3--:R-:W-:Y:S01]  /*5cc00*/  HMMA.16816.F32 R8, R24, R20, R8 ;  /* 0x000000141808723c */ /* 0x008fe20000001808 */
[----:B------:R-:W4:-:S15]  /*5cc10*/  LDL.LU.64 R20, [R1+0x6e98] ;  /* 0x006e980001147983 */ /* 0x000f1e0000300a00 */
[----:B------:R-:W-:-:S07]  /*5cc20*/  NOP ;  /* 0x0000000000007918 */ /* 0x000fce0000000000 */
[----:B------:R0:W-:Y:S04]  /*5cc30*/  STL.64 [R1+0x1e0], R8 ;  /* 0x0001e00801007387 */ /* 0x0001e80000100a00 */
[----:B------:R4:W-:Y:S04]  /*5cc40*/  STL [R1+0x1e8], R10 ;  /* 0x0001e80a01007387 */ /* 0x0009e80000100800 */
[----:B0-----:R-:W4:Y:S01]  /*5cc50*/  LDL.LU.64 R8, [R1+0x6e90] ;  /* 0x006e900001087983 */ /* 0x001f220000300a00 */
[----:B------:R-:W-:Y:S02]  /*5cc60*/  IMAD.MOV.U32 R7, RZ, RZ, R29 ;  /* 0x000000ffff077224 */ /* 0x000fe400078e001d */
[----:B------:R-:W-:-:S05]  /*5cc70*/  IMAD.MOV.U32 R29, RZ, RZ, R11 ;  /* 0x000000ffff1d7224 */ /* 0x000fca00078e000b */
[----:B------:R-:W-:Y:S01]  /*5cc80*/  STL [R1+0x6698], R29 ;  /* 0x0066981d01007387 */ /* 0x000fe20000100800 */
[----:B----4-:R-:W-:Y:S03]  /*5cc90*/  HMMA.16816.F32 R8, R24, R8, R20 ;  /* 0x000000081808723c */ /* 0x010fe60000001814 */
[----:B------:R-:W3:-:S15]  /*5cca0*/  LDL.LU.64 R20, [R1+0x6e88] ;  /* 0x006e880001147983 */ /* 0x000ede0000300a00 */
[----:B------:R-:W-:-:S05]  /*5ccb0*/  NOP ;  /* 0x0000000000007918 */ /* 0x000fca0000000000 */
[----:B------:R-:W-:Y:S04]  /*5ccc0*/  STL.64 [R1+0x1d0], R8 ;  /* 0x0001d00801007387 */ /* 0x000fe80000100a00 */
[----:B------:R0:W-:Y:S04]  /*5ccd0*/  STL.64 [R1+0x1d8], R10 ;  /* 0x0001d80a01007387 */ /* 0x0001e80000100a00 */
[----:B0-----:R-:W4:Y:S04]  /*5cce0*/  LDL.LU.64 R10, [R1+0x6e80] ;  /* 0x006e8000010a7983 */ /* 0x001f280000300a00 */
[----:B------:R-:W4:Y:S01]  /*5ccf0*/  LDL.LU.64 R8, [R1+0x6e78] ;  /* 0x006e780001087983 */ /* 0x000f220000300a00 */
[----:B------:R-:W-:-:S02]  /*5cd00*/  IMAD.MOV.U32 R12, RZ, RZ, R3 ;  /* 0x000000ffff0c7224 */ /* 0x000fc400078e0003 */
[----:B---3--:R-:W-:Y:S02]  /*5cd10*/  IMAD.MOV.U32 R3, RZ, RZ, R20 ;  /* 0x000000ffff037224 */ /* 0x008fe400078e0014 */
[----:B------:R-:W-:Y:S01]  /*5cd20*/  IMAD.MOV.U32 R28, RZ, RZ, R21 ;  /* 0x000000ffff1c7224 */ /* 0x000fe200078e0015 */
[----:B----4-:R-:W-:Y:S01]  /*5cd30*/  HMMA.16816.F32 R8, R24, R20, R8 ;  /* 0x000000141808723c */ /* 0x010fe20000001808 */
[----:B------:R-:W2:-:S15]  /*5cd40*/  LDL.LU.64 R20, [R1+0x6e70] ;  /* 0x006e700001147983 */ /* 0x000e9e0000300a00 */
[----:B------:R-:W-:-:S07]  /*5cd50*/  NOP ;  /* 0x0000000000007918 */ /* 0x000fce0000000000 */
[----:B------:R0:W-:Y:S04]  /*5cd60*/  STL.64 [R1+0x1c0], R8 ;  /* 0x0001c00801007387 */ /* 0x0001e80000100a00 */
[----:B------:R1:W-:Y:S01]  /*5cd70*/  STL [R1+0x1cc], R11 ;  /* 0x0001cc0b01007387 */ /* 0x0003e20000100800 */
[----:B------:R-:W-:-:S03]  /*5cd80*/  IMAD.MOV.U32 R29, RZ, RZ, R10 ;  /* 0x000000ffff1d7224 */ /* 0x000fc600078e000a */
[----:B0-----:R-:W3:Y:S04]  /*5cd90*/  LDL.LU R8, [R1+0x6a0] ;  /* 0x0006a00001087983 */ /* 0x001ee80000300800 */
[----:B------:R-:W3:Y:S04]  /*5cda0*/  LDL.LU R9, [R1+0x6a4] ;  /* 0x0006a40001097983 */ /* 0x000ee80000300800 */
[----:B------:R-:W3:Y:S04]  /*5cdb0*/  LDL.LU R10, [R1+0x6a8] ;  /* 0x0006a800010a7983 */ /* 0x000ee80000300800 */
[----:B-1----:R-:W3:Y:S04]  /*5cdc0*/  LDL.LU R11, [R1+0x6ac] ;  /* 0x0006ac00010b7983 */ /* 0x002ee80000300800 */
[----:B------:R-:W-:Y:S01]  /*5cdd0*/  STL [R1+0x6794], R29 ;  /* 0x0067941d01007387 */ /* 0x000fe20000100800 */
[----:B--2---:R-:W-:Y:S06]  /*5cde0*/  HMMA.16816.F32 R4, R24, R20, R4 ;  /* 0x000000141804723c */ /* 0x004fec0000001804 */
[----:B------:R-:W-:-:S02]  /*5cdf0*/  IMAD.MOV.U32 R17, RZ, RZ, R20 ;  /* 0x000000ffff117224 */ /* 0x000fc400078e0014 */
[----:B------:R-:W-:-:S15]  /*5ce00*/  IMAD.MOV.U32 R16, RZ, RZ, R21 ;  /* 0x000000ffff107224 */ /* 0x000fde00078e0015 */
[----:B------:R-:W-:Y:S04]  /*5ce10*/  STL.64 [R1+0x4a0], R4 ;  /* 0x0004a00401007387 */ /* 0x000fe80000100a00 */
[----:B------:R0:W-:Y:S04]  /*5ce20*/  STL.64 [R1+0x4a8], R6 ;  /* 0x0004a80601007387 */ /* 0x0001e80000100a00 */
[----:B0-----:R-:W2:Y:S04]  /*5ce30*/  LDL.LU.64 R6, [R1+0x6e68] ;  /* 0x006e680001067983 */ /* 0x001ea80000300a00 */
[----:B------:R-:W2:Y:S04]  /*5ce40*/  LDL.LU.64 R4, [R1+0x6e60] ;  /* 0x006e600001047983 */ /* 0x000ea80000300a00 */
[----:B------:R-:W4:Y:S04]  /*5ce50*/  LDL.LU R22, [R1+0x6e58] ;  /* 0x006e580001167983 */ /* 0x000f280000300800 */
[----:B------:R-:W2:Y:S02]  /*5ce60*/  LDL.LU.64 R20, [R1+0x6e50] ;  /* 0x006e500001147983 */ /* 0x000ea40000300a00 */
[----:B--2---:R-:W-:-:S15]  /*5ce70*/  HMMA.16816.F32 R4, R24, R20, R4 ;  /* 0x000000141804723c */ /* 0x004fde0000001804 */
[----:B------:R-:W-:-:S08]  /*5ce80*/  NOP ;  /* 0x0000000000007918 */ /* 0x000fd00000000000 */
[----:B------:R0:W-:Y:S04]  /*5ce90*/  STL.64 [R1+0x490], R4 ;  /* 0x0004900401007387 */ /* 0x0001e80000100a00 */
[----:B------:R-:W-:Y:S04]  /*5cea0*/  STL.64 [R1+0x498], R6 ;  /* 0x0004980601007387 */ /* 0x000fe80000100a00 */
[----:B0-----:R-:W2:Y:S04]  /*5ceb0*/  LDL.LU.64 R4, [R1+0x6e48] ;  /* 0x006e480001047983 */ /* 0x001ea80000300a00 */
[----:B----4-:R-:W-:Y:S04]  /*5cec0*/  STL [R1+0x6dd0], R22 ;  /* 0x006dd01601007387 */ /* 0x010fe80000100800 */
[----:B------:R0:W-:Y:S04]  /*5ced0*/  STL.64 [R1+0x6dc8], R20 ;  /* 0x006dc81401007387 */ /* 0x0001e80000100a00 */
[----:B0-----:R-:W2:Y:S04]  /*5cee0*/  LDL.LU R20, [R1+0xc20] ;  /* 0x000c200001147983 */ /* 0x001ea80000300800 */
[----:B------:R-:W2:Y:S04]  /*5cef0*/  LDL.LU R21, [R1+0xc24] ;  /* 0x000c240001157983 */ /* 0x000ea80000300800 */
[----:B------:R-:W2:Y:S04]  /*5cf00*/  LDL.LU R22, [R1+0xc28] ;  /* 0x000c280001167983 */ /* 0x000ea80000300800 */
[----:B------:R-:W2:Y:S01]  /*5cf10*/  LDL.LU R23, [R1+0xc2c] ;  /* 0x000c2c0001177983 */ /* 0x000ea20000300800 */
[----:B------:R-:W-:Y:S01]  /*5cf20*/  IMAD.MOV.U32 R13, RZ, RZ, R0 ;  /* 0x000000ffff0d7224 */ /* 0x000fe200078e0000 */
[----:B--2---:R-:W-:Y:S06]  /*5cf30*/  HMMA.16816.F32 R20, R24, R4, R20 ;  /* 0x000000041814723c */ /* 0x004fec0000001814 */
[----:B------:R-:W-:-:S02]  /*5cf40*/  IMAD.MOV.U32 R14, RZ, RZ, R4 ;  /* 0x000000ffff0e7224 */ /* 0x000fc400078e0004 */
[----:B------:R-:W-:-:S15]  /*5cf50*/  IMAD.MOV.U32 R0, RZ, RZ, R5 ;  /* 0x000000ffff007224 */ /* 0x000fde00078e0005 */
[----:B------:R0:W-:Y:S04]  /*5cf60*/  STL.64 [R1+0x480], R20 ;  /* 0x0004801401007387 */ /* 0x0001e80000100a00 */
[----:B------:R1:W-:Y:S04]  /*5cf70*/  STL.64 [R1+0x488], R22 ;  /* 0x0004881601007387 */ /* 0x0003e80000100a00 */
[----:B------:R-:W2:Y:S04]  /*5cf80*/  LDL.LU.64 R6, [R1+0x6e40] ;  /* 0x006e400001067983 */ /* 0x000ea80000300a00 */
[----:B------:R-:W2:Y:S04]  /*5cf90*/  LDL.LU.64 R4, [R1+0x6e38] ;  /* 0x006e380001047983 */ /* 0x000ea80000300a00 */
[----:B0-----:R-:W4:Y:S04]  /*5cfa0*/  LDL.LU R20, [R1+0xb60] ;  /* 0x000b600001147983 */ /* 0x001f280000300800 */
[----:B------:R-:W4:Y:S04]  /*5cfb0*/  LDL.LU R21, [R1+0xb64] ;  /* 0x000b640001157983 */ /* 0x000f280000300800 */
[----:B-1----:R-:W3:Y:S04]  /*5cfc0*/  LDL.LU R22, [R1+0xb68] ;  /* 0x000b680001167983 */ /* 0x002ee80000300800 */
[----:B------:R-:W3:Y:S04]  /*5cfd0*/  LDL.LU R23, [R1+0xb6c] ;  /* 0x000b6c0001177983 */ /* 0x000ee80000300800 */
[----:B---3--:R-:W-:Y:S04]  /*5cfe0*/  STL.64 [R1+0x6de0], R22 ;  /* 0x006de01601007387 */ /* 0x008fe80000100a00 */
[----:B----4-:R0:W-:Y:S04]  /*5cff0*/  STL.64 [R1+0x6dd8], R20 ;  /* 0x006dd81401007387 */ /* 0x0101e80000100a00 */
[----:B0-----:R-:W3:Y:S04]  /*5d000*/  LDL.LU R20, [R1+0xb70] ;  /* 0x000b700001147983 */ /* 0x001ee80000300800 */
[----:B------:R-:W3:Y:S04]  /*5d010*/  LDL.LU R21, [R1+0xb74] ;  /* 0x000b740001157983 */ /* 0x000ee80000300800 */
[----:B------:R-:W4:Y:S04]  /*5d020*/  LDL.LU R22, [R1+0xb78] ;  /* 0x000b780001167983 */ /* 0x000f280000300800 */
[----:B------:R-:W4:Y:S01]  /*5d030*/  LDL.LU R23, [R1+0xb7c] ;  /* 0x000b7c0001177983 */ /* 0x000f220000300800 */
[----:B------:R-:W-:Y:S03]  /*5d040*/  HMMA.16816.F32 R8, R24, R12, R8 ;  /* 0x0000000c1808723c */ /* 0x000fe60000001808 */
[----:B----4-:R-:W-:Y:S04]  /*5d050*/  STL.64 [R1+0x6df8], R22 ;  /* 0x006df81601007387 */ /* 0x010fe80000100a00 */
[----:B---3--:R0:W-:Y:S04]  /*5d060*/  STL.64 [R1+0x6df0], R20 ;  /* 0x006df01401007387 */ /* 0x0081e80000100a00 */
[----:B0-----:R-:W3:Y:S04]  /*5d070*/  LDL.LU R20, [R1+0xb80] ;  /* 0x000b800001147983 */ /* 0x001ee80000300800 */
[----:B------:R-:W3:Y:S04]  /*5d080*/  LDL.LU R21, [R1+0xb84] ;  /* 0x000b840001157983 */ /* 0x000ee80000300800 */
[----:B------:R-:W4:Y:S04]  /*5d090*/  LDL.LU R22, [R1+0xb88] ;  /* 0x000b880001167983 */ /* 0x000f280000300800 */
[----:B------:R-:W4:Y:S04]  /*5d0a0*/  LDL.LU R23, [R1+0xb8c] ;  /* 0x000b8c0001177983 */ /* 0x000f280000300800 */
[----:B----4-:R-:W-:Y:S04]  /*5d0b0*/  STL.64 [R1+0x6e08], R22 ;  /* 0x006e081601007387 */ /* 0x010fe80000100a00 */
[----:B---3--:R0:W-:Y:S02]  /*5d0c0*/  STL.64 [R1+0x6e00], R20 ;  /* 0x006e001401007387 */ /* 0x0081e40000100a00 */
[----:B0-----:R-:W-:-:S02]  /*5d0d0*/  IMAD.MOV.U32 R20, RZ, RZ, R18 ;  /* 0x000000ffff147224 */ /* 0x001fc400078e0012 */
[----:B------:R-:W-:-:S05]  /*5d0e0*/  IMAD.MOV.U32 R21, RZ, RZ, R15 ;  /* 0x000000ffff157224 */ /* 0x000fca00078e000f */
[----:B------:R0:W-:Y:S04]  /*5d0f0*/  STL.64 [R1+0x6e20], R20 ;  /* 0x006e201401007387 */ /* 0x0001e80000100a00 */
[----:B0-----:R-:W3:Y:S04]  /*5d100*/  LDL.64 R20, [R1+0xb0] ;  /* 0x0000b00001147983 */ /* 0x001ee80000100a00 */
[----:B------:R-:W-:Y:S04]  /*5d110*/  STL [R1+0x6dc0], R14 ;  /* 0x006dc00e01007387 */ /* 0x000fe80000100800 */
[----:B------:R0:W-:Y:S04]  /*5d120*/  STL.64 [R1+0x6db8], R12 ;  /* 0x006db80c01007387 */ /* 0x0001e80000100a00 */
[----:B------:R-:W-:Y:S04]  /*5d130*/  STL.64 [R1+0x1b0], R8 ;  /* 0x0001b00801007387 */ /* 0x000fe80000100a00 */
[----:B------:R-:W-:Y:S04]  /*5d140*/  STL.64 [R1+0x1b8], R10 ;  /* 0x0001b80a01007387 */ /* 0x000fe80000100a00 */
[----:B0-----:R-:W4:Y:S04]  /*5d150*/  LDL.LU R12, [R1+0xb50] ;  /* 0x000b5000010c7983 */ /* 0x001f280000300800 */
[----:B------:R-:W4:Y:S04]  /*5d160*/  LDL.LU R13, [R1+0xb54] ;  /* 0x000b5400010d7983 */ /* 0x000f280000300800 */
[----:B------:R-:W2:Y:S04]  /*5d170*/  LDL.LU R14, [R1+0xb58] ;  /* 0x000b5800010e7983 */ /* 0x000ea80000300800 */
[----:B------:R-:W2:Y:S04]  /*5d180*/  LDL.LU R15, [R1+0xb5c] ;  /* 0x000b5c00010f7983 */ /* 0x000ea80000300800 */
[----:B--2---:R-:W-:Y:S04]  /*5d190*/  STL.64 [R1+0x6e18], R14 ;  /* 0x006e180e01007387 */ /* 0x004fe80000100a00 */
[----:B----4-:R0:W-:Y:S04]  /*5d1a0*/  STL.64 [R1+0x6e10], R12 ;  /* 0x006e100c01007387 */ /* 0x0101e80000100a00 */
[----:B0-----:R-:W2:Y:S04]  /*5d1b0*/  LDL.LU R12, [R1+0xb90] ;  /* 0x000b9000010c7983 */ /* 0x001ea80000300800 */
[----:B------:R-:W2:Y:S04]  /*5d1c0*/  LDL.LU R13, [R1+0xb94] ;  /* 0x000b9400010d7983 */ /* 0x000ea80000300800 */
[----:B------:R-:W4:Y:S04]  /*5d1d0*/  LDL.LU R14, [R1+0xb98] ;  /* 0x000b9800010e7983 */ /* 0x000f280000300800 */
[----:B------:R-:W4:Y:S01]  /*5d1e0*/  LDL.LU R15, [R1+0xb9c] ;  /* 0x000b9c00010f7983 */ /* 0x000f220000300800 */
[----:B------:R-:W-:-:S02]  /*5d1f0*/  IMAD.MOV.U32 R24, RZ, RZ, R17 ;  /* 0x000000ffff187224 */ /* 0x000fc400078e0011 */
[----:B------:R-:W-:Y:S02]  /*5d200*/  IMAD.MOV.U32 R25, RZ, RZ, R16 ;  /* 0x000000ffff197224 */ /* 0x000fe400078e0010 */
[----:B------:R-:W0:Y:S04]  /*5d210*/  LDSM.16.MT88.4 R16, [R2+UR5+0x8280] ;  /* 0x008280050210783b */ /* 0x000e280008004200 */
[----:B----4-:R-:W-:Y:S04]  /*5d220*/  STL.64 [R1+0x6e30], R14 ;  /* 0x006e300e01007387 */ /* 0x010fe80000100a00 */
[----:B--2---:R1:W-:Y:S04]  /*5d230*/  STL.64 [R1+0x6e28], R12 ;  /* 0x006e280c01007387 */ /* 0x0043e80000100a00 */
[----:B-1----:R-:W2:Y:S04]  /*5d240*/  LDL.LU R12, [R1+0xba0] ;  /* 0x000ba000010c7983 */ /* 0x002ea80000300800 */
[----:B------:R-:W2:Y:S04]  /*5d250*/  LDL.LU R13, [R1+0xba4] ;  /* 0x000ba400010d7983 */ /* 0x000ea80000300800 */
[----:B------:R-:W2:Y:S04]  /*5d260*/  LDL.LU R14, [R1+0xba8] ;  /* 0x000ba800010e7983 */ /* 0x000ea80000300800 */
[----:B------:R-:W2:Y:S04]  /*5d270*/  LDL.LU R15, [R1+0xbac] ;  /* 0x000bac00010f7983 */ /* 0x000ea80000300800 */
[----:B------:R-:W4:Y:S04]  /*5d280*/  LDL.LU R8, [R1+0xb40] ;  /* 0x000b400001087983 */ /* 0x000f280000300800 */
[----:B------:R-:W4:Y:S04]  /*5d290*/  LDL.LU R9, [R1+0xb44] ;  /* 0x000b440001097983 */ /* 0x000f280000300800 */
[----:B------:R-:W4:Y:S04]  /*5d2a0*/  LDL.LU R10, [R1+0xb48] ;  /* 0x000b4800010a7983 */ /* 0x000f280000300800 */
[----:B------:R-:W4:Y:S04]  /*5d2b0*/  LDL.LU R11, [R1+0xb4c] ;  /* 0x000b4c00010b7983 */ /* 0x000f280000300800 */
[----:B0-----:R-:W-:Y:S04]  /*5d2c0*/  STL.64 [R1+0x6cc0], R18 ;  /* 0x006cc01201007387 */ /* 0x001fe80000100a00 */
[----:B------:R0:W-:Y:S01]  /*5d2d0*/  STL.64 [R1+0x6cb8], R16 ;  /* 0x006cb81001007387 */ /* 0x0001e20000100a00 */
[----:B---3--:R-:W-:-:S02]  /*5d2e0*/  IMAD.MOV.U32 R27, RZ, RZ, R20 ;  /* 0x000000ffff1b7224 */ /* 0x008fc400078e0014 */
[----:B------:R-:W-:Y:S01]  /*5d2f0*/  IMAD.MOV.U32 R26, RZ, RZ, R21 ;  /* 0x000000ffff1a7224 */ /* 0x000fe200078e0015 */
[----:B0-----:R-:W3:Y:S01]  /*5d300*/  LDL.64 R16, [R1+0x90] ;  /* 0x0000900001107983 */ /* 0x001ee20000100a00 */
[----:B--2---:R-:W-:-:S15]  /*5d310*/  HMMA.16816.F32 R12, R4, R20, R12 ;  /* 0x00000014040c723c */ /* 0x004fde000000180c */
[----:B------:R-:W-:-:S08]  /*5d320*/  NOP ;  /* 0x0000000000007918 */ /* 0x000fd00000000000 */
[----:B------:R-:W-:Y:S04]  /*5d330*/  STL.64 [R1+0x1a0], R12 ;  /* 0x0001a00c01007387 */ /* 0x000fe80000100a00 */
[----:B------:R0:W-:Y:S04]  /*5d340*/  STL.64 [R1+0x1a8], R14 ;  /* 0x0001a80e01007387 */ /* 0x0001e80000100a00 */
[----:B0-----:R-:W2:Y:S04]  /*5d350*/  LDL.LU.64 R14, [R1+0x6e30] ;  /* 0x006e3000010e7983 */ /* 0x001ea80000300a00 */
[----:B------:R-:W2:Y:S04]  /*5d360*/  LDL.LU.64 R12, [R1+0x6e28] ;  /* 0x006e2800010c7983 */ /* 0x000ea80000300a00 */
[----:B------:R-:W2:Y:S02]  /*5d370*/  LDL.LU.64 R20, [R1+0x6e20] ;  /* 0x006e200001147983 */ /* 0x000ea40000300a00 */
[----:B--2---:R-:W-:Y:S02]  /*5d380*/  HMMA.16816.F32 R20, R4, R20, R12 ;  /* 0x000000140414723c */ /* 0x004fe4000000180c */
[----:B------:R-:W2:Y:S04]  /*5d390*/  LDL.LU.64 R14, [R1+0x6e18] ;  /* 0x006e1800010e7983 */ /* 0x000ea80000300a00 */
[----:B------:R-:W2:-:S15]  /*5d3a0*/  LDL.LU.64 R12, [R1+0x6e10] ;  /* 0x006e1000010c7983 */ /* 0x000e9e0000300a00 */
        /* <DEDUP_REMOVED lines=9> */
[----:B0-----:R-:W3:Y:S04]  /*5d440*/  LDL.LU.64 R22, [R1+0x6df8] ;  /* 0x006df80001167983 */ /* 0x001ee80000300a00 */
[----:B------:R-:W3:Y:S04]  /*5d450*/  LDL.LU.64 R20, [R1+0x6df0] ;  /* 0x006df00001147983 */ /* 0x000ee80000300a00 */
[----:B------:R0:W-:Y:S02]  /*5d460*/  STL.64 [R1+0x6d80], R16 ;  /* 0x006d801001007387 */ /* 0x0001e40000100a00 */
[----:B0-----:R-:W-:-:S02]  /*5d470*/  IMAD.MOV.U32 R16, RZ, RZ, R3 ;  /* 0x000000ffff107224 */ /* 0x001fc400078e0003 */
[----:B------:R-:W-:Y:S01]  /*5d480*/  IMAD.MOV.U32 R17, RZ, RZ, R28 ;  /* 0x000000ffff117224 */ /* 0x000fe200078e001c */
[----:B------:R-:W4:Y:S06]  /*5d490*/  LDL.LU R3, [R1+0x6de8] ;  /* 0x006de80001037983 */ /* 0x000f2c0000300800 */
[----:B---3--:R-:W-:Y:S01]  /*5d4a0*/  HMMA.16816.F32 R16, R4, R16, R20 ;  /* 0x000000100410723c */ /* 0x008fe20000001814 */
[----:B------:R-:W3:Y:S04]  /*5d4b0*/  LDL.LU.64 R22, [R1+0x6de0] ;  /* 0x006de00001167983 */ /* 0x000ee80000300a00 */
[----:B------:R-:W3:-:S15]  /*5d4c0*/  LDL.LU.64 R20, [R1+0x6dd8] ;  /* 0x006dd80001147983 */ /* 0x000ede0000300a00 */
[----:B------:R-:W-:-:S03]  /*5d4d0*/  NOP ;  /* 0x0000000000007918 */ /* 0x000fc60000000000 */
[----:B------:R0:W-:Y:S04]  /*5d4e0*/  STL.64 [R1+0x170], R16 ;  /* 0x0001701001007387 */ /* 0x0001e80000100a00 */
[----:B------:R1:W-:Y:S04]  /*5d4f0*/  STL.64 [R1+0x178], R18 ;  /* 0x0001781201007387 */ /* 0x0003e80000100a00 */
[----:B0-----:R-:W2:Y:S04]  /*5d500*/  LDL.LU R16, [R1+0xaf0] ;  /* 0x000af00001107983 */ /* 0x001ea80000300800 */
[----:B------:R-:W2:Y:S04]  /*5d510*/  LDL.LU R17, [R1+0xaf4] ;  /* 0x000af40001117983 */ /* 0x000ea80000300800 */
[----:B-1----:R-:W4:Y:S04]  /*5d520*/  LDL.LU R18, [R1+0xaf8] ;  /* 0x000af80001127983 */ /* 0x002f280000300800 */
[----:B------:R-:W4:Y:S01]  /*5d530*/  LDL.LU R19, [R1+0xafc] ;  /* 0x000afc0001137983 */ /* 0x000f220000300800 */
[----:B---3--:R-:W-:Y:S03]  /*5d540*/  HMMA.16816.F32 R20, R4, R24, R20 ;  /* 0x000000180414723c */ /* 0x008fe60000001814 */
[----:B----4-:R-:W-:Y:S04]  /*5d550*/  STL.64 [R1+0x6d90], R18 ;  /* 0x006d901201007387 */ /* 0x010fe80000100a00 */
[----:B--2---:R-:W-:-:S15]  /*5d560*/  STL.64 [R1+0x6d88], R16 ;  /* 0x006d881001007387 */ /* 0x004fde0000100a00 */
[----:B------:R-:W-:-:S01]  /*5d570*/  NOP ;  /* 0x0000000000007918 */ /* 0x000fc20000000000 */
[----:B------:R-:W-:Y:S04]  /*5d580*/  STL.64 [R1+0x160], R20 ;  /* 0x0001601401007387 */ /* 0x000fe80000100a00 */
[----:B------:R0:W-:Y:S04]  /*5d590*/  STL.64 [R1+0x168], R22 ;  /* 0x0001681601007387 */ /* 0x0001e80000100a00 */
[----:B0-----:R-:W2:Y:S04]  /*5d5a0*/  LDL.LU R22, [R1+0x6dd0] ;  /* 0x006dd00001167983 */ /* 0x001ea80000300800 */
[----:B------:R-:W3:Y:S04]  /*5d5b0*/  LDL.LU.64 R20, [R1+0x6dc8] ;  /* 0x006dc80001147983 */ /* 0x000ee80000300a00 */
[----:B------:R0:W-:Y:S01]  /*5d5c0*/  STL.64 [R1+0x6d68], R24 ;  /* 0x006d681801007387 */ /* 0x0001e20000100a00 */
[----:B------:R-:W-:-:S02]  /*5d5d0*/  IMAD.MOV.U32 R17, RZ, RZ, R26 ;  /* 0x000000ffff117224 */ /* 0x000fc400078e001a */
[----:B------:R-:W-:Y:S01]  /*5d5e0*/  IMAD.MOV.U32 R16, RZ, RZ, R27 ;  /* 0x000000ffff107224 */ /* 0x000fe200078e001b */
[----:B0-----:R-:W4:Y:S04]  /*5d5f0*/  LDL.LU R24, [R1+0x670] ;  /* 0x0006700001187983 */ /* 0x001f280000300800 */
[----:B------:R-:W4:Y:S04]  /*5d600*/  LDL.LU R25, [R1+0x674] ;  /* 0x0006740001197983 */ /* 0x000f280000300800 */
[----:B------:R-:W4:Y:S04]  /*5d610*/  LDL.LU R26, [R1+0x678] ;  /* 0x00067800011a7983 */ /* 0x000f280000300800 */
[----:B------:R-:W4:Y:S01]  /*5d620*/  LDL.LU R27, [R1+0x67c] ;  /* 0x00067c00011b7983 */ /* 0x000f220000300800 */
[----:B---3--:R-:W-:-:S15]  /*5d630*/  HMMA.16816.F32 R12, R4, R20, R12 ;  /* 0x00000014040c723c */ /* 0x008fde000000180c */
[----:B------:R-:W-:-:S08]  /*5d640*/  NOP ;  /* 0x0000000000007918 */ /* 0x000fd00000000000 */
[----:B------:R-:W-:Y:S04]  /*5d650*/  STL.64 [R1+0x460], R12 ;  /* 0x0004600c01007387 */ /* 0x000fe80000100a00 */
[----:B------:R0:W-:Y:S04]  /*5d660*/  STL.64 [R1+0x468], R14 ;  /* 0x0004680e01007387 */ /* 0x0001e80000100a00 */
[----:B0-----:R-:W3:Y:S04]  /*5d670*/  LDL.LU R14, [R1+0x6dc0] ;  /* 0x006dc000010e7983 */ /* 0x001ee80000300800 */
[----:B------:R-:W4:Y:S04]  /*5d680*/  LDL.LU.64 R12, [R1+0x6db8] ;  /* 0x006db800010c7983 */ /* 0x000f280000300a00 */
[----:B--2---:R-:W-:Y:S04]  /*5d690*/  STL [R1+0x6d60], R22 ;  /* 0x006d601601007387 */ /* 0x004fe80000100800 */
[----:B------:R0:W-:Y:S02]  /*5d6a0*/  STL.64 [R1+0x6d58], R20 ;  /* 0x006d581401007387 */ /* 0x0001e40000100a00 */
[----:B0-----:R-:W-:-:S02]  /*5d6b0*/  IMAD.MOV.U32 R21, RZ, RZ, R0 ;  /* 0x000000ffff157224 */ /* 0x001fc400078e0000 */
[----:B---3--:R-:W-:-:S07]  /*5d6c0*/  IMAD.MOV.U32 R20, RZ, RZ, R14 ;  /* 0x000000ffff147224 */ /* 0x008fce00078e000e */
[C---:B------:R-:W-:Y:S06]  /*5d6d0*/  HMMA.16816.F32 R20, R4.reuse, R20, R8 ;  /* 0x000000140414723c */ /* 0x040fec0000001808 */
[----:B----4-:R-:W-:Y:S01]  /*5d6e0*/  HMMA.16816.F32 R4, R4, R12, R24 ;  /* 0x0000000c0404723c */ /* 0x010fe20000001818 */
[----:B------:R-:W2:Y:S04]  /*5d6f0*/  LDL.LU.64 R10, [R1+0x6db0] ;  /* 0x006db000010a7983 */ /* 0x000ea80000300a00 */
[----:B------:R-:W2:-:S12]  /*5d700*/  LDL.LU.64 R8, [R1+0x6da8] ;  /* 0x006da80001087983 */ /* 0x000e980000300a00 */
[----:B------:R0:W-:Y:S04]  /*5d710*/  STL.64 [R1+0x450], R20 ;  /* 0x0004501401007387 */ /* 0x0001e80000100a00 */
[----:B------:R1:W-:Y:S04]  /*5d720*/  STL.64 [R1+0x458], R22 ;  /* 0x0004581601007387 */ /* 0x0003e80000100a00 */
[----:B0-----:R-:W3:Y:S04]  /*5d730*/  LDL.LU R20, [R1+0xac0] ;  /* 0x000ac00001147983 */ /* 0x001ee80000300800 */
[----:B------:R-:W-:Y:S04]  /*5d740*/  STL.64 [R1+0x150], R4 ;  /* 0x0001500401007387 */ /* 0x000fe80000100a00 */
[----:B------:R-:W-:Y:S04]  /*5d750*/  STL.64 [R1+0x158], R6 ;  /* 0x0001580601007387 */ /* 0x000fe80000100a00 */
[----:B------:R-:W3:Y:S04]  /*5d760*/  LDL.LU R21, [R1+0xac4] ;  /* 0x000ac40001157983 */ /* 0x000ee80000300800 */
[----:B-1----:R-:W4:Y:S04]  /*5d770*/  LDL.LU R22, [R1+0xac8] ;  /* 0x000ac80001167983 */ /* 0x002f280000300800 */
[----:B------:R-:W4:Y:S04]  /*5d780*/  LDL.LU R23, [R1+0xacc] ;  /* 0x000acc0001177983 */ /* 0x000f280000300800 */
[----:B------:R-:W0:Y:S04]  /*5d790*/  LDSM.16.MT88.4 R4, [R2+UR5+0x8300] ;  /* 0x008300050204783b */ /* 0x000e280008004200 */
[----:B----4-:R-:W-:Y:S04]  /*5d7a0*/  STL.64 [R1+0x6d78], R22 ;  /* 0x006d781601007387 */ /* 0x010fe80000100a00 */
[----:B---3--:R1:W-:Y:S04]  /*5d7b0*/  STL.64 [R1+0x6d70], R20 ;  /* 0x006d701401007387 */ /* 0x0083e80000100a00 */
[----:B-1----:R-:W3:Y:S04]  /*5d7c0*/  LDL.LU R20, [R1+0xae0] ;  /* 0x000ae00001147983 */ /* 0x002ee80000300800 */
[----:B------:R-:W3:Y:S04]  /*5d7d0*/  LDL.LU R21, [R1+0xae4] ;  /* 0x000ae40001157983 */ /* 0x000ee80000300800 */
[----:B------:R-:W4:Y:S04]  /*5d7e0*/  LDL.LU R22, [R1+0xae8] ;  /* 0x000ae80001167983 */ /* 0x000f280000300800 */
[----:B------:R-:W4:Y:S04]  /*5d7f0*/  LDL.LU R23, [R1+0xaec] ;  /* 0x000aec0001177983 */ /* 0x000f280000300800 */
[----:B----4-:R-:W-:Y:S04]  /*5d800*/  STL.64 [R1+0x6da0], R22 ;  /* 0x006da01601007387 */ /* 0x010fe80000100a00 */
[----:B---3--:R1:W-:Y:S04]  /*5d810*/  STL.64 [R1+0x6d98], R20 ;  /* 0x006d981401007387 */ /* 0x0083e80000100a00 */
[----:B-1----:R-:W2:Y:S04]  /*5d820*/  LDL.LU R20, [R1+0xb00] ;  /* 0x000b000001147983 */ /* 0x002ea80000300800 */
[----:B------:R-:W2:Y:S04]  /*5d830*/  LDL.LU R21, [R1+0xb04] ;  /* 0x000b040001157983 */ /* 0x000ea80000300800 */
[----:B------:R-:W2:Y:S04]  /*5d840*/  LDL.LU R22, [R1+0xb08] ;  /* 0x000b080001167983 */ /* 0x000ea80000300800 */
[----:B------:R-:W2:Y:S04]  /*5d850*/  LDL.LU R23, [R1+0xb0c] ;  /* 0x000b0c0001177983 */ /* 0x000ea80000300800 */
[----:B------:R-:W3:Y:S04]  /*5d860*/  LDL.LU R24, [R1+0xad0] ;  /* 0x000ad00001187983 */ /* 0x000ee80000300800 */
[----:B------:R-:W3:Y:S04]  /*5d870*/  LDL.LU R25, [R1+0xad4] ;  /* 0x000ad40001197983 */ /* 0x000ee80000300800 */
[----:B------:R-:W3:Y:S04]  /*5d880*/  LDL.LU R26, [R1+0xad8] ;  /* 0x000ad800011a7983 */ /* 0x000ee80000300800 */
[----:B------:R-:W3:Y:S04]  /*5d890*/  LDL.LU R27, [R1+0xadc] ;  /* 0x000adc00011b7983 */ /* 0x000ee80000300800 */
[----:B------:R1:W-:Y:S04]  /*5d8a0*/  STL.64 [R1+0x6d38], R12 ;  /* 0x006d380c01007387 */ /* 0x0003e80000100a00 */
[----:B-1----:R-:W4:Y:S01]  /*5d8b0*/  LDL.64 R12, [R1+0xd0] ;  /* 0x0000d000010c7983 */ /* 0x002f220000100a00 */
[C---:B--2---:R-:W-:Y:S03]  /*5d8c0*/  HMMA.16816.F32 R16, R8.reuse, R16, R20 ;  /* 0x000000100810723c */ /* 0x044fe60000001814 */
[----:B----4-:R1:W-:Y:S04]  /*5d8d0*/  STL.64 [R1+0x6d50], R12 ;  /* 0x006d500c01007387 */ /* 0x0103e80000100a00 */
[----:B-1----:R-:W2:Y:S04]  /*5d8e0*/  LDL.64 R12, [R1+0xa0] ;  /* 0x0000a000010c7983 */ /* 0x002ea80000100a00 */
[----:B0-----:R-:W-:Y:S04]  /*5d8f0*/  STL.64 [R1+0x6c50], R6 ;  /* 0x006c500601007387 */ /* 0x001fe80000100a00 */
[----:B------:R0:W-:Y:S04]  /*5d900*/  STL.64 [R1+0x6c48], R4 ;  /* 0x006c480401007387 */ /* 0x0001e80000100a00 */
[----:B0-----:R-:W3:Y:S04]  /*5d910*/  LDL.64 R4, [R1+0x80] ;  /* 0x0000800001047983 */ /* 0x001ee80000100a00 */
[----:B------:R-:W4:Y:S04]  /*5d920*/  LDL.LU.64 R22, [R1+0x6da0] ;  /* 0x006da00001167983 */ /* 0x000f280000300a00 */
[----:B------:R-:W4:Y:S04]  /*5d930*/  LDL.LU.64 R20, [R1+0x6d98] ;  /* 0x006d980001147983 */ /* 0x000f280000300a00 */
[----:B------:R-:W-:Y:S04]  /*5d940*/  STL.64 [R1+0x440], R16 ;  /* 0x0004401001007387 */ /* 0x000fe80000100a00 */
[----:B------:R0:W-:Y:S04]  /*5d950*/  STL.64 [R1+0x448], R18 ;  /* 0x0004481201007387 */ /* 0x0001e80000100a00 */
[----:B0-----:R-:W2:Y:S04]  /*5d960*/  LDL.LU.64 R18, [R1+0x6d90] ;  /* 0x006d900001127983 */ /* 0x001ea80000300a00 */
[----:B------:R-:W2:Y:S02]  /*5d970*/  LDL.LU.64 R16, [R1+0x6d88] ;  /* 0x006d880001107983 */ /* 0x000ea40000300a00 */
[----:B--2---:R-:W-:-:S15]  /*5d980*/  HMMA.16816.F32 R16, R8, R12, R16 ;  /* 0x0000000c0810723c */ /* 0x004fde0000001810 */
[----:B------:R-:W-:-:S08]  /*5d990*/  NOP ;  /* 0x0000000000007918 */ /* 0x000fd00000000000 */
[----:B------:R0:W-:Y:S04]  /*5d9a0*/  STL.64 [R1+0x430], R16 ;  /* 0x0004301001007387 */ /* 0x0001e80000100a00 */
[----:B------:R-:W-:Y:S04]  /*5d9b0*/  STL.64 [R1+0x438], R18 ;  /* 0x0004381201007387 */ /* 0x000fe80000100a00 */
[----:B0-----:R-:W4:Y:S01]  /*5d9c0*/  LDL.LU.64 R16, [R1+0x6d80] ;  /* 0x006d800001107983 */ /* 0x001f220000300a00 */
[----:B------:R-:W-:Y:S02]  /*5d9d0*/  IMAD.MOV.U32 R6, RZ, RZ, R12 ;  /* 0x000000ffff067224 */ /* 0x000fe400078e000c */
[----:B------:R-:W-:Y:S01]  /*5d9e0*/  IMAD.MOV.U32 R0, RZ, RZ, R13 ;  /* 0x000000ffff007224 */ /* 0x000fe200078e000d */
[----:B------:R-:W2:Y:S04]  /*5d9f0*/  LDL.LU R12, [R1+0xab0] ;  /* 0x000ab000010c7983 */ /* 0x000ea80000300800 */
[----:B------:R-:W2:Y:S04]  /*5da00*/  LDL.LU R13, [R1+0xab4] ;  /* 0x000ab400010d7983 */ /* 0x000ea80000300800 */
[----:B------:R-:W2:Y:S04]  /*5da10*/  LDL.LU R14, [R1+0xab8] ;  /* 0x000ab800010e7983 */ /* 0x000ea80000300800 */
[----:B------:R-:W2:Y:S01]  /*5da20*/  LDL.LU R15, [R1+0xabc] ;  /* 0x000abc00010f7983 */ /* 0x000ea20000300800 */
[----:B----4-:R-:W-:-:S15]  /*5da30*/  HMMA.16816.F32 R20, R8, R16, R20 ;  /* 0x000000100814723c */ /* 0x010fde0000001814 */
[----:B------:R-:W-:-:S08]  /*5da40*/  NOP ;  /* 0x0000000000007918 */ /* 0x000fd00000000000 */
[----:B------:R-:W-:Y:S04]  /*5da50*/  STL.64 [R1+0x420], R20 ;  /* 0x0004201401007387 */ /* 0x000fe80000100a00 */
[----:B------:R0:W-:Y:S04]  /*5da60*/  STL.64 [R1+0x428], R22 ;  /* 0x0004281601007387 */ /* 0x0001e80000100a00 */
[----:B0-----:R-:W4:Y:S04]  /*5da70*/  LDL.LU.64 R22, [R1+0x6d78] ;  /* 0x006d780001167983 */ /* 0x001f280000300a00 */
[----:B------:R-:W4:Y:S04]  /*5da80*/  LDL.LU.64 R20, [R1+0x6d70] ;  /* 0x006d700001147983 */ /* 0x000f280000300a00 */
[----:B------:R0:W-:Y:S02]  /*5da90*/  STL.64 [R1+0x6d00], R16 ;  /* 0x006d001001007387 */ /* 0x0001e40000100a00 */
[----:B0-----:R-:W-:-:S02]  /*5daa0*/  IMAD.MOV.U32 R16, RZ, RZ, R6 ;  /* 0x000000ffff107224 */ /* 0x001fc400078e0006 */
[----:B------:R-:W-:-:S05]  /*5dab0*/  IMAD.MOV.U32 R17, RZ, RZ, R0 ;  /* 0x000000ffff117224 */ /* 0x000fca00078e0000 */
[----:B------:R0:W-:Y:S04]  /*5dac0*/  STL.64 [R1+0x6d18], R16 ;  /* 0x006d181001007387 */ /* 0x0001e80000100a00 */
[----:B0-----:R-:W2:Y:S01]  /*5dad0*/  LDL.64 R16, [R1+0xb0] ;  /* 0x0000b00001107983 */ /* 0x001ea20000100a00 */
[C---:B---3--:R-:W-:Y:S03]  /*5dae0*/  HMMA.16816.F32 R24, R8.reuse, R4, R24 ;  /* 0x000000040818723c */ /* 0x048fe60000001818 */
        /* <DEDUP_REMOVED lines=11> */
[----:B------:R0:W-:Y:S04]  /*5dba0*/  STL.64 [R1+0x410], R24 ;  /* 0x0004101801007387 */ /* 0x0001e80000100a00 */
[----:B------:R-:W-:Y:S04]  /*5dbb0*/  STL.64 [R1+0x418], R26 ;  /* 0x0004181a01007387 */ /* 0x000fe80000100a00 */
[----:B0-----:R-:W4:Y:S02]  /*5dbc0*/  LDL.LU.64 R24, [R1+0x6d68] ;  /* 0x006d680001187983 */ /* 0x001f240000300a00 */
[----:B----4-:R-:W-:-:S15]  /*5dbd0*/  HMMA.16816.F32 R20, R8, R24, R20 ;  /* 0x000000180814723c */ /* 0x010fde0000001814 */
[----:B------:R-:W-:-:S08]  /*5dbe0*/  NOP ;  /* 0x0000000000007918 */ /* 0x000fd00000000000 */
[----:B------:R-:W-:Y:S04]  /*5dbf0*/  STL.64 [R1+0x400], R20 ;  /* 0x0004001401007387 */ /* 0x000fe80000100a00 */
[----:B------:R0:W-:Y:S04]  /*5dc00*/  STL.64 [R1+0x408], R22 ;  /* 0x0004081601007387 */ /* 0x0001e80000100a00 */
[----:B0-----:R-:W3:Y:S04]  /*5dc10*/  LDL.LU R22, [R1+0x6d60] ;  /* 0x006d600001167983 */ /* 0x001ee80000300800 */
[----:B------:R-:W4:Y:S04]  /*5dc20*/  LDL.LU.64 R20, [R1+0x6d58] ;  /* 0x006d580001147983 */ /* 0x000f280000300a00 */
[----:B------:R0:W-:Y:S04]  /*5dc30*/  STL.64 [R1+0x6cf8], R24 ;  /* 0x006cf81801007387 */ /* 0x0001e80000100a00 */
        /* <DEDUP_REMOVED lines=13> */
[----:B0-----:R-:W3:Y:S02]  /*5dd10*/  LDL.LU.64 R12, [R1+0x6d50] ;  /* 0x006d5000010c7983 */ /* 0x001ee40000300a00 */
[----:B---3--:R-:W-:Y:S06]  /*5dd20*/  HMMA.16816.F32 R16, R8, R12, R16 ;  /* 0x0000000c0810723c */ /* 0x008fec0000001810 */
[----:B------:R-:W-:-:S02]  /*5dd30*/  IMAD.MOV.U32 R7, RZ, RZ, R12 ;  /* 0x000000ffff077224 */ /* 0x000fc400078e000c */
[----:B------:R-:W-:-:S15]  /*5dd40*/  IMAD.MOV.U32 R6, RZ, RZ, R13 ;  /* 0x000000ffff067224 */ /* 0x000fde00078e000d */
[----:B------:R-:W-:Y:S04]  /*5dd50*/  STL.64 [R1+0x3e0], R16 ;  /* 0x0003e01001007387 */ /* 0x000fe80000100a00 */
[----:B------:R0:W-:Y:S04]  /*5dd60*/  STL.64 [R1+0x3e8], R18 ;  /* 0x0003e81201007387 */ /* 0x0001e80000100a00 */
[----:B0-----:R-:W3:Y:S04]  /*5dd70*/  LDL.LU.64 R18, [R1+0x6d48] ;  /* 0x006d480001127983 */ /* 0x001ee80000300a00 */
[----:B------:R-:W3:Y:S04]  /*5dd80*/  LDL.LU.64 R16, [R1+0x6d40] ;  /* 0x006d400001107983 */ /* 0x000ee80000300a00 */
[----:B------:R-:W3:Y:S02]  /*5dd90*/  LDL.LU.64 R12, [R1+0x6d38] ;  /* 0x006d3800010c7983 */ /* 0x000ee40000300a00 */
[----:B---3--:R-:W-:Y:S02]  /*5dda0*/  HMMA.16816.F32 R8, R8, R12, R16 ;  /* 0x0000000c0808723c */ /* 0x008fe40000001810 */
[----:B------:R-:W3:Y:S04]  /*5ddb0*/  LDL.LU.64 R16, [R1+0x6d30] ;  /* 0x006d300001107983 */ /* 0x000ee80000300a00 */
[----:B------:R-:W3:Y:S04]  /*5ddc0*/  LDL.LU.64 R14, [R1+0x6d28] ;  /* 0x006d2800010e7983 */ /* 0x000ee80000300a00 */
[----:B------:R-:W3:-:S13]  /*5ddd0*/  LDL.LU.64 R12, [R1+0x6d20] ;  /* 0x006d2000010c7983 */ /* 0x000eda0000300a00 */
[----:B------:R0:W-:Y:S04]  /*5dde0*/  STL.64 [R1+0x140], R8 ;  /* 0x0001400801007387 */ /* 0x0001e80000100a00 */
[----:B------:R1:W-:Y:S04]  /*5ddf0*/  STL.64 [R1+0x148], R10 ;  /* 0x0001480a01007387 */ /* 0x0003e80000100a00 */
[----:B0-----:R-:W3:Y:S04]  /*5de00*/  LDL.LU R8, [R1+0x3b0] ;  /* 0x0003b00001087983 */ /* 0x001ee80000300800 */
[----:B------:R-:W3:Y:S04]  /*5de10*/  LDL.LU R9, [R1+0x3b4] ;  /* 0x0003b40001097983 */ /* 0x000ee80000300800 */
[----:B-1----:R-:W3:Y:S04]  /*5de20*/  LDL.LU R10, [R1+0x3b8] ;  /* 0x0003b800010a7983 */ /* 0x002ee80000300800 */
[----:B------:R-:W3:Y:S02]  /*5de30*/  LDL.LU R11, [R1+0x3bc] ;  /* 0x0003bc00010b7983 */ /* 0x000ee40000300800 */
        /* <DEDUP_REMOVED lines=8> */
[----:B------:R-:W2:Y:S04]  /*5dec0*/  LDL.LU.64 R26, [R1+0x6d10] ;  /* 0x006d1000011a7983 */ /* 0x000ea80000300a00 */
[----:B------:R-:W2:-:S15]  /*5ded0*/  LDL.LU.64 R24, [R1+0x6d08] ;  /* 0x006d080001187983 */ /* 0x000e9e0000300a00 */
[----:B------:R-:W-:-:S02]  /*5dee0*/  NOP ;  /* 0x0000000000007918 */ /* 0x000fc40000000000 */
[----:B------:R0:W-:Y:S04]  /*5def0*/  STL.64 [R1+0x3c0], R16 ;  /* 0x0003c01001007387 */ /* 0x0001e80000100a00 */
[----:B------:R-:W-:Y:S04]  /*5df00*/  STL.64 [R1+0x3c8], R18 ;  /* 0x0003c81201007387 */ /* 0x000fe80000100a00 */
[----:B0-----:R-:W2:Y:S02]  /*5df10*/  LDL.LU.64 R16, [R1+0x6d00] ;  /* 0x006d000001107983 */ /* 0x001ea40000300a00 */
[----:B--2---:R-:W-:Y:S06]  /*5df20*/  HMMA.16816.F32 R24, R12, R16, R24 ;  /* 0x000000100c18723c */ /* 0x004fec0000001818 */
[----:B------:R-:W-:-:S02]  /*5df30*/  IMAD.MOV.U32 R23, RZ, RZ, R16 ;  /* 0x000000ffff177224 */ /* 0x000fc400078e0010 */
[----:B------:R-:W-:-:S15]  /*5df40*/  IMAD.MOV.U32 R0, RZ, RZ, R17 ;  /* 0x000000ffff007224 */ /* 0x000fde00078e0011 */
[----:B------:R0:W-:Y:S04]  /*5df50*/  STL.64 [R1+0x3b0], R24 ;  /* 0x0003b01801007387 */ /* 0x0001e80000100a00 */
[----:B------:R-:W-:Y:S04]  /*5df60*/  STL.64 [R1+0x3b8], R26 ;  /* 0x0003b81a01007387 */ /* 0x000fe80000100a00 */
[----:B0-----:R-:W2:Y:S04]  /*5df70*/  LDL.LU.64 R24, [R1+0x6cf8] ;  /* 0x006cf80001187983 */ /* 0x001ea80000300a00 */
[----:B------:R-:W-:Y:S04]  /*5df80*/  STL.64 [R1+0x6cf0], R22 ;  /* 0x006cf01601007387 */ /* 0x000fe80000100a00 */
[----:B------:R0:W-:Y:S04]  /*5df90*/  STL.64 [R1+0x6ce8], R20 ;  /* 0x006ce81401007387 */ /* 0x0001e80000100a00 */
[----:B------:R-:W3:Y:S04]  /*5dfa0*/  LDL.LU R16, [R1+0x5b0] ;  /* 0x0005b00001107983 */ /* 0x000ee80000300800 */
[----:B------:R-:W3:Y:S04]  /*5dfb0*/  LDL.LU R17, [R1+0x5b4] ;  /* 0x0005b40001117983 */ /* 0x000ee80000300800 */
[----:B------:R-:W4:Y:S04]  /*5dfc0*/  LDL.LU R18, [R1+0x5b8] ;  /* 0x0005b80001127983 */ /* 0x000f280000300800 */
[----:B------:R-:W4:Y:S04]  /*5dfd0*/  LDL.LU R19, [R1+0x5bc] ;  /* 0x0005bc0001137983 */ /* 0x000f280000300800 */
[----:B0-----:R-:W2:Y:S04]  /*5dfe0*/  LDL.LU R20, [R1+0xa90] ;  /* 0x000a900001147983 */ /* 0x001ea80000300800 */
[----:B------:R-:W2:Y:S04]  /*5dff0*/  LDL.LU R21, [R1+0xa94] ;  /* 0x000a940001157983 */ /* 0x000ea80000300800 */
[----:B------:R-:W2:Y:S04]  /*5e000*/  LDL.LU R22, [R1+0xa98] ;  /* 0x000a980001167983 */ /* 0x000ea80000300800 */
[----:B------:R-:W2:Y:S04]  /*5e010*/  LDL.LU R23, [R1+0xa9c] ;  /* 0x000a9c0001177983 */ /* 0x000ea80000300800 */
[----:B----4-:R-:W-:Y:S04]  /*5e020*/  STL.64 [R1+0x6cd0], R18 ;  /* 0x006cd01201007387 */ /* 0x010fe80000100a00 */
[----:B---3--:R0:W-:Y:S02]  /*5e030*/  STL.64 [R1+0x6cc8], R16 ;  /* 0x006cc81001007387 */ /* 0x0081e40000100a00 */
[----:B0-----:R-:W-:-:S02]  /*5e040*/  IMAD.MOV.U32 R16, RZ, RZ, R7 ;  /* 0x000000ffff107224 */ /* 0x001fc400078e0007 */
[----:B------:R-:W-:-:S05]  /*5e050*/  IMAD.MOV.U32 R17, RZ, RZ, R6 ;  /* 0x000000ffff117224 */ /* 0x000fca00078e0006 */
[----:B------:R0:W-:Y:S04]  /*5e060*/  STL.64 [R1+0x6ce0], R16 ;  /* 0x006ce01001007387 */ /* 0x0001e80000100a00 */
[----:B0-----:R-:W3:Y:S04]  /*5e070*/  LDL.LU R16, [R1+0x380] ;  /* 0x0003800001107983 */ /* 0x001ee80000300800 */
[----:B------:R-:W3:Y:S04]  /*5e080*/  LDL.LU R17, [R1+0x384] ;  /* 0x0003840001117983 */ /* 0x000ee80000300800 */
[----:B------:R-:W3:Y:S04]  /*5e090*/  LDL.LU R18, [R1+0x388] ;  /* 0x0003880001127983 */ /* 0x000ee80000300800 */
[----:B------:R-:W3:Y:S02]  /*5e0a0*/  LDL.LU R19, [R1+0x38c] ;  /* 0x00038c0001137983 */ /* 0x000ee40000300800 */
[----:B---3--:R-:W-:-:S15]  /*5e0b0*/  HMMA.16816.F32 R16, R12, R4, R16 ;  /* 0x000000040c10723c */ /* 0x008fde0000001810 */
[----:B------:R-:W-:-:S08]  /*5e0c0*/  NOP ;  /* 0x0000000000007918 */ /* 0x000fd00000000000 */
[----:B------:R0:W-:Y:S04]  /*5e0d0*/  STL.64 [R1+0x3a0], R16 ;  /* 0x0003a01001007387 */ /* 0x0001e80000100a00 */
[----:B------:R1:W-:Y:S04]  /*5e0e0*/  STL.64 [R1+0x3a8], R18 ;  /* 0x0003a81201007387 */ /* 0x0003e80000100a00 */
[----:B0-----:R-:W3:Y:S04]  /*5e0f0*/  LDL.LU R16, [R1+0xa80] ;  /* 0x000a800001107983 */ /* 0x001ee80000300800 */
[----:B------:R-:W3:Y:S04]  /*5e100*/  LDL.LU R17, [R1+0xa84] ;  /* 0x000a840001117983 */ /* 0x000ee80000300800 */
[----:B-1----:R-:W3:Y:S04]  /*5e110*/  LDL.LU R18, [R1+0xa88] ;  /* 0x000a880001127983 */ /* 0x002ee80000300800 */
[----:B------:R-:W3:Y:S04]  /*5e120*/  LDL.LU R19, [R1+0xa8c] ;  /* 0x000a8c0001137983 */ /* 0x000ee80000300800 */
[----:B------:R0:W-:Y:S04]  /*5e130*/  STL.64 [R1+0x6c80], R4 ;  /* 0x006c800401007387 */ /* 0x0001e80000100a00 */
[----:B0-----:R-:W4:Y:S04]  /*5e140*/  LDL.LU R4, [R1+0x310] ;  /* 0x0003100001047983 */ /* 0x001f280000300800 */
[----:B------:R-:W4:Y:S04]  /*5e150*/  LDL.LU R5, [R1+0x314] ;  /* 0x0003140001057983 */ /* 0x000f280000300800 */
[----:B------:R-:W2:Y:S04]  /*5e160*/  LDL.LU R6, [R1+0x318] ;  /* 0x0003180001067983 */ /* 0x000ea80000300800 */
[----:B------:R-:W2:Y:S04]  /*5e170*/  LDL.LU R7, [R1+0x31c] ;  /* 0x00031c0001077983 */ /* 0x000ea80000300800 */
[----:B--2---:R-:W-:Y:S04]  /*5e180*/  STL.64 [R1+0x6c90], R6 ;  /* 0x006c900601007387 */ /* 0x004fe80000100a00 */
[----:B----4-:R0:W-:Y:S04]  /*5e190*/  STL.64 [R1+0x6c88], R4 ;  /* 0x006c880401007387 */ /* 0x0101e80000100a00 */
[----:B0-----:R-:W2:Y:S01]  /*5e1a0*/  LDL.64 R4, [R1+0xa0] ;  /* 0x0000a00001047983 */ /* 0x001ea20000100a00 */
[----:B------:R-:W-:Y:S03]  /*5e1b0*/  HMMA.16816.F32 R20, R12, R24, R20 ;  /* 0x000000180c14723c */ /* 0x000fe60000001814 */
[----:B--2---:R0:W-:Y:S02]  /*5e1c0*/  STL.64 [R1+0x6ca0], R4 ;  /* 0x006ca00401007387 */ /* 0x0041e40000100a00 */
[----:B0-----:R-:W-:-:S02]  /*5e1d0*/  IMAD.MOV.U32 R4, RZ, RZ, R9 ;  /* 0x000000ffff047224 */ /* 0x001fc400078e0009 */
[----:B------:R-:W-:Y:S02]  /*5e1e0*/  IMAD.MOV.U32 R5, RZ, RZ, R8 ;  /* 0x000000ffff057224 */ /* 0x000fe400078e0008 */
[----:B------:R-:W0:Y:S04]  /*5e1f0*/  LDSM.16.MT88.4 R8, [R2+UR5+0x8380] ;  /* 0x008380050208783b */ /* 0x000e280008004200 */
[----:B------:R1:W-:Y:S04]  /*5e200*/  STL.64 [R1+0x6cd8], R4 ;  /* 0x006cd80401007387 */ /* 0x0003e80000100a00 */
[----:B-1----:R-:W2:Y:S04]  /*5e210*/  LDL.LU R4, [R1+0xa70] ;  /* 0x000a700001047983 */ /* 0x002ea80000300800 */
[----:B------:R-:W2:Y:S04]  /*5e220*/  LDL.LU R5, [R1+0xa74] ;  /* 0x000a740001057983 */ /* 0x000ea80000300800 */
[----:B------:R-:W2:Y:S04]  /*5e230*/  LDL.LU R6, [R1+0xa78] ;  /* 0x000a780001067983 */ /* 0x000ea80000300800 */
[----:B------:R-:W2:Y:S04]  /*5e240*/  LDL.LU R7, [R1+0xa7c] ;  /* 0x000a7c0001077983 */ /* 0x000ea80000300800 */
[----:B0-----:R-:W-:Y:S04]  /*5e250*/  STL.64 [R1+0x6be8], R10 ;  /* 0x006be80a01007387 */ /* 0x001fe80000100a00 */
[----:B------:R0:W-:Y:S04]  /*5e260*/  STL.64 [R1+0x6be0], R8 ;  /* 0x006be00801007387 */ /* 0x0001e80000100a00 */
[----:B0-----:R-:W4:Y:S04]  /*5e270*/  LDL.64 R8, [R1+0xc0] ;  /* 0x0000c00001087983 */ /* 0x001f280000100a00 */
[----:B------:R-:W-:Y:S04]  /*5e280*/  STL.64 [R1+0x390], R20 ;  /* 0x0003901401007387 */ /* 0x000fe80000100a00 */
[----:B------:R0:W-:Y:S04]  /*5e290*/  STL.64 [R1+0x398], R22 ;  /* 0x0003981601007387 */ /* 0x0001e80000100a00 */
[----:B0-----:R-:W4:Y:S04]  /*5e2a0*/  LDL.LU.64 R22, [R1+0x6cf0] ;  /* 0x006cf00001167983 */ /* 0x001f280000300a00 */
[----:B------:R-:W3:Y:S04]  /*5e2b0*/  LDL.LU.64 R20, [R1+0x6ce8] ;  /* 0x006ce80001147983 */ /* 0x000ee80000300a00 */
[----:B------:R0:W-:Y:S04]  /*5e2c0*/  STL.64 [R1+0x6c98], R24 ;  /* 0x006c981801007387 */ /* 0x0001e80000100a00 */
[----:B0-----:R-:W2:Y:S04]  /*5e2d0*/  LDL.LU R24, [R1+0x570] ;  /* 0x0005700001187983 */ /* 0x001ea80000300800 */
[----:B------:R-:W2:Y:S04]  /*5e2e0*/  LDL.LU R25, [R1+0x574] ;  /* 0x0005740001197983 */ /* 0x000ea80000300800 */
[----:B------:R-:W4:Y:S04]  /*5e2f0*/  LDL.LU R26, [R1+0x578] ;  /* 0x00057800011a7983 */ /* 0x000f280000300800 */
[----:B------:R-:W4:Y:S01]  /*5e300*/  LDL.LU R27, [R1+0x57c] ;  /* 0x00057c00011b7983 */ /* 0x000f220000300800 */
[C---:B---3--:R-:W-:Y:S03]  /*5e310*/  HMMA.16816.F32 R16, R12.reuse, R20, R16 ;  /* 0x000000140c10723c */ /* 0x048fe60000001810 */
[----:B----4-:R-:W-:Y:S04]  /*5e320*/  STL.64 [R1+0x6cb0], R26 ;  /* 0x006cb01a01007387 */ /* 0x010fe80000100a00 */
[----:B--2---:R0:W-:Y:S04]  /*5e330*/  STL.64 [R1+0x6ca8], R24 ;  /* 0x006ca81801007387 */ /* 0x0041e80000100a00 */
[----:B0-----:R-:W2:Y:S04]  /*5e340*/  LDL.LU R24, [R1+0x590] ;  /* 0x0005900001187983 */ /* 0x001ea80000300800 */
[----:B------:R-:W2:Y:S04]  /*5e350*/  LDL.LU R25, [R1+0x594] ;  /* 0x0005940001197983 */ /* 0x000ea80000300800 */
[----:B------:R-:W2:Y:S04]  /*5e360*/  LDL.LU R26, [R1+0x598] ;  /* 0x00059800011a7983 */ /* 0x000ea80000300800 */
[----:B------:R-:W2:Y:S04]  /*5e370*/  LDL.LU R27, [R1+0x59c] ;  /* 0x00059c00011b7983 */ /* 0x000ea80000300800 */
[----:B------:R0:W-:Y:S04]  /*5e380*/  STL.64 [R1+0x380], R16 ;  /* 0x0003801001007387 */ /* 0x0001e80000100a00 */
[----:B------:R1:W-:Y:S04]  /*5e390*/  STL.64 [R1+0x388], R18 ;  /* 0x0003881201007387 */ /* 0x0003e80000100a00 */
[----:B0-----:R-:W1:Y:S02]  /*5e3a0*/  LDL.LU.64 R16, [R1+0x6ce0] ;  /* 0x006ce00001107983 */ /* 0x001e640000300a00 */
[----:B-1----:R-:W-:Y:S02]  /*5e3b0*/  HMMA.16816.F32 R16, R12, R16, R4 ;  /* 0x000000100c10723c */ /* 0x002fe40000001804 */
[----:B------:R-:W2:-:S15]  /*5e3c0*/  LDL.LU.64 R4, [R1+0x6cd8] ;  /* 0x006cd80001047983 */ /* 0x000e9e0000300a00 */
[----:B------:R-:W-:-:S06]  /*5e3d0*/  NOP ;  /* 0x0000000000007918 */ /* 0x000fcc0000000000 */
[----:B------:R-:W-:Y:S04]  /*5e3e0*/  STL.64 [R1+0x370], R16 ;  /* 0x0003701001007387 */ /* 0x000fe80000100a00 */
[----:B------:R0:W-:Y:S04]  /*5e3f0*/  STL.64 [R1+0x378], R18 ;  /* 0x0003781201007387 */ /* 0x0001e80000100a00 */
[----:B0-----:R-:W3:Y:S04]  /*5e400*/  LDL.LU.64 R18, [R1+0x6cd0] ;  /* 0x006cd00001127983 */ /* 0x001ee80000300a00 */
[----:B------:R-:W3:Y:S02]  /*5e410*/  LDL.LU.64 R16, [R1+0x6cc8] ;  /* 0x006cc80001107983 */ /* 0x000ee40000300a00 */
[----:B---3--:R-:W-:Y:S02]  /*5e420*/  HMMA.16816.F32 R12, R12, R8, R16 ;  /* 0x000000080c0c723c */ /* 0x008fe40000001810 */
[----:B------:R-:W2:Y:S04]  /*5e430*/  LDL.LU.64 R18, [R1+0x6cc0] ;  /* 0x006cc00001127983 */ /* 0x000ea80000300a00 */
[----:B------:R-:W2:-:S15]  /*5e440*/  LDL.LU.64 R16, [R1+0x6cb8] ;  /* 0x006cb80001107983 */ /* 0x000e9e0000300a00 */
[----:B------:R-:W-:-:S02]  /*5e450*/  NOP ;  /* 0x0000000000007918 */ /* 0x000fc40000000000 */
        /* <DEDUP_REMOVED lines=8> */
[----:B------:R-:W2:Y:S04]  /*5e4e0*/  LDL.LU.64 R26, [R1+0x6cb0] ;  /* 0x006cb000011a7983 */ /* 0x000ea80000300a00 */
[----:B------:R-:W2:-:S15]  /*5e4f0*/  LDL.LU.64 R24, [R1+0x6ca8] ;  /* 0x006ca80001187983 */ /* 0x000e9e0000300a00 */
[----:B------:R-:W-:-:S01]  /*5e500*/  NOP ;  /* 0x0000000000007918 */ /* 0x000fc20000000000 */
[----:B------:R0:W-:Y:S04]  /*5e510*/  STL.64 [R1+0x360], R4 ;  /* 0x0003600401007387 */ /* 0x0001e80000100a00 */
[----:B------:R-:W-:Y:S04]  /*5e520*/  STL.64 [R1+0x368], R6 ;  /* 0x0003680601007387 */ /* 0x000fe80000100a00 */
[----:B0-----:R-:W2:Y:S01]  /*5e530*/  LDL.LU.64 R4, [R1+0x6ca0] ;  /* 0x006ca00001047983 */ /* 0x001ea20000300a00 */
[----:B------:R-:W-:Y:S02]  /*5e540*/  IMAD.MOV.U32 R8, RZ, RZ, R23 ;  /* 0x000000ffff087224 */ /* 0x000fe400078e0017 */
[----:B------:R-:W-:Y:S01]  /*5e550*/  IMAD.MOV.U32 R9, RZ, RZ, R0 ;  /* 0x000000ffff097224 */ /* 0x000fe200078e0000 */
[----:B--2---:R-:W-:Y:S06]  /*5e560*/  HMMA.16816.F32 R24, R16, R4, R24 ;  /* 0x000000041018723c */ /* 0x004fec0000001818 */
[----:B------:R-:W-:-:S02]  /*5e570*/  IMAD.MOV.U32 R23, RZ, RZ, R4 ;  /* 0x000000ffff177224 */ /* 0x000fc400078e0004 */
[----:B------:R-:W-:-:S15]  /*5e580*/  IMAD.MOV.U32 R0, RZ, RZ, R5 ;  /* 0x000000ffff007224 */ /* 0x000fde00078e0005 */
[----:B------:R0:W-:Y:S04]  /*5e590*/  STL.64 [R1+0x350], R24 ;  /* 0x0003501801007387 */ /* 0x0001e80000100a00 */
[----:B------:R-:W-:Y:S04]  /*5e5a0*/  STL.64 [R1+0x358], R26 ;  /* 0x0003581a01007387 */ /* 0x000fe80000100a00 */
[----:B0-----:R-:W2:Y:S04]  /*5e5b0*/  LDL.LU.64 R24, [R1+0x6c98] ;  /* 0x006c980001187983 */ /* 0x001ea80000300a00 */
[----:B------:R-:W4:Y:S04]  /*5e5c0*/  LDL.LU.64 R6, [R1+0x6c90] ;  /* 0x006c900001067983 */ /* 0x000f280000300a00 */
[----:B------:R-:W4:Y:S04]  /*5e5d0*/  LDL.LU.64 R4, [R1+0x6c88] ;  /* 0x006c880001047983 */ /* 0x000f280000300a00 */
[----:B------:R-:W-:Y:S04]  /*5e5e0*/  STL.64 [R1+0x6c78], R22 ;  /* 0x006c781601007387 */ /* 0x000fe80000100a00 */
[----:B------:R0:W-:Y:S04]  /*5e5f0*/  STL.64 [R1+0x6c70], R20 ;  /* 0x006c701401007387 */ /* 0x0001e80000100a00 */
[----:B0-----:R-:W2:Y:S04]  /*5e600*/  LDL.LU R20, [R1+0xa40] ;  /* 0x000a400001147983 */ /* 0x001ea80000300800 */
[----:B------:R-:W2:Y:S04]  /*5e610*/  LDL.LU R21, [R1+0xa44] ;  /* 0x000a440001157983 */ /* 0x000ea80000300800 */
[----:B------:R-:W2:Y:S04]  /*5e620*/  LDL.LU R22, [R1+0xa48] ;  /* 0x000a480001167983 */ /* 0x000ea80000300800 */
[----:B------:R-:W2:Y:S01]  /*5e630*/  LDL.LU R23, [R1+0xa4c] ;  /* 0x000a4c0001177983 */ /* 0x000ea20000300800 */
[----:B----4-:R-:W-:Y:S03]  /*5e640*/  HMMA.16816.F32 R8, R16, R8, R4 ;  /* 0x000000081008723c */ /* 0x010fe60000001804 */
[----:B------:R-:W3:-:S15]  /*5e650*/  LDL.LU.64 R4, [R1+0x6c80] ;  /* 0x006c800001047983 */ /* 0x000ede0000300a00 */
[----:B------:R-:W-:-:S05]  /*5e660*/  NOP ;  /* 0x0000000000007918 */ /* 0x000fca0000000000 */
[----:B------:R-:W-:Y:S04]  /*5e670*/  STL.64 [R1+0x340], R8 ;  /* 0x0003400801007387 */ /* 0x000fe80000100a00 */
[----:B------:R3:W-:Y:S02]  /*5e680*/  STL.64 [R1+0x348], R10 ;  /* 0x0003480a01007387 */ /* 0x0007e40000100a00 */
[----:B---3--:R-:W-:-:S15]  /*5e690*/  HMMA.16816.F32 R8, R16, R4, R12 ;  /* 0x000000041008723c */ /* 0x008fde000000180c */
[----:B------:R-:W-:-:S08]  /*5e6a0*/  NOP ;  /* 0x0000000000007918 */ /* 0x000fd00000000000 */
[----:B------:R0:W-:Y:S04]  /*5e6b0*/  STL.64 [R1+0x330], R8 ;  /* 0x0003300801007387 */ /* 0x0001e80000100a00 */
[----:B------:R1:W-:Y:S04]  /*5e6c0*/  STL.64 [R1+0x338], R10 ;  /* 0x0003380a01007387 */ /* 0x0003e80000100a00 */
[----:B0-----:R-:W3:Y:S04]  /*5e6d0*/  LDL.LU R8, [R1+0xa20] ;  /* 0x000a200001087983 */ /* 0x001ee80000300800 */
[----:B------:R-:W3:Y:S04]  /*5e6e0*/  LDL.LU R9, [R1+0xa24] ;  /* 0x000a240001097983 */ /* 0x000ee80000300800 */
[----:B-1----:R-:W4:Y:S04]  /*5e6f0*/  LDL.LU R10, [R1+0xa28] ;  /* 0x000a2800010a7983 */ /* 0x002f280000300800 */
[----:B------:R-:W4:Y:S01]  /*5e700*/  LDL.LU R11, [R1+0xa2c] ;  /* 0x000a2c00010b7983 */ /* 0x000f220000300800 */
[----:B------:R-:W-:-:S05]  /*5e710*/  LOP3.LUT R28, R2, 0x40, RZ, 0x3c, !PT ;  /* 0x00000040021c7812 */ /* 0x000fca00078e3cff */
[----:B------:R-:W0:Y:S01]  /*5e720*/  LDSM.16.MT88.4 R12, [R28+UR5+0x8000] ;  /* 0x008000051c0c783b */ /* 0x000e220008004200 */
[----:B--2---:R-:W-:Y:S01]  /*5e730*/  HMMA.16816.F32 R20, R16, R24, R20 ;  /* 0x000000181014723c */ /* 0x004fe20000001814 */
[----:B------:R-:W-:Y:S02]  /*5e740*/  IMAD.MOV.U32 R27, RZ, RZ, R4 ;  /* 0x000000ffff1b7224 */ /* 0x000fe400078e0004 */
[----:B------:R-:W-:Y:S01]  /*5e750*/  IMAD.MOV.U32 R26, RZ, RZ, R5 ;  /* 0x000000ffff1a7224 */ /* 0x000fe200078e0005 */
        /* <DEDUP_REMOVED lines=10> */
[----:B0-----:R-:W-:Y:S04]  /*5e800*/  STL.64 [R1+0x6b78], R14 ;  /* 0x006b780e01007387 */ /* 0x001fe80000100a00 */
[----:B------:R0:W-:Y:S04]  /*5e810*/  STL.64 [R1+0x6b70], R12 ;  /* 0x006b700c01007387 */ /* 0x0001e80000100a00 */
[----:B0-----:R-:W4:Y:S04]  /*5e820*/  LDL.LU.64 R12, [R1+0xd0] ;  /* 0x0000d000010c7983 */ /* 0x001f280000300a00 */
[----:B------:R-:W-:Y:S04]  /*5e830*/  STL.64 [R1+0x320], R20 ;  /* 0x0003201401007387 */ /* 0x000fe80000100a00 */
[----:B------:R0:W-:Y:S04]  /*5e840*/  STL.64 [R1+0x328], R22 ;  /* 0x0003281601007387 */ /* 0x0001e80000100a00 */
[----:B0-----:R-:W3:Y:S04]  /*5e850*/  LDL.LU.64 R22, [R1+0x6c78] ;  /* 0x006c780001167983 */ /* 0x001ee80000300a00 */
[----:B------:R-:W2:Y:S04]  /*5e860*/  LDL.LU.64 R20, [R1+0x6c70] ;  /* 0x006c700001147983 */ /* 0x000ea80000300a00 */
[----:B------:R0:W-:Y:S02]  /*5e870*/  STL.64 [R1+0x6c08], R24 ;  /* 0x006c081801007387 */ /* 0x0001e40000100a00 */
[----:B0-----:R-:W-:-:S02]  /*5e880*/  IMAD.MOV.U32 R24, RZ, RZ, R27 ;  /* 0x000000ffff187224 */ /* 0x001fc400078e001b */
[----:B------:R-:W-:-:S05]  /*5e890*/  IMAD.MOV.U32 R25, RZ, RZ, R26 ;  /* 0x000000ffff197224 */ /* 0x000fca00078e001a */
[----:B------:R0:W-:Y:S04]  /*5e8a0*/  STL.64 [R1+0x6c20], R24 ;  /* 0x006c201801007387 */ /* 0x0001e80000100a00 */
[----:B0-----:R-:W4:Y:S01]  /*5e8b0*/  LDL.64 R24, [R1+0x90] ;  /* 0x0000900001187983 */ /* 0x001f220000100a00 */
[----:B--2---:R-:W-:Y:S03]  /*5e8c0*/  HMMA.16816.F32 R8, R16, R20, R8 ;  /* 0x000000141008723c */ /* 0x004fe60000001808 */
[----:B----4-:R3:W-:Y:S02]  /*5e8d0*/  STL.64 [R1+0x6c28], R24 ;  /* 0x006c281801007387 */ /* 0x0107e40000100a00 */
[----:B---3--:R-:W-:-:S02]  /*5e8e0*/  IMAD.MOV.U32 R24, RZ, RZ, R23 ;  /* 0x000000ffff187224 */ /* 0x008fc400078e0017 */
[----:B------:R-:W-:-:S05]  /*5e8f0*/  IMAD.MOV.U32 R25, RZ, RZ, R0 ;  /* 0x000000ffff197224 */ /* 0x000fca00078e0000 */
[----:B------:R0:W-:Y:S04]  /*5e900*/  STL.64 [R1+0x6c40], R24 ;  /* 0x006c401801007387 */ /* 0x0001e80000100a00 */
[----:B0-----:R-:W2:Y:S07]  /*5e910*/  LDL.64 R24, [R1+0xb0] ;  /* 0x0000b00001187983 */ /* 0x001eae0000100a00 */
[----:B------:R-:W-:Y:S04]  /*5e920*/  STL.64 [R1+0x310], R8 ;  /* 0x0003100801007387 */ /* 0x000fe80000100a00 */
[----:B------:R0:W-:Y:S04]  /*5e930*/  STL.64 [R1+0x318], R10 ;  /* 0x0003180a01007387 */ /* 0x0001e80000100a00 */
[----:B0-----:R-:W3:Y:S04]  /*5e940*/  LDL.LU.64 R10, [R1+0x6c68] ;  /* 0x006c6800010a7983 */ /* 0x001ee80000300a00 */
[----:B------:R-:W3:Y:S04]  /*5e950*/  LDL.LU.64 R8, [R1+0x6c60] ;  /* 0x006c600001087983 */ /* 0x000ee80000300a00 */
[----:B------:R-:W-:Y:S04]  /*5e960*/  STL [R1+0x6c18], R22 ;  /* 0x006c181601007387 */ /* 0x000fe80000100800 */
        /* <DEDUP_REMOVED lines=12> */
[----:B------:R0:W-:Y:S04]  /*5ea30*/  STL.64 [R1+0x300], R8 ;  /* 0x0003000801007387 */ /* 0x0001e80000100a00 */
[----:B------:R-:W-:Y:S04]  /*5ea40*/  STL.64 [R1+0x308], R10 ;  /* 0x0003080a01007387 */ /* 0x000fe80000100a00 */
[----:B0-----:R-:W3:Y:S04]  /*5ea50*/  LDL.LU.64 R8, [R1+0x6c58] ;  /* 0x006c580001087983 */ /* 0x001ee80000300a00 */
[----:B------:R0:W-:Y:S04]  /*5ea60*/  STL.64 [R1+0x6c00], R12 ;  /* 0x006c000c01007387 */ /* 0x0001e80000100a00 */
[----:B0-----:R-:W4:Y:S04]  /*5ea70*/  LDL.LU R12, [R1+0x2d0] ;  /* 0x0002d000010c7983 */ /* 0x001f280000300800 */
[----:B------:R-:W4:Y:S04]  /*5ea80*/  LDL.LU R13, [R1+0x2d4] ;  /* 0x0002d400010d7983 */ /* 0x000f280000300800 */
[----:B------:R-:W4:Y:S04]  /*5ea90*/  LDL.LU R14, [R1+0x2d8] ;  /* 0x0002d800010e7983 */ /* 0x000f280000300800 */
[----:B------:R-:W4:Y:S01]  /*5eaa0*/  LDL.LU R15, [R1+0x2dc] ;  /* 0x0002dc00010f7983 */ /* 0x000f220000300800 */
[----:B---3--:R-:W-:Y:S03]  /*5eab0*/  HMMA.16816.F32 R16, R16, R8, R4 ;  /* 0x000000081010723c */ /* 0x008fe60000001804 */
[----:B------:R-:W3:Y:S04]  /*5eac0*/  LDL.LU.64 R6, [R1+0x6c50] ;  /* 0x006c500001067983 */ /* 0x000ee80000300a00 */
[----:B------:R-:W3:-:S15]  /*5ead0*/  LDL.LU.64 R4, [R1+0x6c48] ;  /* 0x006c480001047983 */ /* 0x000ede0000300a00 */
[----:B------:R-:W-:-:S01]  /*5eae0*/  NOP ;  /* 0x0000000000007918 */ /* 0x000fc20000000000 */
[----:B------:R0:W-:Y:S04]  /*5eaf0*/  STL.64 [R1+0x120], R16 ;  /* 0x0001201001007387 */ /* 0x0001e80000100a00 */
[----:B------:R1:W-:Y:S04]  /*5eb00*/  STL.64 [R1+0x128], R18 ;  /* 0x0001281201007387 */ /* 0x0003e80000100a00 */
[----:B0-----:R-:W3:Y:S04]  /*5eb10*/  LDL.LU R16, [R1+0x4b0] ;  /* 0x0004b00001107983 */ /* 0x001ee80000300800 */
[----:B------:R-:W3:Y:S04]  /*5eb20*/  LDL.LU R17, [R1+0x4b4] ;  /* 0x0004b40001117983 */ /* 0x000ee80000300800 */
[----:B-1----:R-:W3:Y:S04]  /*5eb30*/  LDL.LU R18, [R1+0x4b8] ;  /* 0x0004b80001127983 */ /* 0x002ee80000300800 */
[----:B------:R-:W3:Y:S04]  /*5eb40*/  LDL.LU R19, [R1+0x4bc] ;  /* 0x0004bc0001137983 */ /* 0x000ee80000300800 */
[----:B------:R0:W-:Y:S01]  /*5eb50*/  STL.64 [R1+0x6bf8], R8 ;  /* 0x006bf80801007387 */ /* 0x0001e20000100a00 */
[----:B------:R-:W-:-:S03]  /*5eb60*/  IMAD.MOV.U32 R0, RZ, RZ, R25 ;  /* 0x000000ffff007224 */ /* 0x000fc600078e0019 */
[----:B0-----:R-:W4:Y:S04]  /*5eb70*/  LDL.LU R8, [R1+0x2f0] ;  /* 0x0002f00001087983 */ /* 0x001f280000300800 */
[----:B------:R-:W4:Y:S04]  /*5eb80*/  LDL.LU R9, [R1+0x2f4] ;  /* 0x0002f40001097983 */ /* 0x000f280000300800 */
[----:B------:R-:W4:Y:S04]  /*5eb90*/  LDL.LU R10, [R1+0x2f8] ;  /* 0x0002f800010a7983 */ /* 0x000f280000300800 */
[----:B------:R-:W4:Y:S01]  /*5eba0*/  LDL.LU R11, [R1+0x2fc] ;  /* 0x0002fc00010b7983 */ /* 0x000f220000300800 */
[----:B---3--:R-:W-:-:S15]  /*5ebb0*/  HMMA.16816.F32 R16, R4, R24, R16 ;  /* 0x000000180410723c */ /* 0x008fde0000001810 */
[----:B------:R-:W-:-:S08]  /*5ebc0*/  NOP ;  /* 0x0000000000007918 */ /* 0x000fd00000000000 */
[----:B------:R0:W-:Y:S04]  /*5ebd0*/  STL.64 [R1+0x110], R16 ;  /* 0x0001101001007387 */ /* 0x0001e80000100a00 */
[----:B------:R-:W-:Y:S01]  /*5ebe0*/  STL.64 [R1+0x118], R18 ;  /* 0x0001181201007387 */ /* 0x000fe20000100a00 */
[----:B0-----:R-:W-:-:S03]  /*5ebf0*/  IMAD.MOV.U32 R16, RZ, RZ, R24 ;  /* 0x000000ffff107224 */ /* 0x001fc600078e0018 */
[----:B------:R-:W2:Y:S02]  /*5ec00*/  LDL.LU.64 R24, [R1+0x6c40] ;  /* 0x006c400001187983 */ /* 0x000ea40000300a00 */
[----:B--2---:R-:W-:Y:S02]  /*5ec10*/  HMMA.16816.F32 R24, R4, R24, R20 ;  /* 0x000000180418723c */ /* 0x004fe40000001814 */
[----:B------:R-:W2:Y:S04]  /*5ec20*/  LDL.LU.64 R22, [R1+0x6c38] ;  /* 0x006c380001167983 */ /* 0x000ea80000300a00 */
[----:B------:R-:W2:-:S15]  /*5ec30*/  LDL.LU.64 R20, [R1+0x6c30] ;  /* 0x006c300001147983 */ /* 0x000e9e0000300a00 */
[----:B------:R-:W-:-:S02]  /*5ec40*/  NOP ;  /* 0x0000000000007918 */ /* 0x000fc40000000000 */
[----:B------:R0:W-:Y:S04]  /*5ec50*/  STL.64 [R1+0x100], R24 ;  /* 0x0001001801007387 */ /* 0x0001e80000100a00 */
[----:B------:R-:W-:Y:S04]  /*5ec60*/  STL.64 [R1+0x108], R26 ;  /* 0x0001081a01007387 */ /* 0x000fe80000100a00 */
[----:B0-----:R-:W4:Y:S02]  /*5ec70*/  LDL.LU.64 R24, [R1+0x6c28] ;  /* 0x006c280001187983 */ /* 0x001f240000300a00 */
[----:B----4-:R-:W-:-:S15]  /*5ec80*/  HMMA.16816.F32 R8, R4, R24, R8 ;  /* 0x000000180408723c */ /* 0x010fde0000001808 */
[----:B------:R-:W-:-:S08]  /*5ec90*/  NOP ;  /* 0x0000000000007918 */ /* 0x000fd00000000000 */
[----:B------:R0:W-:Y:S04]  /*5eca0*/  STL.64 [R1+0xf0], R8 ;  /* 0x0000f00801007387 */ /* 0x0001e80000100a00 */
[----:B------:R-:W-:Y:S01]  /*5ecb0*/  STL.64 [R1+0xf8], R10 ;  /* 0x0000f80a01007387 */ /* 0x000fe20000100a00 */
[----:B0-----:R-:W-:Y:S02]  /*5ecc0*/  IMAD.MOV.U32 R9, RZ, RZ, R24 ;  /* 0x000000ffff097224 */ /* 0x001fe400078e0018 */
[----:B------:R-:W-:Y:S02]  /*5ecd0*/  IMAD.MOV.U32 R8, RZ, RZ, R25 ;  /* 0x000000ffff087224 */ /* 0x000fe400078e0019 */
[----:B------:R-:W2:Y:S02]  /*5ece0*/  LDL.LU.64 R24, [R1+0x6c20] ;  /* 0x006c200001187983 */ /* 0x000ea40000300a00 */
[----:B--2---:R-:W-:Y:S02]  /*5ecf0*/  HMMA.16816.F32 R24, R4, R24, R20 ;  /* 0x000000180418723c */ /* 0x004fe40000001814 */
[----:B------:R-:W2:Y:S04]  /*5ed00*/  LDL.LU R22, [R1+0x6c18] ;  /* 0x006c180001167983 */ /* 0x000ea80000300800 */
[----:B------:R-:W3:-:S15]  /*5ed10*/  LDL.LU.64 R20, [R1+0x6c10] ;  /* 0x006c100001147983 */ /* 0x000ede0000300a00 */
[----:B------:R-:W-:-:S02]  /*5ed20*/  NOP ;  /* 0x0000000000007918 */ /* 0x000fc40000000000 */
[----:B------:R0:W-:Y:S04]  /*5ed30*/  STL.64 [R1+0xe0], R24 ;  /* 0x0000e01801007387 */ /* 0x0001e80000100a00 */
[----:B------:R-:W-:Y:S04]  /*5ed40*/  STL.64 [R1+0xe8], R26 ;  /* 0x0000e81a01007387 */ /* 0x000fe80000100a00 */
[----:B0-----:R-:W4:Y:S02]  /*5ed50*/  LDL.LU.64 R24, [R1+0x6c08] ;  /* 0x006c080001187983 */ /* 0x001f240000300a00 */
[----:B----4-:R-:W-:Y:S06]  /*5ed60*/  HMMA.16816.F32 R12, R4, R24, R12 ;  /* 0x00000018040c723c */ /* 0x010fec000000180c */
[----:B------:R0:W-:Y:S04]  /*5ed70*/  STL.64 [R1+0x6b90], R24 ;  /* 0x006b901801007387 */ /* 0x0001e80000100a00 */
[----:B0-----:R-:W4:-:S13]  /*5ed80*/  LDL.LU R24, [R1+0x910] ;  /* 0x0009100001187983 */ /* 0x001f1a0000300800 */
        /* <DEDUP_REMOVED lines=8> */
[----:B------:R-:W-:Y:S01]  /*5ee10*/  IMAD.MOV.U32 R24, RZ, RZ, R9 ;  /* 0x000000ffff187224 */ /* 0x000fe200078e0009 */
[----:B------:R-:W2:Y:S04]  /*5ee20*/  LDL.LU R8, [R1+0x990] ;  /* 0x0009900001087983 */ /* 0x000ea80000300800 */
        /* <DEDUP_REMOVED lines=8> */
[----:B0-----:R-:W4:Y:S04]  /*5eeb0*/  LDL.64 R24, [R1+0xa0] ;  /* 0x0000a00001187983 */ /* 0x001f280000100a00 */
[----:B----4-:R0:W-:Y:S02]  /*5eec0*/  STL.64 [R1+0x6bc8], R24 ;  /* 0x006bc81801007387 */ /* 0x0101e40000100a00 */
[----:B0-----:R-:W-:-:S02]  /*5eed0*/  IMAD.MOV.U32 R24, RZ, RZ, R16 ;  /* 0x000000ffff187224 */ /* 0x001fc400078e0010 */
[----:B------:R-:W0:Y:S01]  /*5eee0*/  LDSM.16.MT88.4 R16, [R28+UR5+0x8080] ;  /* 0x008080051c10783b */ /* 0x000e220008004200 */
[----:B------:R-:W-:-:S05]  /*5eef0*/  IMAD.MOV.U32 R25, RZ, RZ, R0 ;  /* 0x000000ffff197224 */ /* 0x000fca00078e0000 */
[----:B------:R1:W-:Y:S04]  /*5ef00*/  STL.64 [R1+0x6bf0], R24 ;  /* 0x006bf01801007387 */ /* 0x0003e80000100a00 */
[----:B-1----:R-:W4:Y:S04]  /*5ef10*/  LDL.LU R24, [R1+0x2c0] ;  /* 0x0002c00001187983 */ /* 0x002f280000300800 */
[----:B------:R-:W4:Y:S04]  /*5ef20*/  LDL.LU R25, [R1+0x2c4] ;  /* 0x0002c40001197983 */ /* 0x000f280000300800 */
[----:B------:R-:W4:Y:S04]  /*5ef30*/  LDL.LU R26, [R1+0x2c8] ;  /* 0x0002c800011a7983 */ /* 0x000f280000300800 */
[----:B------:R-:W4:Y:S04]  /*5ef40*/  LDL.LU R27, [R1+0x2cc] ;  /* 0x0002cc00011b7983 */ /* 0x000f280000300800 */
[----:B0-----:R-:W-:Y:S04]  /*5ef50*/  STL.64 [R1+0x6ad8], R18 ;  /* 0x006ad81201007387 */ /* 0x001fe80000100a00 */
[----:B------:R0:W-:Y:S04]  /*5ef60*/  STL.64 [R1+0x6ad0], R16 ;  /* 0x006ad01001007387 */ /* 0x0001e80000100a00 */
[----:B0-----:R-:W2:Y:S04]  /*5ef70*/  LDL.64 R16, [R1+0x80] ;  /* 0x0000800001107983 */ /* 0x001ea80000100a00 */
[----:B--2---:R0:W-:Y:S04]  /*5ef80*/  STL.64 [R1+0x6ba8], R16 ;  /* 0x006ba81001007387 */ /* 0x0041e80000100a00 */
        /* <DEDUP_REMOVED lines=20> */
[----:B---3--:R-:W-:-:S15]  /*5f0d0*/  HMMA.16816.F32 R8, R4, R12, R8 ;  /* 0x0000000c0408723c */ /* 0x008fde0000001808 */
[----:B------:R-:W-:-:S08]  /*5f0e0*/  NOP ;  /* 0x0000000000007918 */ /* 0x000fd00000000000 */
[----:B------:R0:W-:Y:S04]  /*5f0f0*/  STL.64 [R1+0x2e0], R8 ;  /* 0x0002e00801007387 */ /* 0x0001e80000100a00 */
[----:B------:R1:W-:Y:S04]  /*5f100*/  STL.64 [R1+0x2e8], R10 ;  /* 0x0002e80a01007387 */ /* 0x0003e80000100a00 */
[----:B0-----:R-:W3:Y:S02]  /*5f110*/  LDL.LU.64 R8, [R1+0x6bf8] ;  /* 0x006bf80001087983 */ /* 0x001ee40000300a00 */
[----:B---3--:R-:W-:Y:S02]  /*5f120*/  HMMA.16816.F32 R4, R4, R8, R24 ;  /* 0x000000080404723c */ /* 0x008fe40000001818 */
[----:B------:R-:W2:Y:S04]  /*5f130*/  LDL.LU.64 R24, [R1+0x6bf0] ;  /* 0x006bf00001187983 */ /* 0x000ea80000300a00 */
[----:B------:R-:W-:-:S02]  /*5f140*/  IMAD.MOV.U32 R14, RZ, RZ, R8 ;  /* 0x000000ffff0e7224 */ /* 0x000fc400078e0008 */
[----:B------:R-:W-:-:S15]  /*5f150*/  IMAD.MOV.U32 R0, RZ, RZ, R9 ;  /* 0x000000ffff007224 */ /* 0x000fde00078e0009 */
[----:B------:R-:W-:Y:S04]  /*5f160*/  STL.64 [R1+0x60], R4 ;  /* 0x0000600401007387 */ /* 0x000fe80000100a00 */
[----:B------:R-:W-:Y:S04]  /*5f170*/  STL.64 [R1+0x68], R6 ;  /* 0x0000680601007387 */ /* 0x000fe80000100a00 */
[----:B-1----:R-:W2:Y:S04]  /*5f180*/  LDL.LU.64 R10, [R1+0x6be8] ;  /* 0x006be800010a7983 */ /* 0x002ea80000300a00 */
[----:B------:R-:W2:Y:S04]  /*5f190*/  LDL.LU.64 R8, [R1+0x6be0] ;  /* 0x006be00001087983 */ /* 0x000ea80000300a00 */
[----:B------:R-:W0:Y:S04]  /*5f1a0*/  LDSM.16.MT88.4 R4, [R28+UR5+0x8100] ;  /* 0x008100051c04783b */ /* 0x000e280008004200 */
[----:B0-----:R-:W-:Y:S04]  /*5f1b0*/  STL.64 [R1+0x6a58], R6 ;  /* 0x006a580601007387 */ /* 0x001fe80000100a00 */
        /* <DEDUP_REMOVED lines=18> */
[----:B--2---:R-:W-:Y:S02]  /*5f2e0*/  HMMA.16816.F32 R24, R8, R24, R16 ;  /* 0x000000180818723c */ /* 0x004fe40000001810 */
[----:B------:R-:W2:-:S15]  /*5f2f0*/  LDL.LU.64 R16, [R1+0x6ba8] ;  /* 0x006ba80001107983 */ /* 0x000e9e0000300a00 */
[----:B------:R-:W-:-:S06]  /*5f300*/  NOP ;  /* 0x0000000000007918 */ /* 0x000fcc0000000000 */
[----:B------:R-:W-:Y:S04]  /*5f310*/  STL.64 [R1+0x30], R24 ;  /* 0x0000301801007387 */ /* 0x000fe80000100a00 */
[----:B------:R0:W-:Y:S04]  /*5f320*/  STL.64 [R1+0x38], R26 ;  /* 0x0000381a01007387 */ /* 0x0001e80000100a00 */
[----:B0-----:R-:W3:Y:S04]  /*5f330*/  LDL.LU.64 R26, [R1+0x6ba0] ;  /* 0x006ba000011a7983 */ /* 0x001ee80000300a00 */
[----:B------:R-:W3:Y:S01]  /*5f340*/  LDL.LU.64 R24, [R1+0x6b98] ;  /* 0x006b980001187983 */ /* 0x000ee20000300a00 */
[----:B--2---:R-:W-:Y:S01]  /*5f350*/  IMAD.MOV.U32 R7, RZ, RZ, R17 ;  /* 0x000000ffff077224 */ /* 0x004fe200078e0011 */
[----:B---3--:R-:W-:-:S15]  /*5f360*/  HMMA.16816.F32 R24, R8, R16, R24 ;  /* 0x000000100818723c */ /* 0x008fde0000001818 */
[----:B------:R-:W-:-:S08]  /*5f370*/  NOP ;  /* 0x0000000000007918 */ /* 0x000fd00000000000 */
[----:B------:R0:W-:Y:S04]  /*5f380*/  STL.64 [R1+0x20], R24 ;  /* 0x0000201801007387 */ /* 0x0001e80000100a00 */
[----:B------:R-:W-:Y:S04]  /*5f390*/  STL.64 [R1+0x28], R26 ;  /* 0x0000281a01007387 */ /* 0x000fe80000100a00 */
[----:B0-----:R-:W2:Y:S04]  /*5f3a0*/  LDL.LU.64 R24, [R1+0x6b90] ;  /* 0x006b900001187983 */ /* 0x001ea80000300a00 */
[----:B------:R-:W-:Y:S04]  /*5f3b0*/  STL [R1+0x6b88], R7 ;  /* 0x006b880701007387 */ /* 0x000fe80000100800 */
[----:B------:R0:W-:Y:S04]  /*5f3c0*/  STL.64 [R1+0x6b80], R4 ;  /* 0x006b800401007387 */ /* 0x0001e80000100a00 */
[----:B0-----:R-:W2:Y:S04]  /*5f3d0*/  LDL.LU R4, [R1+0x900] ;  /* 0x0009000001047983 */ /* 0x001ea80000300800 */
[----:B------:R-:W2:Y:S04]  /*5f3e0*/  LDL.LU R5, [R1+0x904] ;  /* 0x0009040001057983 */ /* 0x000ea80000300800 */
[----:B------:R-:W2:Y:S04]  /*5f3f0*/  LDL.LU R6, [R1+0x908] ;  /* 0x0009080001067983 */ /* 0x000ea80000300800 */
[----:B------:R-:W2:Y:S01]  /*5f400*/  LDL.LU R7, [R1+0x90c] ;  /* 0x00090c0001077983 */ /* 0x000ea20000300800 */
[----:B------:R-:W-:-:S03]  /*5f410*/  IMAD.MOV.U32 R23, RZ, RZ, R16 ;  /* 0x000000ffff177224 */ /* 0x000fc600078e0010 */
[----:B------:R-:W3:Y:S04]  /*5f420*/  LDL.LU R16, [R1+0xcb0] ;  /* 0x000cb00001107983 */ /* 0x000ee80000300800 */
[----:B------:R-:W3:Y:S04]  /*5f430*/  LDL.LU R17, [R1+0xcb4] ;  /* 0x000cb40001117983 */ /* 0x000ee80000300800 */
[----:B------:R-:W4:Y:S04]  /*5f440*/  LDL.LU R18, [R1+0xcb8] ;  /* 0x000cb80001127983 */ /* 0x000f280000300800 */
[----:B------:R-:W4:Y:S01]  /*5f450*/  LDL.LU R19, [R1+0xcbc] ;  /* 0x000cbc0001137983 */ /* 0x000f220000300800 */
[----:B--2---:R-:W-:Y:S03]  /*5f460*/  HMMA.16816.F32 R4, R8, R24, R4 ;  /* 0x000000180804723c */ /* 0x004fe60000001804 */
[----:B----4-:R-:W-:Y:S04]  /*5f470*/  STL.64 [R1+0x6b10], R18 ;  /* 0x006b101201007387 */ /* 0x010fe80000100a00 */
[----:B---3--:R0:W-:Y:S04]  /*5f480*/  STL.64 [R1+0x6b08], R16 ;  /* 0x006b081001007387 */ /* 0x0081e80000100a00 */
[----:B0-----:R-:W2:-:S12]  /*5f490*/  LDL.LU R16, [R1+0xcc0] ;  /* 0x000cc00001107983 */ /* 0x001e980000300800 */
[----:B------:R0:W-:Y:S04]  /*5f4a0*/  STL.64 [R1], R4 ;  /* 0x0000000401007387 */ /* 0x0001e80000100a00 */
[----:B------:R1:W-:Y:S04]  /*5f4b0*/  STL.64 [R1+0x8], R6 ;  /* 0x0000080601007387 */ /* 0x0003e80000100a00 */
[----:B------:R-:W2:Y:S04]  /*5f4c0*/  LDL.LU R17, [R1+0xcc4] ;  /* 0x000cc40001117983 */ /* 0x000ea80000300800 */
[----:B------:R-:W3:Y:S04]  /*5f4d0*/  LDL.LU R18, [R1+0xcc8] ;  /* 0x000cc80001127983 */ /* 0x000ee80000300800 */
[----:B------:R-:W3:Y:S04]  /*5f4e0*/  LDL.LU R19, [R1+0xccc] ;  /* 0x000ccc0001137983 */ /* 0x000ee80000300800 */
[----:B0-----:R-:W4:Y:S04]  /*5f4f0*/  LDL.LU R4, [R1+0x8e0] ;  /* 0x0008e00001047983 */ /* 0x001f280000300800 */
[----:B------:R-:W4:Y:S04]  /*5f500*/  LDL.LU R5, [R1+0x8e4] ;  /* 0x0008e40001057983 */ /* 0x000f280000300800 */
[----:B-1----:R-:W4:Y:S04]  /*5f510*/  LDL.LU R6, [R1+0x8e8] ;  /* 0x0008e80001067983 */ /* 0x002f280000300800 */
[----:B------:R-:W4:Y:S04]  /*5f520*/  LDL.LU R7, [R1+0x8ec] ;  /* 0x0008ec0001077983 */ /* 0x000f280000300800 */
[----:B------:R-:W4:Y:S04]  /*5f530*/  LDL.LU R24, [R1+0x240] ;  /* 0x0002400001187983 */ /* 0x000f280000300800 */
[----:B------:R-:W4:Y:S04]  /*5f540*/  LDL.LU R25, [R1+0x244] ;  /* 0x0002440001197983 */ /* 0x000f280000300800 */
[----:B------:R-:W4:Y:S04]  /*5f550*/  LDL.LU R26, [R1+0x248] ;  /* 0x00024800011a7983 */ /* 0x000f280000300800 */
[----:B------:R-:W4:Y:S04]  /*5f560*/  LDL.LU R27, [R1+0x24c] ;  /* 0x00024c00011b7983 */ /* 0x000f280000300800 */
[----:B---3--:R-:W-:Y:S04]  /*5f570*/  STL.64 [R1+0x6b28], R18 ;  /* 0x006b281201007387 */ /* 0x008fe80000100a00 */
[----:B--2---:R0:W-:Y:S04]  /*5f580*/  STL.64 [R1+0x6b20], R16 ;  /* 0x006b201001007387 */ /* 0x0041e80000100a00 */
[----:B0-----:R-:W2:Y:S04]  /*5f590*/  LDL.64 R16, [R1+0x90] ;  /* 0x0000900001107983 */ /* 0x001ea80000100a00 */
[----:B--2---:R0:W-:Y:S02]  /*5f5a0*/  STL.64 [R1+0x6b40], R16 ;  /* 0x006b401001007387 */ /* 0x0041e40000100a00 */
[----:B0-----:R-:W-:-:S02]  /*5f5b0*/  IMAD.MOV.U32 R16, RZ, RZ, R14 ;  /* 0x000000ffff107224 */ /* 0x001fc400078e000e */
[----:B------:R-:W-:-:S05]  /*5f5c0*/  IMAD.MOV.U32 R17, RZ, RZ, R0 ;  /* 0x000000ffff117224 */ /* 0x000fca00078e0000 */
[----:B------:R0:W-:Y:S04]  /*5f5d0*/  STL.64 [R1+0x6b58], R16 ;  /* 0x006b581001007387 */ /* 0x0001e80000100a00 */
[----:B0-----:R-:W2:Y:S04]  /*5f5e0*/  LDL.LU R16, [R1+0x8f0] ;  /* 0x0008f00001107983 */ /* 0x001ea80000300800 */
[----:B------:R-:W2:Y:S04]  /*5f5f0*/  LDL.LU R17, [R1+0x8f4] ;  /* 0x0008f40001117983 */ /* 0x000ea80000300800 */
[----:B------:R-:W2:Y:S04]  /*5f600*/  LDL.LU R18, [R1+0x8f8] ;  /* 0x0008f80001127983 */ /* 0x000ea80000300800 */
[----:B------:R-:W2:Y:S02]  /*5f610*/  LDL.LU R19, [R1+0x8fc] ;  /* 0x0008fc0001137983 */ /* 0x000ea40000300800 */
[----:B--2---:R-:W-:-:S15]  /*5f620*/  HMMA.16816.F32 R16, R8, R20, R16 ;  /* 0x000000140810723c */ /* 0x004fde0000001810 */
[----:B------:R-:W-:-:S08]  /*5f630*/  NOP ;  /* 0x0000000000007918 */ /* 0x000fd00000000000 */
[----:B------:R0:W-:Y:S04]  /*5f640*/  STL.64 [R1+0x2d0], R16 ;  /* 0x0002d01001007387 */ /* 0x0001e80000100a00 */
[----:B------:R-:W-:Y:S04]  /*5f650*/  STL.64 [R1+0x2d8], R18 ;  /* 0x0002d81201007387 */ /* 0x000fe80000100a00 */
[----:B0-----:R-:W2:Y:S04]  /*5f660*/  LDL.64 R16, [R1+0xb0] ;  /* 0x0000b00001107983 */ /* 0x001ea80000100a00 */
[----:B------:R-:W-:Y:S04]  /*5f670*/  STL.64 [R1+0x6b38], R22 ;  /* 0x006b381601007387 */ /* 0x000fe80000100a00 */
[----:B------:R0:W-:Y:S04]  /*5f680*/  STL.64 [R1+0x6b30], R20 ;  /* 0x006b301401007387 */ /* 0x0001e80000100a00 */
[----:B0-----:R-:W3:Y:S04]  /*5f690*/  LDL.LU R20, [R1+0xcd0] ;  /* 0x000cd00001147983 */ /* 0x001ee80000300800 */
[----:B------:R-:W3:Y:S04]  /*5f6a0*/  LDL.LU R21, [R1+0xcd4] ;  /* 0x000cd40001157983 */ /* 0x000ee80000300800 */
[----:B------:R-:W2:Y:S04]  /*5f6b0*/  LDL.LU R22, [R1+0xcd8] ;  /* 0x000cd80001167983 */ /* 0x000ea80000300800 */
[----:B------:R-:W2:Y:S01]  /*5f6c0*/  LDL.LU R23, [R1+0xcdc] ;  /* 0x000cdc0001177983 */ /* 0x000ea20000300800 */
[----:B----4-:R-:W-:Y:S03]  /*5f6d0*/  HMMA.16816.F32 R4, R8, R12, R4 ;  /* 0x0000000c0804723c */ /* 0x010fe60000001804 */
[----:B--2---:R-:W-:Y:S04]  /*5f6e0*/  STL.64 [R1+0x6b50], R22 ;  /* 0x006b501601007387 */ /* 0x004fe80000100a00 */
[----:B---3--:R0:W-:Y:S04]  /*5f6f0*/  STL.64 [R1+0x6b48], R20 ;  /* 0x006b481401007387 */ /* 0x0081e80000100a00 */
        /* <DEDUP_REMOVED lines=12> */
[----:B0-----:R-:W3:Y:S04]  /*5f7c0*/  LDL.LU R7, [R1+0x6b88] ;  /* 0x006b880001077983 */ /* 0x001ee80000300800 */
[----:B------:R-:W4:Y:S01]  /*5f7d0*/  LDL.LU.64 R4, [R1+0x6b80] ;  /* 0x006b800001047983 */ /* 0x000f220000300a00 */
[----:B------:R-:W-:-:S02]  /*5f7e0*/  IMAD.MOV.U32 R6, RZ, RZ, R12 ;  /* 0x000000ffff067224 */ /* 0x000fc400078e000c */
[----:B------:R-:W-:Y:S01]  /*5f7f0*/  IMAD.MOV.U32 R0, RZ, RZ, R13 ;  /* 0x000000ffff007224 */ /* 0x000fe200078e000d */
[----:B------:R-:W2:Y:S04]  /*5f800*/  LDL.LU.64 R14, [R1+0x6b78] ;  /* 0x006b7800010e7983 */ /* 0x000ea80000300a00 */
[----:B------:R-:W2:Y:S01]  /*5f810*/  LDL.LU.64 R12, [R1+0x6b70] ;  /* 0x006b7000010c7983 */ /* 0x000ea20000300a00 */
[----:B----4-:R-:W-:Y:S03]  /*5f820*/  HMMA.16816.F32 R24, R8, R4, R24 ;  /* 0x000000040818723c */ /* 0x010fe60000001818 */
[----:B------:R-:W0:-:S15]  /*5f830*/  LDSM.16.MT88.4 R8, [R28+UR5+0x8180] ;  /* 0x008180051c08783b */ /* 0x000e1e0008004200 */
[----:B------:R-:W-:-:S05]  /*5f840*/  NOP ;  /* 0x0000000000007918 */ /* 0x000fca0000000000 */
[----:B------:R1:W-:Y:S04]  /*5f850*/  STL.64 [R1+0x6340], R26 ;  /* 0x0063401a01007387 */ /* 0x0003e80000100a00 */
[----:B------:R4:W-:Y:S04]  /*5f860*/  STL.64 [R1+0x6338], R24 ;  /* 0x0063381801007387 */ /* 0x0009e80000100a00 */
[----:B-1----:R-:W3:Y:S01]  /*5f870*/  LDL R26, [R1+0xd8] ;  /* 0x0000d800011a7983 */ /* 0x002ee20000100800 */
[----:B--2---:R-:W-:Y:S01]  /*5f880*/  HMMA.16816.F32 R20, R12, R16, R20 ;  /* 0x000000100c14723c */ /* 0x004fe20000001814 */
[----:B------:R-:W-:-:S02]  /*5f890*/  IMAD.MOV.U32 R27, RZ, RZ, R3 ;  /* 0x000000ffff1b7224 */ /* 0x000fc400078e0003 */
[----:B----4-:R-:W-:Y:S02]  /*5f8a0*/  IMAD.MOV.U32 R24, RZ, RZ, R6 ;  /* 0x000000ffff187224 */ /* 0x010fe400078e0006 */
[----:B------:R-:W-:Y:S02]  /*5f8b0*/  IMAD.MOV.U32 R25, RZ, RZ, R0 ;  /* 0x000000ffff197224 */ /* 0x000fe400078e0000 */
[----:B------:R-:W-:Y:S02]  /*5f8c0*/  IMAD.MOV.U32 R0, RZ, RZ, R16 ;  /* 0x000000ffff007224 */ /* 0x000fe400078e0010 */
[----:B------:R-:W-:Y:S01]  /*5f8d0*/  IMAD.MOV.U32 R29, RZ, RZ, R17 ;  /* 0x000000ffff1d7224 */ /* 0x000fe200078e0011 */
[----:B---3--:R-:W-:Y:S04]  /*5f8e0*/  STL.64 [R1+0x6af8], R26 ;  /* 0x006af81a01007387 */ /* 0x008fe80000100a00 */
[----:B------:R1:W-:Y:S04]  /*5f8f0*/  STL.64 [R1+0x6af0], R24 ;  /* 0x006af01801007387 */ /* 0x0003e80000100a00 */
[----:B-1----:R-:W2:Y:S04]  /*5f900*/  LDL.LU R24, [R1+0xca0] ;  /* 0x000ca00001187983 */ /* 0x002ea80000300800 */
[----:B------:R-:W2:Y:S04]  /*5f910*/  LDL.LU R25, [R1+0xca4] ;  /* 0x000ca40001197983 */ /* 0x000ea80000300800 */
[----:B------:R-:W2:Y:S04]  /*5f920*/  LDL.LU R26, [R1+0xca8] ;  /* 0x000ca800011a7983 */ /* 0x000ea80000300800 */
[----:B------:R-:W2:Y:S04]  /*5f930*/  LDL.LU R27, [R1+0xcac] ;  /* 0x000cac00011b7983 */ /* 0x000ea80000300800 */
[----:B0-----:R-:W-:Y:S04]  /*5f940*/  STL.64 [R1+0x69d0], R10 ;  /* 0x0069d00a01007387 */ /* 0x001fe80000100a00 */
[----:B------:R0:W-:Y:S04]  /*5f950*/  STL.64 [R1+0x69c8], R8 ;  /* 0x0069c80801007387 */ /* 0x0001e80000100a00 */
[----:B0-----:R-:W3:Y:S04]  /*5f960*/  LDL.64 R8, [R1+0x10] ;  /* 0x0000100001087983 */ /* 0x001ee80000100a00 */
        /* <DEDUP_REMOVED lines=9> */
[----:B------:R0:W-:Y:S04]  /*5fa00*/  STL.64 [R1+0x240], R16 ;  /* 0x0002401001007387 */ /* 0x0001e80000100a00 */
[----:B------:R-:W-:Y:S04]  /*5fa10*/  STL.64 [R1+0x248], R18 ;  /* 0x0002481201007387 */ /* 0x000fe80000100a00 */
[----:B0-----:R-:W4:Y:S02]  /*5fa20*/  LDL.LU.64 R16, [R1+0x6b40] ;  /* 0x006b400001107983 */ /* 0x001f240000300a00 */
[----:B----4-:R-:W-:Y:S06]  /*5fa30*/  HMMA.16816.F32 R20, R12, R16, R20 ;  /* 0x000000100c14723c */ /* 0x010fec0000001814 */
[----:B------:R-:W-:-:S02]  /*5fa40*/  IMAD.MOV.U32 R6, RZ, RZ, R16 ;  /* 0x000000ffff067224 */ /* 0x000fc400078e0010 */
[----:B------:R-:W-:-:S15]  /*5fa50*/  IMAD.MOV.U32 R3, RZ, RZ, R17 ;  /* 0x000000ffff037224 */ /* 0x000fde00078e0011 */
[----:B------:R-:W-:Y:S04]  /*5fa60*/  STL.64 [R1+0x230], R20 ;  /* 0x0002301401007387 */ /* 0x000fe80000100a00 */
[----:B------:R0:W-:Y:S04]  /*5fa70*/  STL.64 [R1+0x238], R22 ;  /* 0x0002381601007387 */ /* 0x0001e80000100a00 */
[----:B0-----:R-:W4:Y:S04]  /*5fa80*/  LDL.LU.64 R22, [R1+0x6b38] ;  /* 0x006b380001167983 */ /* 0x001f280000300a00 */
[----:B------:R-:W2:Y:S04]  /*5fa90*/  LDL.LU.64 R20, [R1+0x6b30] ;  /* 0x006b300001147983 */ /* 0x000ea80000300a00 */
[----:B------:R-:W3:Y:S04]  /*5faa0*/  LDL.LU.64 R18, [R1+0x6b28] ;  /* 0x006b280001127983 */ /* 0x000ee80000300a00 */
[----:B------:R-:W3:Y:S04]  /*5fab0*/  LDL.LU.64 R16, [R1+0x6b20] ;  /* 0x006b200001107983 */ /* 0x000ee80000300a00 */
[----:B------:R-:W-:Y:S04]  /*5fac0*/  STL [R1+0x6ae8], R6 ;  /* 0x006ae80601007387 */ /* 0x000fe80000100800 */
[----:B------:R0:W-:Y:S02]  /*5fad0*/  STL.64 [R1+0x6ae0], R4 ;  /* 0x006ae00401007387 */ /* 0x0001e40000100a00 */
[----:B0-----:R-:W-:-:S02]  /*5fae0*/  IMAD.MOV.U32 R5, RZ, RZ, R7 ;  /* 0x000000ffff057224 */ /* 0x001fc400078e0007 */
[----:B----4-:R-:W-:Y:S02]  /*5faf0*/  IMAD.MOV.U32 R4, RZ, RZ, R23 ;  /* 0x000000ffff047224 */ /* 0x010fe400078e0017 */
[----:B------:R-:W4:Y:S05]  /*5fb00*/  LDL.LU R23, [R1+0x6b18] ;  /* 0x006b180001177983 */ /* 0x000f2a0000300800 */
[----:B---3--:R-:W-:Y:S01]  /*5fb10*/  HMMA.16816.F32 R4, R12, R4, R16 ;  /* 0x000000040c04723c */ /* 0x008fe20000001810 */
[----:B------:R-:W3:Y:S04]  /*5fb20*/  LDL.LU.64 R18, [R1+0x6b10] ;  /* 0x006b100001127983 */ /* 0x000ee80000300a00 */
[----:B------:R-:W3:-:S15]  /*5fb30*/  LDL.LU.64 R16, [R1+0x6b08] ;  /* 0x006b080001107983 */ /* 0x000ede0000300a00 */
[----:B------:R-:W-:-:S03]  /*5fb40*/  NOP ;  /* 0x0000000000007918 */ /* 0x000fc60000000000 */
[----:B------:R0:W-:Y:S04]  /*5fb50*/  STL.64 [R1+0x220], R4 ;  /* 0x0002200401007387 */ /* 0x0001e80000100a00 */
[----:B------:R1:W-:Y:S04]  /*5fb60*/  STL.64 [R1+0x228], R6 ;  /* 0x0002280601007387 */ /* 0x0003e80000100a00 */
[----:B0-----:R-:W4:Y:S01]  /*5fb70*/  LDL.LU R4, [R1+0xc90] ;  /* 0x000c900001047983 */ /* 0x001f220000300800 */
[----:B---3--:R-:W-:-:S15]  /*5fb80*/  HMMA.16816.F32 R16, R12, R8, R16 ;  /* 0x000000080c10723c */ /* 0x008fde0000001810 */
[----:B------:R-:W-:-:S08]  /*5fb90*/  NOP ;  /* 0x0000000000007918 */ /* 0x000fd00000000000 */
[----:B------:R0:W-:Y:S04]  /*5fba0*/  STL.64 [R1+0x210], R16 ;  /* 0x0002101001007387 */ /* 0x0001e80000100a00 */
[----:B------:R3:W-:Y:S04]  /*5fbb0*/  STL.64 [R1+0x218], R18 ;  /* 0x0002181201007387 */ /* 0x0007e80000100a00 */
[----:B------:R-:W4:Y:S04]  /*5fbc0*/  LDL.LU R5, [R1+0xc94] ;  /* 0x000c940001057983 */ /* 0x000f280000300800 */
[----:B-1----:R-:W4:Y:S04]  /*5fbd0*/  LDL.LU R6, [R1+0xc98] ;  /* 0x000c980001067983 */ /* 0x002f280000300800 */
[----:B------:R-:W4:Y:S04]  /*5fbe0*/  LDL.LU R7, [R1+0xc9c] ;  /* 0x000c9c0001077983 */ /* 0x000f280000300800 */
[----:B0-----:R-:W4:Y:S04]  /*5fbf0*/  LDL.LU R16, [R1+0x5c0] ;  /* 0x0005c00001107983 */ /* 0x001f280000300800 */
[----:B------:R-:W4:Y:S04]  /*5fc00*/  LDL.LU R17, [R1+0x5c4] ;  /* 0x0005c40001117983 */ /* 0x000f280000300800 */
[----:B---3--:R-:W3:Y:S04]  /*5fc10*/  LDL.LU R18, [R1+0x5c8] ;  /* 0x0005c80001127983 */ /* 0x008ee80000300800 */
[----:B------:R-:W3:Y:S04]  /*5fc20*/  LDL.LU R19, [R1+0x5cc] ;  /* 0x0005cc0001137983 */ /* 0x000ee80000300800 */
[----:B------:R0:W-:Y:S04]  /*5fc30*/  STL.64 [R1+0x6a88], R8 ;  /* 0x006a880801007387 */ /* 0x0001e80000100a00 */
[----:B0-----:R-:W2:Y:S04]  /*5fc40*/  LDL.64 R8, [R1+0x80] ;  /* 0x0000800001087983 */ /* 0x001ea80000100a00 */
[----:B--2---:R0:W-:Y:S04]  /*5fc50*/  STL.64 [R1+0x6aa0], R8 ;  /* 0x006aa00801007387 */ /* 0x0041e80000100a00 */
[----:B0-----:R-:W2:Y:S04]  /*5fc60*/  LDL.LU R8, [R1+0xbf0] ;  /* 0x000bf00001087983 */ /* 0x001ea80000300800 */
[----:B------:R-:W2:Y:S04]  /*5fc70*/  LDL.LU R9, [R1+0xbf4] ;  /* 0x000bf40001097983 */ /* 0x000ea80000300800 */
[----:B------:R-:W4:Y:S04]  /*5fc80*/  LDL.LU R10, [R1+0xbf8] ;  /* 0x000bf800010a7983 */ /* 0x000f280000300800 */
[----:B------:R-:W4:Y:S01]  /*5fc90*/  LDL.LU R11, [R1+0xbfc] ;  /* 0x000bfc00010b7983 */ /* 0x000f220000300800 */
[----:B------:R-:W-:Y:S03]  /*5fca0*/  HMMA.16816.F32 R24, R12, R20, R24 ;  /* 0x000000140c18723c */ /* 0x000fe60000001818 */
[----:B----4-:R-:W-:Y:S04]  /*5fcb0*/  STL.64 [R1+0x6ab0], R10 ;  /* 0x006ab00a01007387 */ /* 0x010fe80000100a00 */
[----:B--2---:R0:W-:Y:S04]  /*5fcc0*/  STL.64 [R1+0x6aa8], R8 ;  /* 0x006aa80801007387 */ /* 0x0041e80000100a00 */
[----:B0-----:R-:W2:Y:S04]  /*5fcd0*/  LDL.64 R8, [R1+0xa0] ;  /* 0x0000a00001087983 */ /* 0x001ea80000100a00 */
[----:B--2---:R0:W-:Y:S02]  /*5fce0*/  STL.64 [R1+0x6ab8], R8 ;  /* 0x006ab80801007387 */ /* 0x0041e40000100a00 */
[----:B0-----:R-:W-:-:S02]  /*5fcf0*/  IMAD.MOV.U32 R8, RZ, RZ, R0 ;  /* 0x000000ffff087224 */ /* 0x001fc400078e0000 */
[----:B------:R-:W2:Y:S04]  /*5fd00*/  LDL.LU R0, [R1+0x6b00] ;  /* 0x006b000001007983 */ /* 0x000ea80000300800 */
[----:B------:R-:W-:Y:S04]  /*5fd10*/  STL.64 [R1+0x4c0], R24 ;  /* 0x0004c01801007387 */ /* 0x000fe80000100a00 */
[----:B------:R0:W-:Y:S04]  /*5fd20*/  STL.64 [R1+0x4c8], R26 ;  /* 0x0004c81a01007387 */ /* 0x0001e80000100a00 */
[----:B0-----:R-:W4:Y:S04]  /*5fd30*/  LDL.LU.64 R26, [R1+0x6af8] ;  /* 0x006af800011a7983 */ /* 0x001f280000300a00 */
[----:B------:R-:W3:Y:S04]  /*5fd40*/  LDL.LU.64 R24, [R1+0x6af0] ;  /* 0x006af00001187983 */ /* 0x000ee80000300a00 */
[----:B------:R-:W-:Y:S04]  /*5fd50*/  STL.64 [R1+0x6a98], R22 ;  /* 0x006a981601007387 */ /* 0x000fe80000100a00 */
        /* <DEDUP_REMOVED lines=15> */
[----:B------:R-:W4:Y:S04]  /*5fe50*/  LDL.LU.64 R4, [R1+0x6ae0] ;  /* 0x006ae00001047983 */ /* 0x000f280000300a00 */
[----:B------:R-:W-:Y:S04]  /*5fe60*/  STL.64 [R1+0x6a80], R26 ;  /* 0x006a801a01007387 */ /* 0x000fe80000100a00 */
[----:B------:R-:W-:Y:S01]  /*5fe70*/  STL.64 [R1+0x6a78], R24 ;  /* 0x006a781801007387 */ /* 0x000fe20000100a00 */
[----:B------:R-:W-:Y:S01]  /*5fe80*/  IMAD.MOV.U32 R9, RZ, RZ, R29 ;  /* 0x000000ffff097224 */ /* 0x000fe200078e001d */
[----:B----4-:R-:W-:Y:S02]  /*5fe90*/  HMMA.16816.F32 R12, R12, R4, R16 ;  /* 0x000000040c0c723c */ /* 0x010fe40000001810 */
[----:B------:R-:W2:Y:S04]  /*5fea0*/  LDL.LU.64 R18, [R1+0x6ad8] ;  /* 0x006ad80001127983 */ /* 0x000ea80000300a00 */
[----:B------:R-:W2:Y:S04]  /*5feb0*/  LDL.LU.64 R16, [R1+0x6ad0] ;  /* 0x006ad00001107983 */ /* 0x000ea80000300a00 */
[----:B------:R0:W-:Y:S04]  /*5fec0*/  STL.64 [R1+0x6a70], R4 ;  /* 0x006a700401007387 */ /* 0x0001e80000100a00 */
[----:B0-----:R-:W4:Y:S09]  /*5fed0*/  LDL.LU R4, [R1+0xc00] ;  /* 0x000c000001047983 */ /* 0x001f320000300800 */
[----:B------:R-:W-:Y:S04]  /*5fee0*/  STL.64 [R1+0x200], R12 ;  /* 0x0002000c01007387 */ /* 0x000fe80000100a00 */
[----:B------:R-:W-:Y:S04]  /*5fef0*/  STL.64 [R1+0x208], R14 ;  /* 0x0002080e01007387 */ /* 0x000fe80000100a00 */
[----:B------:R-:W0:Y:S01]  /*5ff00*/  LDSM.16.MT88.4 R12, [R28+UR5+0x8200] ;  /* 0x008200051c0c783b */ /* 0x000e220008004200 */
[----:B---3--:R-:W-:-:S03]  /*5ff10*/  IMAD.MOV.U32 R24, RZ, RZ, R6 ;  /* 0x000000ffff187224 */ /* 0x008fc600078e0006 */
[----:B------:R-:W4:Y:S04]  /*5ff20*/  LDL.LU R5, [R1+0xc04] ;  /* 0x000c040001057983 */ /* 0x000f280000300800 */
[----:B------:R-:W4:Y:S04]  /*5ff30*/  LDL.LU R6, [R1+0xc08] ;  /* 0x000c080001067983 */ /* 0x000f280000300800 */
[----:B------:R-:W4:Y:S04]  /*5ff40*/  LDL.LU R7, [R1+0xc0c] ;  /* 0x000c0c0001077983 */ /* 0x000f280000300800 */
[----:B0-----:R-:W-:Y:S04]  /*5ff50*/  STL.64 [R1+0x6950], R14 ;  /* 0x0069500e01007387 */ /* 0x001fe80000100a00 */
[----:B------:R0:W-:Y:S04]  /*5ff60*/  STL.64 [R1+0x6948], R12 ;  /* 0x0069480c01007387 */ /* 0x0001e80000100a00 */
[----:B0-----:R-:W3:Y:S04]  /*5ff70*/  LDL.LU R12, [R1+0xbd0] ;  /* 0x000bd000010c7983 */ /* 0x001ee80000300800 */
[----:B------:R-:W3:Y:S04]  /*5ff80*/  LDL.LU R13, [R1+0xbd4] ;  /* 0x000bd400010d7983 */ /* 0x000ee80000300800 */
[----:B------:R-:W3:Y:S04]  /*5ff90*/  LDL.LU R14, [R1+0xbd8] ;  /* 0x000bd800010e7983 */ /* 0x000ee80000300800 */
[----:B------:R-:W3:Y:S01]  /*5ffa0*/  LDL.LU R15, [R1+0xbdc] ;  /* 0x000bdc00010f7983 */ /* 0x000ee20000300800 */
[----:B--2---:R-:W-:Y:S03]  /*5ffb0*/  HMMA.16816.F32 R8, R16, R8, R20 ;  /* 0x000000081008723c */ /* 0x004fe60000001814 */
[----:B------:R-:W2:Y:S04]  /*5ffc0*/  LDL.LU.64 R22, [R1+0x6ac8] ;  /* 0x006ac80001167983 */ /* 0x000ea80000300a00 */
[----:B------:R-:W2:-:S15]  /*5ffd0*/  LDL.LU.64 R20, [R1+0x6ac0] ;  /* 0x006ac00001147983 */ /* 0x000e9e0000300a00 */
[----:B------:R-:W-:-:S01]  /*5ffe0*/  NOP ;  /* 0x0000000000007918 */ /* 0x000fc20000000000 */
[----:B------:R0:W-:Y:S04]  /*5fff0*/  STL.64 [R1+0x470], R8 ;  /* 0x0004700801007387 */ /* 0x0001e80000100a00 */
[----:B------:R1:W-:Y:S04]  /*60000*/  STL.64 [R1+0x478], R10 ;  /* 0x0004780a01007387 */ /* 0x0003e80000100a00 */
[----:B0-----:R-:W4:Y:S02]  /*60010*/  LDL.LU.64 R8, [R1+0x6ab8] ;  /* 0x006ab80001087983 */ /* 0x001f240000300a00 */
[----:B----4-:R-:W-:-:S15]  /*60020*/  HMMA.16816.F32 R4, R16, R8, R4 ;  /* 0x000000081004723c */ /* 0x010fde0000001804 */
[----:B------:R-:W-:-:S08]  /*60030*/  NOP ;  /* 0x0000000000007918 */ /* 0x000fd00000000000 */
[----:B------:R0:W-:Y:S04]  /*60040*/  STL.64 [R1+0x510], R4 ;  /* 0x0005100401007387 */ /* 0x0001e80000100a00 */
[----:B------:R-:W-:Y:S04]  /*60050*/  STL.64 [R1+0x518], R6 ;  /* 0x0005180601007387 */ /* 0x000fe80000100a00 */
[----:B-1----:R-:W4:Y:S01]  /*60060*/  LDL.LU.64 R10, [R1+0x6ab0] ;  /* 0x006ab000010a7983 */ /* 0x002f220000300a00 */
[----:B0-----:R-:W-:Y:S02]  /*60070*/  IMAD.MOV.U32 R5, RZ, RZ, R8 ;  /* 0x000000ffff057224 */ /* 0x001fe400078e0008 */
[----:B------:R-:W-:-:S02]  /*60080*/  IMAD.MOV.U32 R4, RZ, RZ, R9 ;  /* 0x000000ffff047224 */ /* 0x000fc400078e0009 */
[----:B------:R-:W4:Y:S01]  /*60090*/  LDL.LU.64 R8, [R1+0x6aa8] ;  /* 0x006aa80001087983 */ /* 0x000f220000300a00 */
[----:B------:R-:W-:-:S07]  /*600a0*/  IMAD.MOV.U32 R25, RZ, RZ, R3 ;  /* 0x000000ffff197224 */ /* 0x000fce00078e0003 */
[----:B----4-:R-:W-:Y:S01]  /*600b0*/  HMMA.16816.F32 R24, R16, R24, R8 ;  /* 0x000000181018723c */ /* 0x010fe20000001808 */
[----:B------:R-:W2:-:S15]  /*600c0*/  LDL.LU.64 R8, [R1+0x6aa0] ;  /* 0x006aa00001087983 */ /* 0x000e9e0000300a00 */
[----:B------:R-:W-:-:S07]  /*600d0*/  NOP ;  /* 0x0000000000007918 */ /* 0x000fce0000000000 */
[----:B------:R0:W-:Y:S04]  /*600e0*/  STL.64 [R1+0x530], R24 ;  /* 0x0005301801007387 */ /* 0x0001e80000100a00 */
[----:B------:R1:W-:Y:S04]  /*600f0*/  STL.64 [R1+0x538], R26 ;  /* 0x0005381a01007387 */ /* 0x0003e80000100a00 */
[----:B0-----:R-:W4:Y:S04]  /*60100*/  LDL.LU R24, [R1+0xbc0] ;  /* 0x000bc00001187983 */ /* 0x001f280000300800 */
[----:B------:R-:W4:Y:S04]  /*60110*/  LDL.LU R25, [R1+0xbc4] ;  /* 0x000bc40001197983 */ /* 0x000f280000300800 */
[----:B-1----:R-:W4:Y:S04]  /*60120*/  LDL.LU R26, [R1+0xbc8] ;  /* 0x000bc800011a7983 */ /* 0x002f280000300800 */
[----:B------:R-:W4:Y:S01]  /*60130*/  LDL.LU R27, [R1+0xbcc] ;  /* 0x000bcc00011b7983 */ /* 0x000f220000300800 */
[----:B--2---:R-:W-:Y:S06]  /*60140*/  HMMA.16816.F32 R20, R16, R8, R20 ;  /* 0x000000081014723c */ /* 0x004fec0000001814 */
[----:B------:R-:W-:-:S02]  /*60150*/  IMAD.MOV.U32 R29, RZ, RZ, R8 ;  /* 0x000000ffff1d7224 */ /* 0x000fc400078e0008 */
[----:B------:R-:W-:-:S15]  /*60160*/  IMAD.MOV.U32 R3, RZ, RZ, R9 ;  /* 0x000000ffff037224 */ /* 0x000fde00078e0009 */
[----:B------:R-:W-:Y:S04]  /*60170*/  STL.64 [R1+0x550], R20 ;  /* 0x0005501401007387 */ /* 0x000fe80000100a00 */
[----:B------:R0:W-:Y:S04]  /*60180*/  STL.64 [R1+0x558], R22 ;  /* 0x0005581601007387 */ /* 0x0001e80000100a00 */
[----:B0-----:R-:W2:Y:S04]  /*60190*/  LDL.LU.64 R22, [R1+0x6a98] ;  /* 0x006a980001167983 */ /* 0x001ea80000300a00 */
[----:B------:R-:W4:Y:S04]  /*601a0*/  LDL.LU.64 R20, [R1+0x6a90] ;  /* 0x006a900001147983 */ /* 0x000f280000300a00 */
[----:B------:R-:W3:Y:S02]  /*601b0*/  LDL.LU.64 R8, [R1+0x6a88] ;  /* 0x006a880001087983 */ /* 0x000ee40000300a00 */
[----:B---3--:R-:W-:Y:S06]  /*601c0*/  HMMA.16816.F32 R12, R16, R8, R12 ;  /* 0x00000008100c723c */ /* 0x008fec000000180c */
[----:B------:R0:W-:Y:S04]  /*601d0*/  STL.64 [R1+0x6a08], R8 ;  /* 0x006a080801007387 */ /* 0x0001e80000100a00 */
[----:B0-----:R-:W3:-:S13]  /*601e0*/  LDL.LU R8, [R1+0x660] ;  /* 0x0006600001087983 */ /* 0x001eda0000300800 */
[----:B------:R-:W-:Y:S04]  /*601f0*/  STL.64 [R1+0x570], R12 ;  /* 0x0005700c01007387 */ /* 0x000fe80000100a00 */
[----:B------:R-:W-:Y:S04]  /*60200*/  STL.64 [R1+0x578], R14 ;  /* 0x0005780e01007387 */ /* 0x000fe80000100a00 */
[----:B------:R-:W3:Y:S04]  /*60210*/  LDL.LU R9, [R1+0x664] ;  /* 0x0006640001097983 */ /* 0x000ee80000300800 */
[----:B------:R-:W2:Y:S04]  /*60220*/  LDL.LU R10, [R1+0x668] ;  /* 0x00066800010a7983 */ /* 0x000ea80000300800 */
[----:B------:R-:W2:Y:S04]  /*60230*/  LDL.LU R11, [R1+0x66c] ;  /* 0x00066c00010b7983 */ /* 0x000ea80000300800 */
[----:B--2---:R-:W-:Y:S04]  /*60240*/  STL.64 [R1+0x6a18], R10 ;  /* 0x006a180a01007387 */ /* 0x004fe80000100a00 */
[----:B---3--:R0:W-:Y:S04]  /*60250*/  STL.64 [R1+0x6a10], R8 ;  /* 0x006a100801007387 */ /* 0x0081e80000100a00 */
[----:B0-----:R-:W2:Y:S01]  /*60260*/  LDL.64 R8, [R1+0x90] ;  /* 0x0000900001087983 */ /* 0x001ea20000100a00 */
[----:B----4-:R-:W-:Y:S03]  /*60270*/  HMMA.16816.F32 R24, R16, R20, R24 ;  /* 0x000000141018723c */ /* 0x010fe60000001818 */
[----:B--2---:R0:W-:Y:S02]  /*60280*/  STL.64 [R1+0x6a30], R8 ;  /* 0x006a300801007387 */ /* 0x0041e40000100a00 */
        /* <DEDUP_REMOVED lines=8> */
[----:B------:R-:W4:Y:S04]  /*60310*/  LDL.LU R14, [R1+0x638] ;  /* 0x00063800010e7983 */ /* 0x000f280000300800 */
[----:B------:R-:W4:Y:S04]  /*60320*/  LDL.LU R15, [R1+0x63c] ;  /* 0x00063c00010f7983 */ /* 0x000f280000300800 */
[----:B----4-:R-:W-:Y:S04]  /*60330*/  STL.64 [R1+0x6a68], R14 ;  /* 0x006a680e01007387 */ /* 0x010fe80000100a00 */
[----:B---3--:R0:W-:Y:S04]  /*60340*/  STL.64 [R1+0x6a60], R12 ;  /* 0x006a600c01007387 */ /* 0x0081e80000100a00 */
[----:B0-----:R-:W3:Y:S04]  /*60350*/  LDL.LU R12, [R1+0x680] ;  /* 0x00068000010c7983 */ /* 0x001ee80000300800 */
[----:B------:R-:W3:Y:S04]  /*60360*/  LDL.LU R13, [R1+0x684] ;  /* 0x00068400010d7983 */ /* 0x000ee80000300800 */
[----:B------:R-:W3:Y:S04]  /*60370*/  LDL.LU R14, [R1+0x688] ;  /* 0x00068800010e7983 */ /* 0x000ee80000300800 */
[----:B------:R-:W3:Y:S04]  /*60380*/  LDL.LU R15, [R1+0x68c] ;  /* 0x00068c00010f7983 */ /* 0x000ee80000300800 */
[----:B------:R0:W-:Y:S04]  /*60390*/  STL.64 [R1+0x6a48], R8 ;  /* 0x006a480801007387 */ /* 0x0001e80000100a00 */
[----:B0-----:R-:W4:Y:S04]  /*603a0*/  LDL.64 R8, [R1+0xb0] ;  /* 0x0000b00001087983 */ /* 0x001f280000100a00 */
[----:B------:R-:W-:Y:S04]  /*603b0*/  STL.64 [R1+0x590], R24 ;  /* 0x0005901801007387 */ /* 0x000fe80000100a00 */
[----:B------:R0:W-:Y:S04]  /*603c0*/  STL.64 [R1+0x598], R26 ;  /* 0x0005981a01007387 */ /* 0x0001e80000100a00 */
[----:B0-----:R-:W3:Y:S04]  /*603d0*/  LDL.LU.64 R26, [R1+0x6a80] ;  /* 0x006a8000011a7983 */ /* 0x001ee80000300a00 */
[----:B------:R-:W2:Y:S04]  /*603e0*/  LDL.LU.64 R24, [R1+0x6a78] ;  /* 0x006a780001187983 */ /* 0x000ea80000300a00 */
[----:B------:R-:W-:Y:S04]  /*603f0*/  STL.64 [R1+0x6a00], R22 ;  /* 0x006a001601007387 */ /* 0x000fe80000100a00 */
[----:B------:R0:W-:Y:S04]  /*60400*/  STL.64 [R1+0x69f8], R20 ;  /* 0x0069f81401007387 */ /* 0x0001e80000100a00 */
[----:B0-----:R-:W4:Y:S04]  /*60410*/  LDL.LU R20, [R1+0xb30] ;  /* 0x000b300001147983 */ /* 0x001f280000300800 */
[----:B------:R-:W4:Y:S04]  /*60420*/  LDL.LU R21, [R1+0xb34] ;  /* 0x000b340001157983 */ /* 0x000f280000300800 */
[----:B------:R-:W3:Y:S04]  /*60430*/  LDL.LU R22, [R1+0xb38] ;  /* 0x000b380001167983 */ /* 0x000ee80000300800 */
[----:B------:R-:W3:Y:S04]  /*60440*/  LDL.LU R23, [R1+0xb3c] ;  /* 0x000b3c0001177983 */ /* 0x000ee80000300800 */
[----:B---3--:R-:W-:Y:S04]  /*60450*/  STL.64 [R1+0x6a28], R22 ;  /* 0x006a281601007387 */ /* 0x008fe80000100a00 */
[----:B----4-:R0:W-:Y:S04]  /*60460*/  STL.64 [R1+0x6a20], R20 ;  /* 0x006a201401007387 */ /* 0x0101e80000100a00 */
[----:B0-----:R-:W3:Y:S04]  /*60470*/  LDL.LU R20, [R1+0x650] ;  /* 0x0006500001147983 */ /* 0x001ee80000300800 */
[----:B------:R-:W3:Y:S04]  /*60480*/  LDL.LU R21, [R1+0x654] ;  /* 0x0006540001157983 */ /* 0x000ee80000300800 */
        /* <DEDUP_REMOVED lines=9> */
[----:B------:R0:W-:Y:S04]  /*60520*/  STL.64 [R1+0x5c0], R4 ;  /* 0x0005c00401007387 */ /* 0x0001e80000100a00 */
[----:B------:R-:W-:Y:S04]  /*60530*/  STL.64 [R1+0x5c8], R6 ;  /* 0x0005c80601007387 */ /* 0x000fe80000100a00 */
[----:B0-----:R-:W3:Y:S04]  /*60540*/  LDL.LU.64 R4, [R1+0x6a70] ;  /* 0x006a700001047983 */ /* 0x001ee80000300a00 */
[----:B------:R-:W-:Y:S04]  /*60550*/  STL.64 [R1+0x69e8], R26 ;  /* 0x0069e81a01007387 */ /* 0x000fe80000100a00 */
[----:B------:R0:W-:Y:S04]  /*60560*/  STL.64 [R1+0x69e0], R24 ;  /* 0x0069e01801007387 */ /* 0x0001e80000100a00 */
[----:B0-----:R-:W4:Y:S04]  /*60570*/  LDL.LU R24, [R1+0xb20] ;  /* 0x000b200001187983 */ /* 0x001f280000300800 */
[----:B------:R-:W4:Y:S04]  /*60580*/  LDL.LU R25, [R1+0xb24] ;  /* 0x000b240001197983 */ /* 0x000f280000300800 */
[----:B------:R-:W4:Y:S04]  /*60590*/  LDL.LU R26, [R1+0xb28] ;  /* 0x000b2800011a7983 */ /* 0x000f280000300800 */
[----:B------:R-:W4:Y:S01]  /*605a0*/  LDL.LU R27, [R1+0xb2c] ;  /* 0x000b2c00011b7983 */ /* 0x000f220000300800 */
[----:B---3--:R-:W-:Y:S03]  /*605b0*/  HMMA.16816.F32 R16, R16, R4, R12 ;  /* 0x000000041010723c */ /* 0x008fe6000000180c */
[----:B------:R-:W3:Y:S04]  /*605c0*/  LDL.LU.64 R14, [R1+0x6a68] ;  /* 0x006a6800010e7983 */ /* 0x000ee80000300a00 */
[----:B------:R-:W3:Y:S04]  /*605d0*/  LDL.LU.64 R12, [R1+0x6a60] ;  /* 0x006a6000010c7983 */ /* 0x000ee80000300a00 */
[----:B------:R-:W3:Y:S04]  /*605e0*/  LDL.LU.64 R6, [R1+0x6a58] ;  /* 0x006a580001067983 */ /* 0x000ee80000300a00 */
[----:B------:R-:W3:Y:S08]  /*605f0*/  LDL.LU.64 R4, [R1+0x6a50] ;  /* 0x006a500001047983 */ /* 0x000ef00000300a00 */
[----:B------:R-:W-:Y:S04]  /*60600*/  STL.64 [R1+0x5b0], R16 ;  /* 0x0005b01001007387 */ /* 0x000fe80000100a00 */
[----:B------:R-:W-:Y:S01]  /*60610*/  STL.64 [R1+0x5b8], R18 ;  /* 0x0005b81201007387 */ /* 0x000fe20000100a00 */
[----:B---3--:R-:W-:-:S15]  /*60620*/  HMMA.16816.F32 R12, R4, R8, R12 ;  /* 0x00000008040c723c */ /* 0x008fde000000180c */
[----:B------:R-:W-:-:S08]  /*60630*/  NOP ;  /* 0x0000000000007918 */ /* 0x000fd00000000000 */
[----:B------:R-:W-:Y:S04]  /*60640*/  STL.64 [R1+0x630], R12 ;  /* 0x0006300c01007387 */ /* 0x000fe80000100a00 */
[----:B------:R0:W-:Y:S02]  /*60650*/  STL.64 [R1+0x638], R14 ;  /* 0x0006380e01007387 */ /* 0x0001e40000100a00 */
        /* <DEDUP_REMOVED lines=20> */
[----:B------:R-:W3:Y:S02]  /*607a0*/  LDL.LU.64 R8, [R1+0x6a10] ;  /* 0x006a100001087983 */ /* 0x000ee40000300a00 */
[----:B---3--:R-:W-:Y:S02]  /*607b0*/  HMMA.16816.F32 R16, R4, R16, R8 ;  /* 0x000000100410723c */ /* 0x008fe40000001808 */
[----:B------:R-:W2:-:S15]  /*607c0*/  LDL.LU.64 R8, [R1+0x6a08] ;  /* 0x006a080001087983 */ /* 0x000e9e0000300a00 */
[----:B------:R-:W-:-:S06]  /*607d0*/  NOP ;  /* 0x0000000000007918 */ /* 0x000fcc0000000000 */
[----:B------:R-:W-:Y:S04]  /*607e0*/  STL.64 [R1+0x660], R16 ;  /* 0x0006601001007387 */ /* 0x000fe80000100a00 */
[----:B------:R-:W-:Y:S04]  /*607f0*/  STL.64 [R1+0x668], R18 ;  /* 0x0006681201007387 */ /* 0x000fe80000100a00 */
[----:B------:R-:W0:Y:S04]  /*60800*/  LDSM.16.MT88.4 R16, [R28+UR5+0x8280] ;  /* 0x008280051c10783b */ /* 0x000e280008004200 */
[----:B0-----:R-:W-:Y:S04]  /*60810*/  STL.64 [R1+0x68c0], R18 ;  /* 0x0068c01201007387 */ /* 0x001fe80000100a00 */
[----:B------:R0:W-:Y:S04]  /*60820*/  STL.64 [R1+0x68b8], R16 ;  /* 0x0068b81001007387 */ /* 0x0001e80000100a00 */
[----:B0-----:R-:W3:Y:S01]  /*60830*/  LDL.LU.64 R16, [R1+0xc0] ;  /* 0x0000c00001107983 */ /* 0x001ee20000300a00 */
[----:B--2---:R-:W-:Y:S06]  /*60840*/  HMMA.16816.F32 R20, R4, R8, R20 ;  /* 0x000000080414723c */ /* 0x004fec0000001814 */
[----:B------:R-:W-:-:S02]  /*60850*/  IMAD.MOV.U32 R13, RZ, RZ, R8 ;  /* 0x000000ffff0d7224 */ /* 0x000fc400078e0008 */
[----:B------:R-:W-:Y:S01]  /*60860*/  IMAD.MOV.U32 R12, RZ, RZ, R9 ;  /* 0x000000ffff0c7224 */ /* 0x000fe200078e0009 */
[----:B---3--:R0:W-:Y:S04]  /*60870*/  STL.64 [R1+0x69d8], R16 ;  /* 0x0069d81001007387 */ /* 0x0081e80000100a00 */
[----:B0-----:R-:W2:Y:S04]  /*60880*/  LDL.LU R16, [R1+0xb10] ;  /* 0x000b100001107983 */ /* 0x001ea80000300800 */
[----:B------:R-:W2:Y:S04]  /*60890*/  LDL.LU R17, [R1+0xb14] ;  /* 0x000b140001117983 */ /* 0x000ea80000300800 */
[----:B------:R-:W2:Y:S04]  /*608a0*/  LDL.LU R18, [R1+0xb18] ;  /* 0x000b180001127983 */ /* 0x000ea80000300800 */
[----:B------:R-:W2:Y:S04]  /*608b0*/  LDL.LU R19, [R1+0xb1c] ;  /* 0x000b1c0001137983 */ /* 0x000ea80000300800 */
[----:B------:R-:W-:Y:S04]  /*608c0*/  STL.64 [R1+0x670], R20 ;  /* 0x0006701401007387 */ /* 0x000fe80000100a00 */
[----:B------:R0:W-:Y:S04]  /*608d0*/  STL.64 [R1+0x678], R22 ;  /* 0x0006781601007387 */ /* 0x0001e80000100a00 */
[----:B0-----:R-:W3:Y:S04]  /*608e0*/  LDL.LU.64 R22, [R1+0x6a00] ;  /* 0x006a000001167983 */ /* 0x001ee80000300a00 */
[----:B------:R-:W4:Y:S04]  /*608f0*/  LDL.LU.64 R20, [R1+0x69f8] ;  /* 0x0069f80001147983 */ /* 0x000f280000300a00 */
[----:B------:R-:W2:Y:S04]  /*60900*/  LDL.LU R8, [R1+0x690] ;  /* 0x0006900001087983 */ /* 0x000ea80000300800 */
[----:B------:R-:W2:Y:S04]  /*60910*/  LDL.LU R9, [R1+0x694] ;  /* 0x0006940001097983 */ /* 0x000ea80000300800 */
[----:B------:R-:W2:Y:S04]  /*60920*/  LDL.LU R10, [R1+0x698] ;  /* 0x00069800010a7983 */ /* 0x000ea80000300800 */
[----:B------:R-:W2:Y:S04]  /*60930*/  LDL.LU R11, [R1+0x69c] ;  /* 0x00069c00010b7983 */ /* 0x000ea80000300800 */
[----:B------:R0:W-:Y:S02]  /*60940*/  STL.64 [R1+0x6998], R12 ;  /* 0x0069980c01007387 */ /* 0x0001e40000100a00 */
[----:B0-----:R-:W-:-:S02]  /*60950*/  IMAD.MOV.U32 R12, RZ, RZ, R3 ;  /* 0x000000ffff0c7224 */ /* 0x001fc400078e0003 */
[----:B------:R-:W-:Y:S01]  /*60960*/  IMAD.MOV.U32 R13, RZ, RZ, R29 ;  /* 0x000000ffff0d7224 */ /* 0x000fe200078e001d */
[----:B------:R-:W2:Y:S04]  /*60970*/  LDL.LU R3, [R1+0x69f0] ;  /* 0x0069f00001037983 */ /* 0x000ea80000300800 */
[----:B------:R0:W-:Y:S04]  /*60980*/  STL.64 [R1+0x69a8], R12 ;  /* 0x0069a80c01007387 */ /* 0x0001e80000100a00 */
[----:B0-----:R-:W3:Y:S01]  /*60990*/  LDL.64 R12, [R1+0xa0] ;  /* 0x0000a000010c7983 */ /* 0x001ee20000100a00 */
[----:B----4-:R-:W-:Y:S03]  /*609a0*/  HMMA.16816.F32 R24, R4, R20, R24 ;  /* 0x000000140418723c */ /* 0x010fe60000001818 */
[----:B---3--:R-:W-:-:S15]  /*609b0*/  STL.64 [R1+0x69b0], R12 ;  /* 0x0069b00c01007387 */ /* 0x008fde0000100a00 */
[----:B------:R-:W-:-:S05]  /*609c0*/  NOP ;  /* 0x0000000000007918 */ /* 0x000fca0000000000 */
        /* <DEDUP_REMOVED lines=9> */
[----:B------:R-:W3:Y:S01]  /*60a60*/  LDL.LU R23, [R1+0x6cc] ;  /* 0x0006cc0001177983 */ /* 0x000ee20000300800 */
[C---:B--2---:R-:W-:Y:S03]  /*60a70*/  HMMA.16816.F32 R16, R4.reuse, R24, R16 ;  /* 0x000000180410723c */ /* 0x044fe60000001810 */
[----:B---3--:R-:W-:Y:S04]  /*60a80*/  STL.64 [R1+0x69c0], R22 ;  /* 0x0069c01601007387 */ /* 0x008fe80000100a00 */
        /* <DEDUP_REMOVED lines=10> */
[----:B0-----:R-:W4:Y:S01]  /*60b30*/  LDL.64 R24, [R1+0x80] ;  /* 0x0000800001187983 */ /* 0x001f220000100a00 */
[----:B---3--:R-:W-:Y:S03]  /*60b40*/  HMMA.16816.F32 R4, R4, R16, R8 ;  /* 0x000000100404723c */ /* 0x008fe60000001808 */
[----:B----4-:R0:W-:Y:S04]  /*60b50*/  STL.64 [R1+0x69a0], R24 ;  /* 0x0069a01801007387 */ /* 0x0101e80000100a00 */
[----:B0-----:R-:W3:Y:S04]  /*60b60*/  LDL.LU R24, [R1+0x6d0] ;  /* 0x0006d00001187983 */ /* 0x001ee80000300800 */
[----:B------:R-:W3:Y:S04]  /*60b70*/  LDL.LU R25, [R1+0x6d4] ;  /* 0x0006d40001197983 */ /* 0x000ee80000300800 */
[----:B------:R-:W3:Y:S04]  /*60b80*/  LDL.LU R26, [R1+0x6d8] ;  /* 0x0006d800011a7983 */ /* 0x000ee80000300800 */
[----:B------:R-:W3:Y:S04]  /*60b90*/  LDL.LU R27, [R1+0x6dc] ;  /* 0x0006dc00011b7983 */ /* 0x000ee80000300800 */
[----:B------:R-:W2:Y:S04]  /*60ba0*/  LDL.LU.64 R10, [R1+0x69d0] ;  /* 0x0069d000010a7983 */ /* 0x000ea80000300a00 */
[----:B------:R-:W2:Y:S01]  /*60bb0*/  LDL.LU.64 R8, [R1+0x69c8] ;  /* 0x0069c80001087983 */ /* 0x000ea20000300a00 */
[----:B------:R-:W-:-:S02]  /*60bc0*/  IMAD.MOV.U32 R12, RZ, RZ, R15 ;  /* 0x000000ffff0c7224 */ /* 0x000fc400078e000f */
[----:B------:R-:W-:Y:S01]  /*60bd0*/  IMAD.MOV.U32 R13, RZ, RZ, R14 ;  /* 0x000000ffff0d7224 */ /* 0x000fe200078e000e */
[----:B------:R0:W-:Y:S04]  /*60be0*/  STL.64 [R1+0x690], R4 ;  /* 0x0006900401007387 */ /* 0x0001e80000100a00 */
[----:B------:R1:W-:Y:S04]  /*60bf0*/  STL.64 [R1+0x698], R6 ;  /* 0x0006980601007387 */ /* 0x0003e80000100a00 */
[----:B0-----:R-:W4:Y:S04]  /*60c00*/  LDL.LU R4, [R1+0x6e0] ;  /* 0x0006e00001047983 */ /* 0x001f280000300800 */
[----:B------:R-:W4:Y:S04]  /*60c10*/  LDL.LU R5, [R1+0x6e4] ;  /* 0x0006e40001057983 */ /* 0x000f280000300800 */
[----:B-1----:R-:W4:Y:S01]  /*60c20*/  LDL.LU R6, [R1+0x6e8] ;  /* 0x0006e80001067983 */ /* 0x002f220000300800 */
[----:B--2---:R-:W-:Y:S03]  /*60c30*/  HMMA.16816.F32 R12, R8, R12, R20 ;  /* 0x0000000c080c723c */ /* 0x004fe60000001814 */
[----:B------:R-:W2:Y:S04]  /*60c40*/  LDL.LU.64 R22, [R1+0x69c0] ;  /* 0x0069c00001167983 */ /* 0x000ea80000300a00 */
[----:B------:R-:W2:-:S15]  /*60c50*/  LDL.LU.64 R20, [R1+0x69b8] ;  /* 0x0069b80001147983 */ /* 0x000e9e0000300a00 */
[----:B------:R-:W-:-:S01]  /*60c60*/  NOP ;  /* 0x0000000000007918 */ /* 0x000fc20000000000 */
[----:B------:R0:W-:Y:S04]  /*60c70*/  STL.64 [R1+0x6b0], R12 ;  /* 0x0006b00c01007387 */ /* 0x0001e80000100a00 */
[----:B------:R-:W-:Y:S04]  /*60c80*/  STL.64 [R1+0x6b8], R14 ;  /* 0x0006b80e01007387 */ /* 0x000fe80000100a00 */
[----:B0-----:R-:W2:Y:S02]  /*60c90*/  LDL.LU.64 R12, [R1+0x69b0] ;  /* 0x0069b000010c7983 */ /* 0x001ea40000300a00 */
[----:B--2---:R-:W-:-:S15]  /*60ca0*/  HMMA.16816.F32 R20, R8, R12, R20 ;  /* 0x0000000c0814723c */ /* 0x004fde0000001814 */
[----:B------:R-:W-:-:S08]  /*60cb0*/  NOP ;  /* 0x0000000000007918 */ /* 0x000fd00000000000 */
[----:B------:R-:W-:Y:S04]  /*60cc0*/  STL.64 [R1+0x6c0], R20 ;  /* 0x0006c01401007387 */ /* 0x000fe80000100a00 */
[----:B------:R0:W-:Y:S02]  /*60cd0*/  STL.64 [R1+0x6c8], R22 ;  /* 0x0006c81601007387 */ /* 0x0001e40000100a00 */
[----:B0-----:R-:W-:Y:S02]  /*60ce0*/  IMAD.MOV.U32 R23, RZ, RZ, R12 ;  /* 0x000000ffff177224 */ /* 0x001fe400078e000c */
[----:B------:R-:W-:Y:S02]  /*60cf0*/  IMAD.MOV.U32 R22, RZ, RZ, R13 ;  /* 0x000000ffff167224 */ /* 0x000fe400078e000d */
[----:B------:R-:W3:Y:S01]  /*60d00*/  LDL.LU.64 R12, [R1+0x69a8] ;  /* 0x0069a800010c7983 */ /* 0x000ee20000300a00 */
[----:B------:R-:W-:Y:S01]  /*60d10*/  IMAD.MOV.U32 R7, RZ, RZ, R3 ;  /* 0x000000ffff077224 */ /* 0x000fe200078e0003 */
[----:B---3--:R-:W-:Y:S02]  /*60d20*/  HMMA.16816.F32 R12, R8, R12, R24 ;  /* 0x0000000c080c723c */ /* 0x008fe40000001818 */
[----:B------:R-:W4:-:S15]  /*60d30*/  LDL.LU.64 R24, [R1+0x69a0] ;  /* 0x0069a00001187983 */ /* 0x000f1e0000300a00 */
[----:B------:R-:W-:-:S06]  /*60d40*/  NOP ;  /* 0x0000000000007918 */ /* 0x000fcc0000000000 */
[----:B------:R0:W-:Y:S04]  /*60d50*/  STL.64 [R1+0x6d0], R12 ;  /* 0x0006d00c01007387 */ /* 0x0001e80000100a00 */
[----:B------:R-:W-:Y:S04]  /*60d60*/  STL.64 [R1+0x6d8], R14 ;  /* 0x0006d80e01007387 */ /* 0x000fe80000100a00 */
[----:B0-----:R-:W2:Y:S01]  /*60d70*/  LDL.LU.64 R12, [R1+0x6998] ;  /* 0x00699800010c7983 */ /* 0x001ea20000300a00 */
[----:B----4-:R-:W-:-:S15]  /*60d80*/  HMMA.16816.F32 R4, R8, R24, R4 ;  /* 0x000000180804723c */ /* 0x010fde0000001804 */
[----:B------:R-:W-:-:S08]  /*60d90*/  NOP ;  /* 0x0000000000007918 */ /* 0x000fd00000000000 */
[----:B------:R-:W-:Y:S04]  /*60da0*/  STL.64 [R1+0x6e0], R4 ;  /* 0x0006e00401007387 */ /* 0x000fe80000100a00 */
[----:B------:R-:W-:Y:S04]  /*60db0*/  STL.64 [R1+0x6e8], R6 ;  /* 0x0006e80601007387 */ /* 0x000fe80000100a00 */
[----:B------:R-:W0:Y:S01]  /*60dc0*/  LDSM.16.MT88.4 R4, [R28+UR5+0x8300] ;  /* 0x008300051c04783b */ /* 0x000e220008004200 */
[----:B------:R-:W-:-:S05]  /*60dd0*/  IMAD.MOV.U32 R18, RZ, RZ, R24 ;  /* 0x000000ffff127224 */ /* 0x000fca00078e0018 */
[----:B------:R-:W-:Y:S04]  /*60de0*/  STL [R1+0x6960], R18 ;  /* 0x0069601201007387 */ /* 0x000fe80000100800 */
[----:B------:R-:W-:Y:S01]  /*60df0*/  STL.64 [R1+0x6958], R16 ;  /* 0x0069581001007387 */ /* 0x000fe20000100a00 */
[----:B------:R-:W-:-:S03]  /*60e00*/  IMAD.MOV.U32 R3, RZ, RZ, R25 ;  /* 0x000000ffff037224 */ /* 0x000fc600078e0019 */
[----:B0-----:R-:W-:Y:S04]  /*60e10*/  STL.64 [R1+0x6840], R6 ;  /* 0x0068400601007387 */ /* 0x001fe80000100a00 */
[----:B------:R0:W-:Y:S04]  /*60e20*/  STL.64 [R1+0x6838], R4 ;  /* 0x0068380401007387 */ /* 0x0001e80000100a00 */
[----:B0-----:R-:W3:Y:S04]  /*60e30*/  LDL.LU R4, [R1+0x850] ;  /* 0x0008500001047983 */ /* 0x001ee80000300800 */
[----:B------:R-:W3:Y:S04]  /*60e40*/  LDL.LU R5, [R1+0x854] ;  /* 0x0008540001057983 */ /* 0x000ee80000300800 */
[----:B------:R-:W4:Y:S04]  /*60e50*/  LDL.LU R6, [R1+0x858] ;  /* 0x0008580001067983 */ /* 0x000f280000300800 */
[----:B------:R-:W4:Y:S04]  /*60e60*/  LDL.LU R7, [R1+0x85c] ;  /* 0x00085c0001077983 */ /* 0x000f280000300800 */
[----:B------:R-:W2:Y:S04]  /*60e70*/  LDL.LU R24, [R1+0x700] ;  /* 0x0007000001187983 */ /* 0x000ea80000300800 */
        /* <DEDUP_REMOVED lines=9> */
[----:B----4-:R-:W-:Y:S04]  /*60f10*/  STL.64 [R1+0x68f0], R6 ;  /* 0x0068f00601007387 */ /* 0x010fe80000100a00 */
[----:B------:R0:W-:Y:S04]  /*60f20*/  STL.64 [R1+0x68e8], R4 ;  /* 0x0068e80401007387 */ /* 0x0001e80000100a00 */
[----:B0-----:R-:W3:Y:S04]  /*60f30*/  LDL.LU R4, [R1+0x760] ;  /* 0x0007600001047983 */ /* 0x001ee80000300800 */
[----:B------:R-:W3:Y:S04]  /*60f40*/  LDL.LU R5, [R1+0x764] ;  /* 0x0007640001057983 */ /* 0x000ee80000300800 */
[----:B------:R-:W4:Y:S04]  /*60f50*/  LDL.LU R6, [R1+0x768] ;  /* 0x0007680001067983 */ /* 0x000f280000300800 */
[----:B------:R-:W4:Y:S04]  /*60f60*/  LDL.LU R7, [R1+0x76c] ;  /* 0x00076c0001077983 */ /* 0x000f280000300800 */
[----:B------:R-:W2:Y:S04]  /*60f70*/  LDL.LU R16, [R1+0x720] ;  /* 0x0007200001107983 */ /* 0x000ea80000300800 */
[----:B------:R-:W2:Y:S04]  /*60f80*/  LDL.LU R17, [R1+0x724] ;  /* 0x0007240001117983 */ /* 0x000ea80000300800 */
[----:B------:R-:W2:Y:S01]  /*60f90*/  LDL.LU R18, [R1+0x728] ;  /* 0x0007280001127983 */ /* 0x000ea20000300800 */
[----:B------:R-:W-:-:S03]  /*60fa0*/  IMAD.MOV.U32 R21, RZ, RZ, R12 ;  /* 0x000000ffff157224 */ /* 0x000fc600078e000c */
[----:B------:R-:W2:Y:S01]  /*60fb0*/  LDL.LU R19, [R1+0x72c] ;  /* 0x00072c0001137983 */ /* 0x000ea20000300800 */
[----:B------:R-:W-:-:S03]  /*60fc0*/  IMAD.MOV.U32 R20, RZ, RZ, R13 ;  /* 0x000000ffff147224 */ /* 0x000fc600078e000d */
[----:B------:R-:W2:Y:S04]  /*60fd0*/  LDL.LU R12, [R1+0x710] ;  /* 0x00071000010c7983 */ /* 0x000ea80000300800 */
[----:B------:R-:W2:Y:S04]  /*60fe0*/  LDL.LU R13, [R1+0x714] ;  /* 0x00071400010d7983 */ /* 0x000ea80000300800 */
[----:B------:R-:W2:Y:S04]  /*60ff0*/  LDL.LU R14, [R1+0x718] ;  /* 0x00071800010e7983 */ /* 0x000ea80000300800 */
[----:B------:R-:W2:Y:S04]  /*61000*/  LDL.LU R15, [R1+0x71c] ;  /* 0x00071c00010f7983 */ /* 0x000ea80000300800 */
        /* <DEDUP_REMOVED lines=9> */
[----:B------:R-:W-:Y:S02]  /*610a0*/  IMAD.MOV.U32 R5, RZ, RZ, R22 ;  /* 0x000000ffff057224 */ /* 0x000fe400078e0016 */
[C---:B--2---:R-:W-:Y:S03]  /*610b0*/  HMMA.16816.F32 R20, R8.reuse, R20, R24 ;  /* 0x000000140814723c */ /* 0x044fe60000001818 */
[----:B------:R0:W-:Y:S04]  /*610c0*/  STL.64 [R1+0x6930], R4 ;  /* 0x0069300401007387 */ /* 0x0001e80000100a00 */
        /* <DEDUP_REMOVED lines=18> */
[----:B0-----:R-:W4:Y:S04]  /*611f0*/  LDL.64 R20, [R1+0x90] ;  /* 0x0000900001147983 */ /* 0x001f280000100a00 */
[----:B----4-:R0:W-:Y:S04]  /*61200*/  STL.64 [R1+0x6928], R20 ;  /* 0x0069281401007387 */ /* 0x0101e80000100a00 */
[----:B0-----:R-:W4:Y:S04]  /*61210*/  LDL.LU R20, [R1+0x740] ;  /* 0x0007400001147983 */ /* 0x001f280000300800 */
[----:B------:R-:W4:Y:S04]  /*61220*/  LDL.LU R21, [R1+0x744] ;  /* 0x0007440001157983 */ /* 0x000f280000300800 */
[----:B------:R-:W3:Y:S04]  /*61230*/  LDL.LU R22, [R1+0x748] ;  /* 0x0007480001167983 */ /* 0x000ee80000300800 */
[----:B------:R-:W3:Y:S01]  /*61240*/  LDL.LU R23, [R1+0x74c] ;  /* 0x00074c0001177983 */ /* 0x000ee20000300800 */
[----:B--2---:R-:W-:Y:S03]  /*61250*/  HMMA.16816.F32 R16, R8, R24, R16 ;  /* 0x000000180810723c */ /* 0x004fe60000001810 */
[----:B---3--:R-:W-:Y:S04]  /*61260*/  STL.64 [R1+0x6940], R22 ;  /* 0x0069401601007387 */ /* 0x008fe80000100a00 */
[----:B----4-:R0:W-:Y:S04]  /*61270*/  STL.64 [R1+0x6938], R20 ;  /* 0x0069381401007387 */ /* 0x0101e80000100a00 */
[----:B0-----:R-:W2:-:S12]  /*61280*/  LDL.64 R20, [R1+0xb0] ;  /* 0x0000b00001147983 */ /* 0x001e980000100a00 */
[----:B------:R-:W-:Y:S04]  /*61290*/  STL.64 [R1+0x720], R16 ;  /* 0x0007201001007387 */ /* 0x000fe80000100a00 */
[----:B------:R0:W-:Y:S04]  /*612a0*/  STL.64 [R1+0x728], R18 ;  /* 0x0007281201007387 */ /* 0x0001e80000100a00 */
[----:B0-----:R-:W3:Y:S04]  /*612b0*/  LDL.LU R18, [R1+0x6960] ;  /* 0x0069600001127983 */ /* 0x001ee80000300800 */
[----:B------:R-:W4:Y:S04]  /*612c0*/  LDL.LU.64 R16, [R1+0x6958] ;  /* 0x0069580001107983 */ /* 0x000f280000300a00 */
[----:B------:R-:W-:Y:S04]  /*612d0*/  STL.64 [R1+0x68e0], R26 ;  /* 0x0068e01a01007387 */ /* 0x000fe80000100a00 */
[----:B------:R0:W-:Y:S04]  /*612e0*/  STL.64 [R1+0x68d8], R24 ;  /* 0x0068d81801007387 */ /* 0x0001e80000100a00 */
[----:B0-----:R-:W3:Y:S01]  /*612f0*/  LDL.64 R24, [R1+0x10] ;  /* 0x0000100001187983 */ /* 0x001ee20000100a00 */
[----:B----4-:R-:W-:Y:S03]  /*61300*/  HMMA.16816.F32 R8, R8, R16, R12 ;  /* 0x000000100808723c */ /* 0x010fe6000000180c */
[----:B------:R-:W4:Y:S04]  /*61310*/  LDL.LU.64 R14, [R1+0x6950] ;  /* 0x00695000010e7983 */ /* 0x000f280000300a00 */
[----:B------:R-:W4:Y:S04]  /*61320*/  LDL.LU.64 R12, [R1+0x6948] ;  /* 0x00694800010c7983 */ /* 0x000f280000300a00 */
[----:B------:R-:W-:-:S12]  /*61330*/  STL.64 [R1+0x68d0], R16 ;  /* 0x0068d01001007387 */ /* 0x000fd80000100a00 */
[----:B------:R2:W-:Y:S04]  /*61340*/  STL.64 [R1+0x710], R8 ;  /* 0x0007100801007387 */ /* 0x0005e80000100a00 */
[----:B------:R-:W-:Y:S04]  /*61350*/  STL.64 [R1+0x718], R10 ;  /* 0x0007180a01007387 */ /* 0x000fe80000100a00 */
[----:B------:R-:W3:Y:S01]  /*61360*/  LDL.LU.64 R22, [R1+0x6940] ;  /* 0x0069400001167983 */ /* 0x000ee20000300a00 */
[----:B--2---:R-:W-:Y:S02]  /*61370*/  IMAD.MOV.U32 R9, RZ, RZ, R20 ;  /* 0x000000ffff097224 */ /* 0x004fe400078e0014 */
[----:B------:R-:W-:Y:S01]  /*61380*/  IMAD.MOV.U32 R8, RZ, RZ, R21 ;  /* 0x000000ffff087224 */ /* 0x000fe200078e0015 */
[----:B----4-:R-:W-:Y:S01]  /*61390*/  HMMA.16816.F32 R4, R12, R20, R4 ;  /* 0x000000140c04723c */ /* 0x010fe20000001804 */
[----:B------:R-:W3:-:S15]  /*613a0*/  LDL.LU.64 R20, [R1+0x6938] ;  /* 0x0069380001147983 */ /* 0x000ede0000300a00 */
[----:B------:R-:W-:-:S07]  /*613b0*/  NOP ;  /* 0x0000000000007918 */ /* 0x000fce0000000000 */
[----:B------:R0:W-:Y:S04]  /*613c0*/  STL.64 [R1+0x730], R4 ;  /* 0x0007300401007387 */ /* 0x0001e80000100a00 */
[----:B------:R3:W-:Y:S04]  /*613d0*/  STL [R1+0x738], R6 ;  /* 0x0007380601007387 */ /* 0x0007e80000100800 */
[----:B0-----:R-:W3:Y:S01]  /*613e0*/  LDL.LU.64 R4, [R1+0x6930] ;  /* 0x0069300001047983 */ /* 0x001ee20000300a00 */
[----:B------:R-:W-:Y:S02]  /*613f0*/  IMAD.MOV.U32 R17, RZ, RZ, R3 ;  /* 0x000000ffff117224 */ /* 0x000fe400078e0003 */
[----:B------:R-:W-:-:S05]  /*61400*/  IMAD.MOV.U32 R3, RZ, RZ, R7 ;  /* 0x000000ffff037224 */ /* 0x000fca00078e0007 */
[----:B------:R-:W-:Y:S01]  /*61410*/  STL [R1+0x6178], R3 ;  /* 0x0061780301007387 */ /* 0x000fe20000100800 */
[----:B---3--:R-:W-:Y:S03]  /*61420*/  HMMA.16816.F32 R4, R12, R4, R20 ;  /* 0x000000040c04723c */ /* 0x008fe60000001814 */
        /* <DEDUP_REMOVED lines=12> */
[----:B------:R-:W-:Y:S04]  /*614f0*/  STL.64 [R1+0x750], R4 ;  /* 0x0007500401007387 */ /* 0x000fe80000100a00 */
[----:B------:R0:W-:Y:S01]  /*61500*/  STL [R1+0x75c], R7 ;  /* 0x00075c0701007387 */ /* 0x0001e20000100800 */
[----:B------:R-:W-:-:S03]  /*61510*/  IMAD.MOV.U32 R3, RZ, RZ, R6 ;  /* 0x000000ffff037224 */ /* 0x000fc600078e0006 */
[----:B0-----:R-:W3:Y:S04]  /*61520*/  LDL.LU.64 R6, [R1+0x6900] ;  /* 0x0069000001067983 */ /* 0x001ee80000300a00 */
[----:B------:R-:W3:Y:S01]  /*61530*/  LDL.LU.64 R4, [R1+0x68f8] ;  /* 0x0068f80001047983 */ /* 0x000ee20000300a00 */
[----:B------:R-:W-:-:S03]  /*61540*/  IMAD.MOV.U32 R16, RZ, RZ, R18 ;  /* 0x000000ffff107224 */ /* 0x000fc600078e0012 */
[----:B------:R0:W-:Y:S04]  /*61550*/  STL [R1+0x617c], R3 ;  /* 0x00617c0301007387 */ /* 0x0001e80000100800 */
[----:B---3--:R-:W-:Y:S01]  /*61560*/  HMMA.16816.F32 R16, R12, R16, R4 ;  /* 0x000000100c10723c */ /* 0x008fe20000001804 */
[----:B------:R-:W3:Y:S04]  /*61570*/  LDL.LU.64 R6, [R1+0x68f0] ;  /* 0x0068f00001067983 */ /* 0x000ee80000300a00 */
[----:B------:R-:W3:-:S15]  /*61580*/  LDL.LU.64 R4, [R1+0x68e8] ;  /* 0x0068e80001047983 */ /* 0x000ede0000300a00 */
[----:B------:R-:W-:-:S03]  /*61590*/  NOP ;  /* 0x0000000000007918 */ /* 0x000fc60000000000 */
[----:B------:R-:W-:Y:S04]  /*615a0*/  STL.64 [R1+0x760], R16 ;  /* 0x0007601001007387 */ /* 0x000fe80000100a00 */
[----:B------:R-:W-:Y:S01]  /*615b0*/  STL.64 [R1+0x768], R18 ;  /* 0x0007681201007387 */ /* 0x000fe20000100a00 */
[----:B---3--:R-:W-:-:S15]  /*615c0*/  HMMA.16816.F32 R4, R12, R24, R4 ;  /* 0x000000180c04723c */ /* 0x008fde0000001804 */
[----:B------:R-:W-:-:S08]  /*615d0*/  NOP ;  /* 0x0000000000007918 */ /* 0x000fd00000000000 */
[----:B------:R1:W-:Y:S04]  /*615e0*/  STL.64 [R1+0x770], R4 ;  /* 0x0007700401007387 */ /* 0x0003e80000100a00 */
[----:B------:R3:W-:Y:S01]  /*615f0*/  STL [R1+0x778], R6 ;  /* 0x0007780601007387 */ /* 0x0007e20000100800 */
[----:B0-----:R-:W-:-:S03]  /*61600*/  IMAD.MOV.U32 R3, RZ, RZ, R7 ;  /* 0x000000ffff037224 */ /* 0x001fc600078e0007 */
[----:B-1----:R-:W4:Y:S04]  /*61610*/  LDL.LU R4, [R1+0x9b0] ;  /* 0x0009b00001047983 */ /* 0x002f280000300800 */
[----:B------:R-:W4:Y:S04]  /*61620*/  LDL.LU R5, [R1+0x9b4] ;  /* 0x0009b40001057983 */ /* 0x000f280000300800 */
[----:B---3--:R-:W3:Y:S04]  /*61630*/  LDL.LU R6, [R1+0x9b8] ;  /* 0x0009b80001067983 */ /* 0x008ee80000300800 */
[----:B------:R-:W3:Y:S04]  /*61640*/  LDL.LU R7, [R1+0x9bc] ;  /* 0x0009bc0001077983 */ /* 0x000ee80000300800 */
[----:B---3--:R-:W-:Y:S04]  /*61650*/  STL.64 [R1+0x6850], R6 ;  /* 0x0068500601007387 */ /* 0x008fe80000100a00 */
[----:B----4-:R0:W-:Y:S04]  /*61660*/  STL.64 [R1+0x6848], R4 ;  /* 0x0068480401007387 */ /* 0x0101e80000100a00 */
[----:B0-----:R-:W3:Y:S04]  /*61670*/  LDL.LU R4, [R1+0x9c0] ;  /* 0x0009c00001047983 */ /* 0x001ee80000300800 */
[----:B------:R-:W3:Y:S04]  /*61680*/  LDL.LU R5, [R1+0x9c4] ;  /* 0x0009c40001057983 */ /* 0x000ee80000300800 */
[----:B------:R-:W4:Y:S04]  /*61690*/  LDL.LU R6, [R1+0x9c8] ;  /* 0x0009c80001067983 */ /* 0x000f280000300800 */
[----:B------:R-:W4:Y:S01]  /*616a0*/  LDL.LU R7, [R1+0x9cc] ;  /* 0x0009cc0001077983 */ /* 0x000f220000300800 */
[----:B------:R-:W-:-:S02]  /*616b0*/  IMAD.MOV.U32 R17, RZ, RZ, R24 ;  /* 0x000000ffff117224 */ /* 0x000fc400078e0018 */
[----:B------:R-:W-:Y:S01]  /*616c0*/  IMAD.MOV.U32 R16, RZ, RZ, R25 ;  /* 0x000000ffff107224 */ /* 0x000fe200078e0019 */
[----:B----4-:R-:W-:Y:S04]  /*616d0*/  STL.64 [R1+0x6860], R6 ;  /* 0x0068600601007387 */ /* 0x010fe80000100a00 */
[----:B---3--:R0:W-:Y:S04]  /*616e0*/  STL.64 [R1+0x6858], R4 ;  /* 0x0068580401007387 */ /* 0x0081e80000100a00 */
[----:B------:R-:W2:Y:S04]  /*616f0*/  LDL.LU R24, [R1+0xa60] ;  /* 0x000a600001187983 */ /* 0x000ea80000300800 */
[----:B------:R-:W2:Y:S04]  /*61700*/  LDL.LU R25, [R1+0xa64] ;  /* 0x000a640001197983 */ /* 0x000ea80000300800 */
[----:B------:R-:W2:Y:S04]  /*61710*/  LDL.LU R26, [R1+0xa68] ;  /* 0x000a6800011a7983 */ /* 0x000ea80000300800 */
[----:B------:R-:W2:Y:S01]  /*61720*/  LDL.LU R27, [R1+0xa6c] ;  /* 0x000a6c00011b7983 */ /* 0x000ea20000300800 */
[----:B0-----:R-:W-:-:S02]  /*61730*/  IMAD.MOV.U32 R4, RZ, RZ, R17 ;  /* 0x000000ffff047224 */ /* 0x001fc400078e0011 */
[----:B------:R-:W-:-:S05]  /*61740*/  IMAD.MOV.U32 R5, RZ, RZ, R16 ;  /* 0x000000ffff057224 */ /* 0x000fca00078e0010 */
[----:B------:R0:W-:Y:S04]  /*61750*/  STL.64 [R1+0x6878], R4 ;  /* 0x0068780401007387 */ /* 0x0001e80000100a00 */
[----:B0-----:R-:W3:Y:S04]  /*61760*/  LDL.LU.64 R4, [R1+0x80] ;  /* 0x0000800001047983 */ /* 0x001ee80000300a00 */
[----:B---3--:R0:W-:Y:S02]  /*61770*/  STL.64 [R1+0x6880], R4 ;  /* 0x0068800401007387 */ /* 0x0081e40000100a00 */
[----:B0-----:R-:W-:-:S02]  /*61780*/  IMAD.MOV.U32 R4, RZ, RZ, R11 ;  /* 0x000000ffff047224 */ /* 0x001fc400078e000b */
[----:B------:R-:W-:-:S05]  /*61790*/  IMAD.MOV.U32 R5, RZ, RZ, R10 ;  /* 0x000000ffff057224 */ /* 0x000fca00078e000a */
[----:B------:R0:W-:Y:S04]  /*617a0*/  STL.64 [R1+0x6898], R4 ;  /* 0x0068980401007387 */ /* 0x0001e80000100a00 */
[----:B0-----:R-:W3:Y:S04]  /*617b0*/  LDL.LU R4, [R1+0xa00] ;  /* 0x000a000001047983 */ /* 0x001ee80000300800 */
[----:B------:R-:W3:Y:S04]  /*617c0*/  LDL.LU R5, [R1+0xa04] ;  /* 0x000a040001057983 */ /* 0x000ee80000300800 */
[----:B------:R-:W4:Y:S04]  /*617d0*/  LDL.LU R6, [R1+0xa08] ;  /* 0x000a080001067983 */ /* 0x000f280000300800 */
[----:B------:R-:W4:Y:S04]  /*617e0*/  LDL.LU R7, [R1+0xa0c] ;  /* 0x000a0c0001077983 */ /* 0x000f280000300800 */
[----:B------:R-:W2:Y:S04]  /*617f0*/  LDL.LU R16, [R1+0xa50] ;  /* 0x000a500001107983 */ /* 0x000ea80000300800 */
[----:B------:R-:W2:Y:S04]  /*61800*/  LDL.LU R17, [R1+0xa54] ;  /* 0x000a540001117983 */ /* 0x000ea80000300800 */
[----:B------:R-:W2:Y:S04]  /*61810*/  LDL.LU R18, [R1+0xa58] ;  /* 0x000a580001127983 */ /* 0x000ea80000300800 */
[----:B------:R-:W2:Y:S04]  /*61820*/  LDL.LU R19, [R1+0xa5c] ;  /* 0x000a5c0001137983 */ /* 0x000ea80000300800 */
[----:B----4-:R-:W-:Y:S04]  /*61830*/  STL.64 [R1+0x68a8], R6 ;  /* 0x0068a80601007387 */ /* 0x010fe80000100a00 */
[----:B---3--:R0:W-:Y:S02]  /*61840*/  STL.64 [R1+0x68a0], R4 ;  /* 0x0068a00401007387 */ /* 0x0081e40000100a00 */
[----:B0-----:R-:W-:-:S02]  /*61850*/  IMAD.MOV.U32 R4, RZ, RZ, R9 ;  /* 0x000000ffff047224 */ /* 0x001fc400078e0009 */
[----:B------:R-:W-:Y:S02]  /*61860*/  IMAD.MOV.U32 R5, RZ, RZ, R8 ;  /* 0x000000ffff057224 */ /* 0x000fe400078e0008 */
[----:B------:R-:W0:Y:S04]  /*61870*/  LDSM.16.MT88.4 R8, [R28+UR5+0x8380] ;  /* 0x008380051c08783b */ /* 0x000e280008004200 */
[----:B------:R1:W-:Y:S04]  /*61880*/  STL.64 [R1+0x68c8], R4 ;  /* 0x0068c80401007387 */ /* 0x0003e80000100a00 */
[----:B-1----:R-:W3:Y:S04]  /*61890*/  LDL.LU R4, [R1+0x840] ;  /* 0x0008400001047983 */ /* 0x002ee80000300800 */
[----:B------:R-:W3:Y:S04]  /*618a0*/  LDL.LU R5, [R1+0x844] ;  /* 0x0008440001057983 */ /* 0x000ee80000300800 */
[----:B------:R-:W3:Y:S04]  /*618b0*/  LDL.LU R6, [R1+0x848] ;  /* 0x0008480001067983 */ /* 0x000ee80000300800 */
[----:B------:R-:W3:Y:S04]  /*618c0*/  LDL.LU R7, [R1+0x84c] ;  /* 0x00084c0001077983 */ /* 0x000ee80000300800 */
[----:B------:R-:W-:Y:S04]  /*618d0*/  STL [R1+0x6180], R3 ;  /* 0x0061800301007387 */ /* 0x000fe80000100800 */
[----:B0-----:R-:W-:Y:S04]  /*618e0*/  STL [R1+0x6798], R11 ;  /* 0x0067980b01007387 */ /* 0x001fe80000100800 */
[----:B------:R-:W-:Y:S04]  /*618f0*/  STL [R1+0x6810], R10 ;  /* 0x0068100a01007387 */ /* 0x000fe80000100800 */
[----:B------:R0:W-:Y:S04]  /*61900*/  STL.64 [R1+0x6808], R8 ;  /* 0x0068080801007387 */ /* 0x0001e80000100a00 */
[----:B0-----:R-:W4:Y:S01]  /*61910*/  LDL.LU.64 R8, [R1+0xa0] ;  /* 0x0000a00001087983 */ /* 0x001f220000300a00 */
[C---:B--2---:R-:W-:Y:S03]  /*61920*/  HMMA.16816.F32 R24, R12.reuse, R20, R24 ;  /* 0x000000140c18723c */ /* 0x044fe60000001818 */
[----:B----4-:R0:W-:Y:S04]  /*61930*/  STL.64 [R1+0x68b0], R8 ;  /* 0x0068b00801007387 */ /* 0x0101e80000100a00 */
[----:B0-----:R-:W2:Y:S04]  /*61940*/  LDL.LU R8, [R1+0xa10] ;  /* 0x000a100001087983 */ /* 0x001ea80000300800 */
[----:B------:R-:W2:Y:S04]  /*61950*/  LDL.LU R9, [R1+0xa14] ;  /* 0x000a140001097983 */ /* 0x000ea80000300800 */
[----:B------:R-:W2:Y:S04]  /*61960*/  LDL.LU R10, [R1+0xa18] ;  /* 0x000a1800010a7983 */ /* 0x000ea80000300800 */
        /* <DEDUP_REMOVED lines=18> */
[----:B------:R0:W-:Y:S04]  /*61a90*/  STL.64 [R1+0x7a0], R16 ;  /* 0x0007a01001007387 */ /* 0x0001e80000100a00 */
[----:B------:R-:W-:Y:S04]  /*61aa0*/  STL [R1+0x7a8], R18 ;  /* 0x0007a81201007387 */ /* 0x000fe80000100800 */
[----:B0-----:R-:W3:Y:S01]  /*61ab0*/  LDL.LU.64 R16, [R1+0x68d0] ;  /* 0x0068d00001107983 */ /* 0x001ee20000300a00 */
[----:B------:R-:W-:-:S05]  /*61ac0*/  IMAD.MOV.U32 R3, RZ, RZ, R19 ;  /* 0x000000ffff037224 */ /* 0x000fca00078e0013 */
[----:B------:R0:W-:Y:S01]  /*61ad0*/  STL [R1+0x6330], R3 ;  /* 0x0063300301007387 */ /* 0x0001e20000100800 */
[----:B---3--:R-:W-:Y:S03]  /*61ae0*/  HMMA.16816.F32 R12, R12, R16, R4 ;  /* 0x000000100c0c723c */ /* 0x008fe60000001804 */
[----:B------:R-:W3:Y:S03]  /*61af0*/  LDL.LU.64 R4, [R1+0x68c8] ;  /* 0x0068c80001047983 */ /* 0x000ee60000300a00 */
[----:B0-----:R-:W-:Y:S02]  /*61b00*/  IMAD.MOV.U32 R3, RZ, RZ, R17 ;  /* 0x000000ffff037224 */ /* 0x001fe400078e0011 */
[----:B------:R-:W-:-:S15]  /*61b10*/  IMAD.MOV.U32 R6, RZ, RZ, R16 ;  /* 0x000000ffff067224 */ /* 0x000fde00078e0010 */
[----:B------:R-:W-:Y:S04]  /*61b20*/  STL.64 [R1+0x790], R12 ;  /* 0x0007900c01007387 */ /* 0x000fe80000100a00 */
[----:B------:R-:W-:Y:S04]  /*61b30*/  STL.64 [R1+0x798], R14 ;  /* 0x0007980e01007387 */ /* 0x000fe80000100a00 */
[----:B------:R-:W3:Y:S04]  /*61b40*/  LDL.LU.64 R18, [R1+0x68c0] ;  /* 0x0068c00001127983 */ /* 0x000ee80000300a00 */
[----:B------:R-:W3:Y:S04]  /*61b50*/  LDL.LU.64 R16, [R1+0x68b8] ;  /* 0x0068b80001107983 */ /* 0x000ee80000300a00 */
[----:B------:R-:W0:Y:S04]  /*61b60*/  LDSM.16.MT88.4 R12, [R2+UR5+0xc000] ;  /* 0x00c00005020c783b */ /* 0x000e280008004200 */
[----:B0-----:R-:W-:Y:S04]  /*61b70*/  STL.64 [R1+0x6700], R14 ;  /* 0x0067000e01007387 */ /* 0x001fe80000100a00 */
[----:B------:R0:W-:Y:S02]  /*61b80*/  STL.64 [R1+0x66f8], R12 ;  /* 0x0066f80c01007387 */ /* 0x0001e40000100a00 */
[----:B0-----:R-:W-:-:S02]  /*61b90*/  IMAD.MOV.U32 R12, RZ, RZ, R6 ;  /* 0x000000ffff0c7224 */ /* 0x001fc400078e0006 */
[----:B---3--:R-:W-:Y:S01]  /*61ba0*/  HMMA.16816.F32 R4, R16, R4, R8 ;  /* 0x000000041004723c */ /* 0x008fe20000001808 */
[----:B------:R-:W3:-:S15]  /*61bb0*/  LDL.LU.64 R8, [R1+0x68b0] ;  /* 0x0068b00001087983 */ /* 0x000ede0000300a00 */
[----:B------:R-:W-:-:S07]  /*61bc0*/  NOP ;  /* 0x0000000000007918 */ /* 0x000fce0000000000 */
[----:B------:R-:W-:Y:S04]  /*61bd0*/  STL.64 [R1+0x7b0], R4 ;  /* 0x0007b00401007387 */ /* 0x000fe80000100a00 */
[----:B------:R0:W-:Y:S04]  /*61be0*/  STL.64 [R1+0x7b8], R6 ;  /* 0x0007b80601007387 */ /* 0x0001e80000100a00 */
[----:B0-----:R-:W3:Y:S04]  /*61bf0*/  LDL.LU.64 R6, [R1+0x68a8] ;  /* 0x0068a80001067983 */ /* 0x001ee80000300a00 */
[----:B------:R-:W3:Y:S02]  /*61c00*/  LDL.LU.64 R4, [R1+0x68a0] ;  /* 0x0068a00001047983 */ /* 0x000ee40000300a00 */
[----:B---3--:R-:W-:-:S15]  /*61c10*/  HMMA.16816.F32 R4, R16, R8, R4 ;  /* 0x000000081004723c */ /* 0x008fde0000001804 */
[----:B------:R-:W-:-:S08]  /*61c20*/  NOP ;  /* 0x0000000000007918 */ /* 0x000fd00000000000 */
[----:B------:R0:W-:Y:S04]  /*61c30*/  STL.64 [R1+0x7c0], R4 ;  /* 0x0007c00401007387 */ /* 0x0001e80000100a00 */
[----:B------:R-:W-:Y:S04]  /*61c40*/  STL.64 [R1+0x7c8], R6 ;  /* 0x0007c80601007387 */ /* 0x000fe80000100a00 */
[----:B0-----:R-:W2:Y:S04]  /*61c50*/  LDL.LU.64 R4, [R1+0x6898] ;  /* 0x0068980001047983 */ /* 0x001ea80000300a00 */
        /* <DEDUP_REMOVED lines=10> */
[----:B------:R-:W-:Y:S04]  /*61d00*/  STL.64 [R1+0x7d8], R6 ;  /* 0x0007d80601007387 */ /* 0x000fe80000100a00 */
[----:B0-----:R-:W3:Y:S01]  /*61d10*/  LDL.LU.64 R4, [R1+0x6880] ;  /* 0x0068800001047983 */ /* 0x001ee20000300a00 */
[----:B------:R-:W-:Y:S01]  /*61d20*/  IMAD.MOV.U32 R13, RZ, RZ, R3 ;  /* 0x000000ffff0d7224 */ /* 0x000fe200078e0003 */
[----:B---3--:R-:W-:Y:S06]  /*61d30*/  HMMA.16816.F32 R8, R16, R4, R8 ;  /* 0x000000041008723c */ /* 0x008fec0000001808 */
[----:B------:R-:W-:-:S15]  /*61d40*/  IMAD.MOV.U32 R3, RZ, RZ, R5 ;  /* 0x000000ffff037224 */ /* 0x000fde00078e0005 */
[----:B------:R-:W-:-:S02]  /*61d50*/  NOP ;  /* 0x0000000000007918 */ /* 0x000fc40000000000 */
[----:B------:R-:W-:Y:S04]  /*61d60*/  STL.64 [R1+0x7e0], R8 ;  /* 0x0007e00801007387 */ /* 0x000fe80000100a00 */
[----:B------:R0:W-:Y:S02]  /*61d70*/  STL.64 [R1+0x7e8], R10 ;  /* 0x0007e80a01007387 */ /* 0x0001e40000100a00 */
[----:B0-----:R-:W-:Y:S02]  /*61d80*/  IMAD.MOV.U32 R10, RZ, RZ, R4 ;  /* 0x000000ffff0a7224 */ /* 0x001fe400078e0004 */
[----:B------:R-:W2:Y:S02]  /*61d90*/  LDL.LU.64 R4, [R1+0x6878] ;  /* 0x0068780001047983 */ /* 0x000ea40000300a00 */
[----:B--2---:R-:W-:Y:S02]  /*61da0*/  HMMA.16816.F32 R4, R16, R4, R20 ;  /* 0x000000041004723c */ /* 0x004fe40000001814 */
[----:B------:R-:W2:Y:S04]  /*61db0*/  LDL.LU.64 R22, [R1+0x6870] ;  /* 0x0068700001167983 */ /* 0x000ea80000300a00 */
[----:B------:R-:W3:-:S15]  /*61dc0*/  LDL.LU.64 R20, [R1+0x6868] ;  /* 0x0068680001147983 */ /* 0x000ede0000300a00 */
        /* <DEDUP_REMOVED lines=11> */
[----:B--2---:R-:W-:Y:S04]  /*61e80*/  STL.64 [R1+0x67c8], R22 ;  /* 0x0067c81601007387 */ /* 0x004fe80000100a00 */
[----:B------:R0:W-:Y:S04]  /*61e90*/  STL.64 [R1+0x67c0], R20 ;  /* 0x0067c01401007387 */ /* 0x0001e80000100a00 */
[----:B0-----:R-:W2:Y:S04]  /*61ea0*/  LDL.LU R20, [R1+0x620] ;  /* 0x0006200001147983 */ /* 0x001ea80000300800 */
[----:B------:R-:W2:Y:S04]  /*61eb0*/  LDL.LU R21, [R1+0x624] ;  /* 0x0006240001157983 */ /* 0x000ea80000300800 */
[----:B------:R-:W2:Y:S04]  /*61ec0*/  LDL.LU R22, [R1+0x628] ;  /* 0x0006280001167983 */ /* 0x000ea80000300800 */
[----:B------:R-:W2:Y:S01]  /*61ed0*/  LDL.LU R23, [R1+0x62c] ;  /* 0x00062c0001177983 */ /* 0x000ea20000300800 */
[C---:B---3--:R-:W-:Y:S06]  /*61ee0*/  HMMA.16816.F32 R4, R16.reuse, R24, R4 ;  /* 0x000000181004723c */ /* 0x048fec0000001804 */
[----:B--2---:R-:W-:-:S15]  /*61ef0*/  HMMA.16816.F32 R16, R16, R12, R20 ;  /* 0x0000000c1010723c */ /* 0x004fde0000001814 */
[----:B------:R-:W-:-:S02]  /*61f00*/  NOP ;  /* 0x0000000000007918 */ /* 0x000fc40000000000 */
[----:B------:R-:W-:Y:S04]  /*61f10*/  STL.64 [R1+0x820], R4 ;  /* 0x0008200401007387 */ /* 0x000fe80000100a00 */
[----:B------:R0:W-:Y:S04]  /*61f20*/  STL.64 [R1+0x828], R6 ;  /* 0x0008280601007387 */ /* 0x0001e80000100a00 */
[----:B0-----:R-:W2:Y:S04]  /*61f30*/  LDL.LU.64 R6, [R1+0x6840] ;  /* 0x0068400001067983 */ /* 0x001ea80000300a00 */
[----:B------:R-:W2:Y:S04]  /*61f40*/  LDL.LU.64 R4, [R1+0x6838] ;  /* 0x0068380001047983 */ /* 0x000ea80000300a00 */
[----:B------:R-:W-:Y:S04]  /*61f50*/  STL.64 [R1+0x67b8], R26 ;  /* 0x0067b81a01007387 */ /* 0x000fe80000100a00 */
[----:B------:R0:W-:Y:S04]  /*61f60*/  STL.64 [R1+0x67b0], R24 ;  /* 0x0067b01801007387 */ /* 0x0001e80000100a00 */
[----:B------:R1:W-:Y:S04]  /*61f70*/  STL.64 [R1+0x6818], R12 ;  /* 0x0068180c01007387 */ /* 0x0003e80000100a00 */
[----:B0-----:R-:W3:Y:S04]  /*61f80*/  LDL.LU R24, [R1+0x600] ;  /* 0x0006000001187983 */ /* 0x001ee80000300800 */
[----:B------:R-:W-:Y:S04]  /*61f90*/  STL.64 [R1+0x620], R16 ;  /* 0x0006201001007387 */ /* 0x000fe80000100a00 */
[----:B------:R-:W-:Y:S04]  /*61fa0*/  STL.64 [R1+0x628], R18 ;  /* 0x0006281201007387 */ /* 0x000fe80000100a00 */
[----:B------:R-:W3:Y:S04]  /*61fb0*/  LDL.LU R25, [R1+0x604] ;  /* 0x0006040001197983 */ /* 0x000ee80000300800 */
[----:B------:R-:W4:Y:S04]  /*61fc0*/  LDL.LU R26, [R1+0x608] ;  /* 0x00060800011a7983 */ /* 0x000f280000300800 */
[----:B------:R-:W4:Y:S04]  /*61fd0*/  LDL.LU R27, [R1+0x60c] ;  /* 0x00060c00011b7983 */ /* 0x000f280000300800 */
[----:B------:R-:W2:Y:S04]  /*61fe0*/  LDL.LU.64 R8, [R1+0xb0] ;  /* 0x0000b00001087983 */ /* 0x000ea80000300a00 */
[----:B-1----:R-:W3:Y:S04]  /*61ff0*/  LDL.LU R12, [R1+0x970] ;  /* 0x00097000010c7983 */ /* 0x002ee80000300800 */
[----:B------:R-:W3:Y:S04]  /*62000*/  LDL.LU R13, [R1+0x974] ;  /* 0x00097400010d7983 */ /* 0x000ee80000300800 */
[----:B------:R-:W4:Y:S04]  /*62010*/  LDL.LU R14, [R1+0x978] ;  /* 0x00097800010e7983 */ /* 0x000f280000300800 */
[----:B------:R-:W4:Y:S04]  /*62020*/  LDL.LU R15, [R1+0x97c] ;  /* 0x00097c00010f7983 */ /* 0x000f280000300800 */
[----:B------:R-:W0:Y:S04]  /*62030*/  LDSM.16.MT88.4 R16, [R2+UR5+0xc080] ;  /* 0x00c080050210783b */ /* 0x000e280008004200 */
        /* <DEDUP_REMOVED lines=12> */
[----:B-1----:R-:W3:Y:S04]  /*62100*/  LDL.LU R20, [R1+0x950] ;  /* 0x0009500001147983 */ /* 0x002ee80000300800 */
[----:B------:R-:W3:Y:S04]  /*62110*/  LDL.LU R21, [R1+0x954] ;  /* 0x0009540001157983 */ /* 0x000ee80000300800 */
[----:B------:R-:W4:Y:S04]  /*62120*/  LDL.LU R22, [R1+0x958] ;  /* 0x0009580001167983 */ /* 0x000f280000300800 */
[----:B------:R-:W4:Y:S01]  /*62130*/  LDL.LU R23, [R1+0x95c] ;  /* 0x00095c0001177983 */ /* 0x000f220000300800 */
[----:B--2---:R-:W-:Y:S03]  /*62140*/  HMMA.16816.F32 R12, R4, R8, R12 ;  /* 0x00000008040c723c */ /* 0x004fe6000000180c */
[----:B----4-:R-:W-:Y:S04]  /*62150*/  STL.64 [R1+0x67f8], R22 ;  /* 0x0067f81601007387 */ /* 0x010fe80000100a00 */
[----:B---3--:R1:W-:Y:S04]  /*62160*/  STL.64 [R1+0x67f0], R20 ;  /* 0x0067f01401007387 */ /* 0x0083e80000100a00 */
[----:B-1----:R-:W2:Y:S04]  /*62170*/  LDL.LU R20, [R1+0x960] ;  /* 0x0009600001147983 */ /* 0x002ea80000300800 */
[----:B------:R-:W2:Y:S04]  /*62180*/  LDL.LU R21, [R1+0x964] ;  /* 0x0009640001157983 */ /* 0x000ea80000300800 */
[----:B------:R-:W2:Y:S04]  /*62190*/  LDL.LU R22, [R1+0x968] ;  /* 0x0009680001167983 */ /* 0x000ea80000300800 */
[----:B------:R-:W2:Y:S04]  /*621a0*/  LDL.LU R23, [R1+0x96c] ;  /* 0x00096c0001177983 */ /* 0x000ea80000300800 */
[----:B------:R-:W-:Y:S04]  /*621b0*/  STL.64 [R1+0x67d8], R26 ;  /* 0x0067d81a01007387 */ /* 0x000fe80000100a00 */
[----:B------:R1:W-:Y:S04]  /*621c0*/  STL.64 [R1+0x67d0], R24 ;  /* 0x0067d01801007387 */ /* 0x0003e80000100a00 */
[----:B-1----:R-:W3:Y:S01]  /*621d0*/  LDL.LU.64 R24, [R1+0x10] ;  /* 0x0000100001187983 */ /* 0x002ee20000300a00 */
[----:B------:R-:W-:-:S03]  /*621e0*/  IMAD.MOV.U32 R28, RZ, RZ, R8 ;  /* 0x000000ffff1c7224 */ /* 0x000fc600078e0008 */
[----:B---3--:R1:W-:Y:S04]  /*621f0*/  STL.64 [R1+0x6800], R24 ;  /* 0x0068001801007387 */ /* 0x0083e80000100a00 */
[----:B-1----:R-:W2:Y:S04]  /*62200*/  LDL.LU.64 R24, [R1+0x90] ;  /* 0x0000900001187983 */ /* 0x002ea80000300a00 */
[----:B0-----:R0:W-:Y:S04]  /*62210*/  STL.64 [R1+0x6690], R18 ;  /* 0x0066901201007387 */ /* 0x0011e80000100a00 */
[----:B------:R1:W-:Y:S04]  /*62220*/  STL.64 [R1+0x6688], R16 ;  /* 0x0066881001007387 */ /* 0x0003e80000100a00 */
[----:B0-----:R-:W3:Y:S04]  /*62230*/  LDL R18, [R1+0x88] ;  /* 0x0000880001127983 */ /* 0x001ee80000100800 */
[----:B------:R-:W3:Y:S04]  /*62240*/  LDL R19, [R1+0x8c] ;  /* 0x00008c0001137983 */ /* 0x000ee80000100800 */
[----:B------:R-:W-:Y:S04]  /*62250*/  STL.64 [R1+0x810], R12 ;  /* 0x0008100c01007387 */ /* 0x000fe80000100a00 */
[----:B------:R0:W-:Y:S01]  /*62260*/  STL.64 [R1+0x818], R14 ;  /* 0x0008180e01007387 */ /* 0x0001e20000100a00 */
[----:B-1----:R-:W-:-:S02]  /*62270*/  IMAD.MOV.U32 R17, RZ, RZ, R3 ;  /* 0x000000ffff117224 */ /* 0x002fc400078e0003 */
[----:B------:R-:W-:Y:S01]  /*62280*/  IMAD.MOV.U32 R3, RZ, RZ, R9 ;  /* 0x000000ffff037224 */ /* 0x000fe200078e0009 */
[----:B0-----:R-:W4:Y:S04]  /*62290*/  LDL.LU.64 R14, [R1+0x6830] ;  /* 0x00683000010e7983 */ /* 0x001f280000300a00 */
[----:B------:R-:W4:Y:S04]  /*622a0*/  LDL.LU.64 R12, [R1+0x6828] ;  /* 0x00682800010c7983 */ /* 0x000f280000300a00 */
[----:B------:R-:W4:Y:S02]  /*622b0*/  LDL.LU.64 R8, [R1+0x6820] ;  /* 0x0068200001087983 */ /* 0x000f240000300a00 */
[----:B----4-:R-:W-:-:S15]  /*622c0*/  HMMA.16816.F32 R12, R4, R8, R12 ;  /* 0x00000008040c723c */ /* 0x010fde000000180c */
[----:B------:R-:W-:-:S08]  /*622d0*/  NOP ;  /* 0x0000000000007918 */ /* 0x000fd00000000000 */
[----:B------:R0:W-:Y:S04]  /*622e0*/  STL.64 [R1+0x830], R12 ;  /* 0x0008300c01007387 */ /* 0x0001e80000100a00 */
[----:B------:R1:W-:Y:S04]  /*622f0*/  STL.64 [R1+0x838], R14 ;  /* 0x0008380e01007387 */ /* 0x0003e80000100a00 */
[----:B0-----:R-:W4:Y:S01]  /*62300*/  LDL.LU.64 R12, [R1+0x6818] ;  /* 0x00681800010c7983 */ /* 0x001f220000300a00 */
[----:B--2---:R-:W-:Y:S01]  /*62310*/  HMMA.16816.F32 R20, R4, R24, R20 ;  /* 0x000000180414723c */ /* 0x004fe20000001814 */
[----:B-1----:R-:W-:-:S02]  /*62320*/  IMAD.MOV.U32 R15, RZ, RZ, R8 ;  /* 0x000000ffff0f7224 */ /* 0x002fc400078e0008 */
[----:B------:R-:W-:Y:S02]  /*62330*/  IMAD.MOV.U32 R14, RZ, RZ, R9 ;  /* 0x000000ffff0e7224 */ /* 0x000fe400078e0009 */
[----:B------:R-:W-:Y:S02]  /*62340*/  IMAD.MOV.U32 R16, RZ, RZ, R10 ;  /* 0x000000ffff107224 */ /* 0x000fe400078e000a */
[----:B------:R-:W2:Y:S04]  /*62350*/  LDL.LU R10, [R1+0x6810] ;  /* 0x00681000010a7983 */ /* 0x000ea80000300800 */
[----:B------:R-:W2:Y:S04]  /*62360*/  LDL.LU.64 R8, [R1+0x6808] ;  /* 0x0068080001087983 */ /* 0x000ea80000300a00 */
[----:B------:R0:W-:Y:S01]  /*62370*/  STL.64 [R1+0x67a8], R14 ;  /* 0x0067a80e01007387 */ /* 0x0001e20000100a00 */
[----:B------:R-:W-:-:S02]  /*62380*/  IMAD.MOV.U32 R11, RZ, RZ, R24 ;  /* 0x000000ffff0b7224 */ /* 0x000fc400078e0018 */
[----:B------:R-:W-:Y:S02]  /*62390*/  IMAD.MOV.U32 R29, RZ, RZ, R25 ;  /* 0x000000ffff1d7224 */ /* 0x000fe400078e0019 */
[----:B0-----:R-:W-:-:S04]  /*623a0*/  IMAD.MOV.U32 R15, RZ, RZ, R0 ;  /* 0x000000ffff0f7224 */ /* 0x001fc800078e0000 */
[----:B------:R-:W-:Y:S01]  /*623b0*/  IMAD.MOV.U32 R0, RZ, RZ, R23 ;  /* 0x000000ffff007224 */ /* 0x000fe200078e0017 */
[----:B----4-:R0:W-:Y:S04]  /*623c0*/  STL.64 [R1+0x67a0], R12 ;  /* 0x0067a00c01007387 */ /* 0x0101e80000100a00 */
[----:B0-----:R-:W4:Y:S04]  /*623d0*/  LDL.LU R12, [R1+0x5f0] ;  /* 0x0005f000010c7983 */ /* 0x001f280000300800 */
[----:B------:R-:W4:Y:S04]  /*623e0*/  LDL.LU R13, [R1+0x5f4] ;  /* 0x0005f400010d7983 */ /* 0x000f280000300800 */
[----:B------:R-:W4:Y:S04]  /*623f0*/  LDL.LU R14, [R1+0x5f8] ;  /* 0x0005f800010e7983 */ /* 0x000f280000300800 */
[----:B------:R-:W2:Y:S04]  /*62400*/  LDL.LU.64 R24, [R1+0x6800] ;  /* 0x0068000001187983 */ /* 0x000ea80000300a00 */
[----:B------:R-:W-:Y:S04]  /*62410*/  STL.64 [R1+0x840], R20 ;  /* 0x0008401401007387 */ /* 0x000fe80000100a00 */
[----:B------:R0:W-:Y:S04]  /*62420*/  STL [R1+0x848], R22 ;  /* 0x0008481601007387 */ /* 0x0001e80000100800 */
[----:B0-----:R-:W3:Y:S04]  /*62430*/  LDL.LU.64 R22, [R1+0x67f8] ;  /* 0x0067f80001167983 */ /* 0x001ee80000300a00 */
[----:B------:R-:W3:Y:S04]  /*62440*/  LDL.LU.64 R20, [R1+0x67f0] ;  /* 0x0067f00001147983 */ /* 0x000ee80000300a00 */
[----:B------:R-:W-:Y:S01]  /*62450*/  STL [R1+0x6068], R0 ;  /* 0x0060680001007387 */ /* 0x000fe20000100800 */
[----:B---3--:R-:W-:-:S15]  /*62460*/  HMMA.16816.F32 R20, R4, R16, R20 ;  /* 0x000000100414723c */ /* 0x008fde0000001814 */
[----:B------:R-:W-:-:S08]  /*62470*/  NOP ;  /* 0x0000000000007918 */ /* 0x000fd00000000000 */
[----:B------:R-:W-:Y:S04]  /*62480*/  STL.64 [R1+0xc70], R20 ;  /* 0x000c701401007387 */ /* 0x000fe80000100a00 */
[----:B------:R0:W-:Y:S04]  /*62490*/  STL.64 [R1+0xc78], R22 ;  /* 0x000c781601007387 */ /* 0x0001e80000100a00 */
[----:B0-----:R-:W3:Y:S04]  /*624a0*/  LDL.LU.64 R22, [R1+0x67e8] ;  /* 0x0067e80001167983 */ /* 0x001ee80000300a00 */
[----:B------:R-:W3:Y:S04]  /*624b0*/  LDL.LU.64 R20, [R1+0x67e0] ;  /* 0x0067e00001147983 */ /* 0x000ee80000300a00 */
[----:B------:R-:W-:Y:S04]  /*624c0*/  STL.64 [R1+0x6758], R18 ;  /* 0x0067581201007387 */ /* 0x000fe80000100a00 */
[----:B------:R2:W-:Y:S04]  /*624d0*/  STL.64 [R1+0x6750], R16 ;  /* 0x0067501001007387 */ /* 0x0005e80000100a00 */
[----:B------:R-:W4:Y:S01]  /*624e0*/  LDL.LU.64 R26, [R1+0x67d8] ;  /* 0x0067d800011a7983 */ /* 0x000f220000300a00 */
[----:B--2---:R-:W-:-:S02]  /*624f0*/  IMAD.MOV.U32 R17, RZ, RZ, R24 ;  /* 0x000000ffff117224 */ /* 0x004fc400078e0018 */
[----:B------:R-:W-:Y:S01]  /*62500*/  IMAD.MOV.U32 R16, RZ, RZ, R25 ;  /* 0x000000ffff107224 */ /* 0x000fe200078e0019 */
[----:B---3--:R-:W-:Y:S01]  /*62510*/  HMMA.16816.F32 R20, R4, R24, R20 ;  /* 0x000000180414723c */ /* 0x008fe20000001814 */
[----:B------:R-:W4:-:S15]  /*62520*/  LDL.LU.64 R24, [R1+0x67d0] ;  /* 0x0067d00001187983 */ /* 0x000f1e0000300a00 */
[----:B------:R-:W-:-:S07]  /*62530*/  NOP ;  /* 0x0000000000007918 */ /* 0x000fce0000000000 */
[----:B------:R-:W-:Y:S04]  /*62540*/  STL.64 [R1+0xc80], R20 ;  /* 0x000c801401007387 */ /* 0x000fe80000100a00 */
[----:B------:R0:W-:Y:S01]  /*62550*/  STL [R1+0xc88], R22 ;  /* 0x000c881601007387 */ /* 0x0001e20000100800 */
[----:B------:R-:W-:-:S03]  /*62560*/  IMAD.MOV.U32 R0, RZ, RZ, R23 ;  /* 0x000000ffff007224 */ /* 0x000fc600078e0017 */
[----:B0-----:R-:W2:Y:S04]  /*62570*/  LDL.LU.64 R22, [R1+0x67c8] ;  /* 0x0067c80001167983 */ /* 0x001ea80000300a00 */
[----:B------:R-:W4:Y:S04]  /*62580*/  LDL.LU.64 R20, [R1+0x67c0] ;  /* 0x0067c00001147983 */ /* 0x000f280000300a00 */
[----:B------:R-:W-:Y:S01]  /*62590*/  STL [R1+0x6640], R0 ;  /* 0x0066400001007387 */ /* 0x000fe20000100800 */
[----:B----4-:R-:W-:-:S15]  /*625a0*/  HMMA.16816.F32 R24, R4, R20, R24 ;  /* 0x000000140418723c */ /* 0x010fde0000001818 */
[----:B------:R-:W-:-:S08]  /*625b0*/  NOP ;  /* 0x0000000000007918 */ /* 0x000fd00000000000 */
[----:B------:R-:W-:Y:S04]  /*625c0*/  STL.64 [R1+0xc90], R24 ;  /* 0x000c901801007387 */ /* 0x000fe80000100a00 */
[----:B------:R0:W-:Y:S04]  /*625d0*/  STL.64 [R1+0xc98], R26 ;  /* 0x000c981a01007387 */ /* 0x0001e80000100a00 */
[----:B0-----:R-:W3:Y:S04]  /*625e0*/  LDL.LU.64 R26, [R1+0x67b8] ;  /* 0x0067b800011a7983 */ /* 0x001ee80000300a00 */
[----:B------:R-:W4:Y:S04]  /*625f0*/  LDL.LU.64 R24, [R1+0x67b0] ;  /* 0x0067b00001187983 */ /* 0x000f280000300a00 */
[----:B--2---:R-:W-:Y:S04]  /*62600*/  STL.64 [R1+0x6730], R22 ;  /* 0x0067301601007387 */ /* 0x004fe80000100a00 */
[----:B------:R0:W-:Y:S04]  /*62610*/  STL.64 [R1+0x6728], R20 ;  /* 0x0067281401007387 */ /* 0x0001e80000100a00 */
[----:B0-----:R-:W2:Y:S04]  /*62620*/  LDL.LU R20, [R1+0x5e0] ;  /* 0x0005e00001147983 */ /* 0x001ea80000300800 */
        /* <DEDUP_REMOVED lines=8> */
[----:B------:R-:W2:Y:S04]  /*626b0*/  LDL.LU.64 R12, [R1+0x67a0] ;  /* 0x0067a000010c7983 */ /* 0x000ea80000300a00 */
[----:B---3--:R-:W-:Y:S04]  /*626c0*/  STL.64 [R1+0x6720], R26 ;  /* 0x0067201a01007387 */ /* 0x008fe80000100a00 */
[----:B------:R-:W-:Y:S01]  /*626d0*/  STL.64 [R1+0x6718], R24 ;  /* 0x0067181801007387 */ /* 0x000fe20000100a00 */
[----:B--2---:R-:W-:Y:S03]  /*626e0*/  HMMA.16816.F32 R20, R4, R12, R20 ;  /* 0x0000000c0414723c */ /* 0x004fe60000001814 */
[----:B------:R-:W0:Y:S04]  /*626f0*/  LDSM.16.MT88.4 R4, [R2+UR5+0xc100] ;  /* 0x00c100050204783b */ /* 0x000e280008004200 */
[----:B------:R-:W-:-:S15]  /*62700*/  STL.64 [R1+0x6710], R12 ;  /* 0x0067100c01007387 */ /* 0x000fde0000100a00 */
[----:B------:R-:W-:-:S01]  /*62710*/  NOP ;  /* 0x0000000000007918 */ /* 0x000fc20000000000 */
[----:B------:R-:W-:Y:S04]  /*62720*/  STL.64 [R1+0x940], R20 ;  /* 0x0009401401007387 */ /* 0x000fe80000100a00 */
[----:B------:R-:W-:Y:S04]  /*62730*/  STL.64 [R1+0x948], R22 ;  /* 0x0009481601007387 */ /* 0x000fe80000100a00 */
[----:B0-----:R-:W-:Y:S04]  /*62740*/  STL.64 [R1+0x6610], R6 ;  /* 0x0066100601007387 */ /* 0x001fe80000100a00 */
[----:B------:R0:W-:Y:S04]  /*62750*/  STL.64 [R1+0x6608], R4 ;  /* 0x0066080401007387 */ /* 0x0001e80000100a00 */
[----:B0-----:R-:W2:Y:S04]  /*62760*/  LDL.LU R4, [R1+0x270] ;  /* 0x0002700001047983 */ /* 0x001ea80000300800 */
[----:B------:R-:W2:Y:S04]  /*62770*/  LDL.LU R5, [R1+0x274] ;  /* 0x0002740001057983 */ /* 0x000ea80000300800 */
[----:B------:R-:W3:Y:S04]  /*62780*/  LDL.LU R6, [R1+0x278] ;  /* 0x0002780001067983 */ /* 0x000ee80000300800 */
[----:B------:R-:W3:Y:S04]  /*62790*/  LDL.LU R7, [R1+0x27c] ;  /* 0x00027c0001077983 */ /* 0x000ee80000300800 */
[----:B------:R-:W4:Y:S04]  /*627a0*/  LDL.LU R24, [R1+0x520] ;  /* 0x0005200001187983 */ /* 0x000f280000300800 */
[----:B------:R-:W4:Y:S04]  /*627b0*/  LDL.LU R25, [R1+0x524] ;  /* 0x0005240001197983 */ /* 0x000f280000300800 */
[----:B------:R-:W2:Y:S04]  /*627c0*/  LDL.LU R26, [R1+0x528] ;  /* 0x00052800011a7983 */ /* 0x000ea80000300800 */
[----:B------:R-:W2:Y:S01]  /*627d0*/  LDL.LU R27, [R1+0x52c] ;  /* 0x00052c00011b7983 */ /* 0x000ea20000300800 */
[----:B------:R-:W-:-:S02]  /*627e0*/  IMAD.MOV.U32 R20, RZ, RZ, R17 ;  /* 0x000000ffff147224 */ /* 0x000fc400078e0011 */
[----:B------:R-:W-:Y:S02]  /*627f0*/  IMAD.MOV.U32 R21, RZ, RZ, R16 ;  /* 0x000000ffff157224 */ /* 0x000fe400078e0010 */
[----:B------:R-:W-:Y:S02]  /*62800*/  IMAD.MOV.U32 R16, RZ, RZ, R11 ;  /* 0x000000ffff107224 */ /* 0x000fe400078e000b */
[----:B------:R-:W-:Y:S01]  /*62810*/  IMAD.MOV.U32 R17, RZ, RZ, R29 ;  /* 0x000000ffff117224 */ /* 0x000fe200078e001d */
[----:B--2---:R-:W-:Y:S04]  /*62820*/  STL.64 [R1+0x6740], R26 ;  /* 0x0067401a01007387 */ /* 0x004fe80000100a00 */
[----:B----4-:R-:W-:Y:S04]  /*62830*/  STL.64 [R1+0x6738], R24 ;  /* 0x0067381801007387 */ /* 0x010fe80000100a00 */
[----:B------:R-:W2:Y:S04]  /*62840*/  LDL.LU R11, [R1+0x6798] ;  /* 0x00679800010b7983 */ /* 0x000ea80000300800 */
[----:B------:R-:W4:Y:S04]  /*62850*/  LDL.LU R29, [R1+0x6794] ;  /* 0x00679400011d7983 */ /* 0x000f280000300800 */
[----:B------:R-:W-:Y:S04]  /*62860*/  STL.64 [R1+0x6770], R16 ;  /* 0x0067701001007387 */ /* 0x000fe80000100a00 */
[----:B------:R0:W-:Y:S04]  /*62870*/  STL.64 [R1+0x6748], R20 ;  /* 0x0067481401007387 */ /* 0x0001e80000100a00 */
[----:B0-----:R-:W3:Y:S04]  /*62880*/  LDL.LU R20, [R1+0x560] ;  /* 0x0005600001147983 */ /* 0x001ee80000300800 */
[----:B------:R-:W3:Y:S04]  /*62890*/  LDL.LU R21, [R1+0x564] ;  /* 0x0005640001157983 */ /* 0x000ee80000300800 */
[----:B------:R-:W2:Y:S04]  /*628a0*/  LDL.LU R22, [R1+0x568] ;  /* 0x0005680001167983 */ /* 0x000ea80000300800 */
[----:B------:R-:W2:Y:S01]  /*628b0*/  LDL.LU R23, [R1+0x56c] ;  /* 0x00056c0001177983 */ /* 0x000ea20000300800 */
[----:B------:R-:W-:-:S02]  /*628c0*/  IMAD.MOV.U32 R16, RZ, RZ, R15 ;  /* 0x000000ffff107224 */ /* 0x000fc400078e000f */
[----:B------:R-:W-:-:S05]  /*628d0*/  IMAD.MOV.U32 R17, RZ, RZ, R14 ;  /* 0x000000ffff117224 */ /* 0x000fca00078e000e */
[----:B------:R0:W-:Y:S04]  /*628e0*/  STL.64 [R1+0x6788], R16 ;  /* 0x0067881001007387 */ /* 0x0001e80000100a00 */
[----:B0-----:R-:W4:Y:S04]  /*628f0*/  LDL.LU R16, [R1+0x5d0] ;  /* 0x0005d00001107983 */ /* 0x001f280000300800 */
[----:B------:R-:W4:Y:S04]  /*62900*/  LDL.LU R17, [R1+0x5d4] ;  /* 0x0005d40001117983 */ /* 0x000f280000300800 */
[----:B------:R-:W4:Y:S04]  /*62910*/  LDL.LU R18, [R1+0x5d8] ;  /* 0x0005d80001127983 */ /* 0x000f280000300800 */
[----:B------:R-:W4:Y:S04]  /*62920*/  LDL.LU R19, [R1+0x5dc] ;  /* 0x0005dc0001137983 */ /* 0x000f280000300800 */
        /* <DEDUP_REMOVED lines=20> */
[----:B------:R-:W-:Y:S04]  /*62a70*/  STL.64 [R1+0x66d8], R6 ;  /* 0x0066d80601007387 */ /* 0x000fe80000100a00 */
[----:B------:R0:W-:Y:S04]  /*62a80*/  STL.64 [R1+0x66d0], R4 ;  /* 0x0066d00401007387 */ /* 0x0001e80000100a00 */
[----:B0-----:R-:W4:Y:S04]  /*62a90*/  LDL.LU R4, [R1+0x290] ;  /* 0x0002900001047983 */ /* 0x001f280000300800 */
        /* <DEDUP_REMOVED lines=8> */
[----:B------:R-:W4:Y:S04]  /*62b20*/  LDL R6, [R1+0xb8] ;  /* 0x0000b80001067983 */ /* 0x000f280000100800 */
[----:B------:R-:W4:Y:S01]  /*62b30*/  LDL R7, [R1+0xbc] ;  /* 0x0000bc0001077983 */ /* 0x000f220000100800 */
[----:B------:R-:W-:-:S15]  /*62b40*/  HMMA.16816.F32 R16, R8, R4, R16 ;  /* 0x000000040810723c */ /* 0x000fde0000001810 */
[----:B------:R-:W-:-:S08]  /*62b50*/  NOP ;  /* 0x0000000000007918 */ /* 0x000fd00000000000 */
[----:B------:R0:W-:Y:S04]  /*62b60*/  STL.64 [R1+0x930], R16 ;  /* 0x0009301001007387 */ /* 0x0001e80000100a00 */
[----:B------:R-:W-:Y:S04]  /*62b70*/  STL.64 [R1+0x938], R18 ;  /* 0x0009381201007387 */ /* 0x000fe80000100a00 */
[----:B0-----:R-:W3:Y:S04]  /*62b80*/  LDL.LU.64 R16, [R1+0x6788] ;  /* 0x0067880001107983 */ /* 0x001ee80000300a00 */
[----:B----4-:R0:W-:Y:S04]  /*62b90*/  STL.64 [R1+0x6708], R6 ;  /* 0x0067080601007387 */ /* 0x0101e80000100a00 */
[----:B------:R-:W4:Y:S04]  /*62ba0*/  LDL.LU R4, [R1+0x2b0] ;  /* 0x0002b00001047983 */ /* 0x000f280000300800 */
[----:B------:R-:W4:Y:S04]  /*62bb0*/  LDL.LU R5, [R1+0x2b4] ;  /* 0x0002b40001057983 */ /* 0x000f280000300800 */
[----:B0-----:R-:W4:Y:S04]  /*62bc0*/  LDL.LU R6, [R1+0x2b8] ;  /* 0x0002b80001067983 */ /* 0x001f280000300800 */
[----:B------:R-:W4:Y:S01]  /*62bd0*/  LDL.LU R7, [R1+0x2bc] ;  /* 0x0002bc0001077983 */ /* 0x000f220000300800 */
[----:B---3--:R-:W-:Y:S03]  /*62be0*/  HMMA.16816.F32 R16, R8, R16, R20 ;  /* 0x000000100810723c */ /* 0x008fe60000001814 */
[----:B------:R-:W3:Y:S04]  /*62bf0*/  LDL.LU.64 R22, [R1+0x6780] ;  /* 0x0067800001167983 */ /* 0x000ee80000300a00 */
[----:B------:R-:W3:-:S15]  /*62c00*/  LDL.LU.64 R20, [R1+0x6778] ;  /* 0x0067780001147983 */ /* 0x000ede0000300a00 */
[----:B------:R-:W-:-:S01]  /*62c10*/  NOP ;  /* 0x0000000000007918 */ /* 0x000fc20000000000 */
        /* <DEDUP_REMOVED lines=9> */
[----:B0-----:R-:W2:Y:S04]  /*62cb0*/  LDL.LU.64 R18, [R1+0x6758] ;  /* 0x0067580001127983 */ /* 0x001ea80000300a00 */
[----:B------:R-:W3:Y:S02]  /*62cc0*/  LDL.LU.64 R16, [R1+0x6750] ;  /* 0x0067500001107983 */ /* 0x000ee40000300a00 */
[----:B---3--:R-:W-:-:S15]  /*62cd0*/  HMMA.16816.F32 R20, R8, R16, R20 ;  /* 0x000000100814723c */ /* 0x008fde0000001814 */
[----:B------:R-:W-:-:S08]  /*62ce0*/  NOP ;  /* 0x0000000000007918 */ /* 0x000fd00000000000 */
[----:B------:R0:W-:Y:S04]  /*62cf0*/  STL.64 [R1+0x900], R20 ;  /* 0x0009001401007387 */ /* 0x0001e80000100a00 */
[----:B------:R-:W-:Y:S04]  /*62d00*/  STL.64 [R1+0x908], R22 ;  /* 0x0009081601007387 */ /* 0x000fe80000100a00 */
[----:B0-----:R-:W3:Y:S04]  /*62d10*/  LDL.LU.64 R20, [R1+0x6748] ;  /* 0x0067480001147983 */ /* 0x001ee80000300a00 */
[----:B--2---:R0:W-:Y:S04]  /*62d20*/  STL.64 [R1+0x66f0], R18 ;  /* 0x0066f01201007387 */ /* 0x0041e80000100a00 */
[----:B------:R-:W2:Y:S04]  /*62d30*/  LDL.LU R16, [R1+0x2a0] ;  /* 0x0002a00001107983 */ /* 0x000ea80000300800 */
[----:B------:R-:W2:Y:S04]  /*62d40*/  LDL.LU R17, [R1+0x2a4] ;  /* 0x0002a40001117983 */ /* 0x000ea80000300800 */
[----:B0-----:R-:W2:Y:S04]  /*62d50*/  LDL.LU R18, [R1+0x2a8] ;  /* 0x0002a80001127983 */ /* 0x001ea80000300800 */
[----:B------:R-:W2:Y:S01]  /*62d60*/  LDL.LU R19, [R1+0x2ac] ;  /* 0x0002ac0001137983 */ /* 0x000ea20000300800 */
[----:B---3--:R-:W-:Y:S03]  /*62d70*/  HMMA.16816.F32 R20, R8, R20, R24 ;  /* 0x000000140814723c */ /* 0x008fe60000001818 */
[----:B------:R-:W3:Y:S04]  /*62d80*/  LDL.LU.64 R26, [R1+0x6740] ;  /* 0x00674000011a7983 */ /* 0x000ee80000300a00 */
[----:B------:R-:W3:-:S15]  /*62d90*/  LDL.LU.64 R24, [R1+0x6738] ;  /* 0x0067380001187983 */ /* 0x000ede0000300a00 */
[----:B------:R-:W-:-:S01]  /*62da0*/  NOP ;  /* 0x0000000000007918 */ /* 0x000fc20000000000 */
        /* <DEDUP_REMOVED lines=11> */
[----:B0-----:R-:W4:Y:S04]  /*62e60*/  LDL R22, [R1+0x98] ;  /* 0x0000980001167983 */ /* 0x001f280000100800 */
[----:B------:R-:W4:Y:S01]  /*62e70*/  LDL R23, [R1+0x9c] ;  /* 0x00009c0001177983 */ /* 0x000f220000100800 */
[----:B--2---:R-:W-:-:S15]  /*62e80*/  HMMA.16816.F32 R12, R8, R24, R12 ;  /* 0x00000018080c723c */ /* 0x004fde000000180c */
[----:B------:R-:W-:-:S08]  /*62e90*/  NOP ;  /* 0x0000000000007918 */ /* 0x000fd00000000000 */
[----:B------:R0:W-:Y:S04]  /*62ea0*/  STL.64 [R1+0xc50], R12 ;  /* 0x000c500c01007387 */ /* 0x0001e80000100a00 */
[----:B------:R-:W-:Y:S04]  /*62eb0*/  STL.64 [R1+0xc58], R14 ;  /* 0x000c580e01007387 */ /* 0x000fe80000100a00 */
[----:B0-----:R-:W2:Y:S04]  /*62ec0*/  LDL.LU.64 R12, [R1+0x6710] ;  /* 0x00671000010c7983 */ /* 0x001ea80000300a00 */
[----:B---3--:R0:W-:Y:S04]  /*62ed0*/  STL.64 [R1+0x66b0], R26 ;  /* 0x0066b01a01007387 */ /* 0x0081e80000100a00 */
[----:B------:R-:W4:Y:S04]  /*62ee0*/  LDL.LU R24, [R1+0x280] ;  /* 0x0002800001187983 */ /* 0x000f280000300800 */
[----:B------:R-:W4:Y:S04]  /*62ef0*/  LDL.LU R25, [R1+0x284] ;  /* 0x0002840001197983 */ /* 0x000f280000300800 */
[----:B0-----:R-:W4:Y:S01]  /*62f00*/  LDL.LU R26, [R1+0x288] ;  /* 0x00028800011a7983 */ /* 0x001f220000300800 */
[----:B--2---:R-:W-:Y:S03]  /*62f10*/  HMMA.16816.F32 R8, R8, R12, R4 ;  /* 0x0000000c0808723c */ /* 0x004fe60000001804 */
[----:B------:R-:W2:Y:S04]  /*62f20*/  LDL.LU.64 R6, [R1+0x6708] ;  /* 0x0067080001067983 */ /* 0x000ea80000300a00 */
[----:B------:R-:W2:Y:S04]  /*62f30*/  LDL.LU.64 R14, [R1+0x6700] ;  /* 0x00670000010e7983 */ /* 0x000ea80000300a00 */
[----:B------:R-:W2:Y:S01]  /*62f40*/  LDL.LU.64 R12, [R1+0x66f8] ;  /* 0x0066f800010c7983 */ /* 0x000ea20000300a00 */
[----:B------:R-:W-:-:S11]  /*62f50*/  IMAD.MOV.U32 R27, RZ, RZ, R28 ;  /* 0x000000ffff1b7224 */ /* 0x000fd600078e001c */
[----:B------:R-:W-:Y:S04]  /*62f60*/  STL.64 [R1+0x500], R8 ;  /* 0x0005000801007387 */ /* 0x000fe80000100a00 */
[----:B------:R0:W-:Y:S04]  /*62f70*/  STL.64 [R1+0x508], R10 ;  /* 0x0005080a01007387 */ /* 0x0001e80000100a00 */
[----:B0-----:R-:W3:Y:S01]  /*62f80*/  LDL.64 R10, [R1+0xa8] ;  /* 0x0000a800010a7983 */ /* 0x001ee20000100a00 */
[----:B--2---:R-:W-:Y:S03]  /*62f90*/  HMMA.16816.F32 R4, R12, R6, R16 ;  /* 0x000000060c04723c */ /* 0x004fe60000001810 */
[----:B------:R-:W2:-:S15]  /*62fa0*/  LDL.LU.64 R18, [R1+0x66f0] ;  /* 0x0066f00001127983 */ /* 0x000e9e0000300a00 */
[----:B------:R-:W-:-:S05]  /*62fb0*/  NOP ;  /* 0x0000000000007918 */ /* 0x000fca0000000000 */
[----:B------:R-:W-:Y:S04]  /*62fc0*/  STL.64 [R1+0xc40], R4 ;  /* 0x000c400401007387 */ /* 0x000fe80000100a00 */
[----:B------:R0:W-:Y:S01]  /*62fd0*/  STL [R1+0xc48], R6 ;  /* 0x000c480601007387 */ /* 0x0001e20000100800 */
[----:B------:R-:W-:-:S03]  /*62fe0*/  IMAD.MOV.U32 R28, RZ, RZ, R7 ;  /* 0x000000ffff1c7224 */ /* 0x000fc600078e0007 */
[----:B0-----:R-:W3:Y:S04]  /*62ff0*/  LDL.LU.64 R6, [R1+0x66e8] ;  /* 0x0066e80001067983 */ /* 0x001ee80000300a00 */
[----:B------:R-:W3:Y:S04]  /*63000*/  LDL.LU.64 R4, [R1+0x66e0] ;  /* 0x0066e00001047983 */ /* 0x000ee80000300a00 */
[----:B------:R-:W-:Y:S01]  /*63010*/  STL [R1+0x5f68], R28 ;  /* 0x005f681c01007387 */ /* 0x000fe20000100800 */
[----:B---3--:R-:W-:-:S15]  /*63020*/  HMMA.16816.F32 R4, R12, R10, R4 ;  /* 0x0000000a0c04723c */ /* 0x008fde0000001804 */
[----:B------:R-:W-:-:S08]  /*63030*/  NOP ;  /* 0x0000000000007918 */ /* 0x000fd00000000000 */
[----:B------:R-:W-:Y:S04]  /*63040*/  STL.64 [R1+0xc30], R4 ;  /* 0x000c300401007387 */ /* 0x000fe80000100a00 */
[----:B------:R0:W-:Y:S04]  /*63050*/  STL.64 [R1+0xc38], R6 ;  /* 0x000c380601007387 */ /* 0x0001e80000100a00 */
[----:B0-----:R-:W2:Y:S04]  /*63060*/  LDL.LU.64 R6, [R1+0x66d8] ;  /* 0x0066d80001067983 */ /* 0x001ea80000300a00 */
[----:B------:R-:W2:Y:S01]  /*63070*/  LDL.LU.64 R4, [R1+0x66d0] ;  /* 0x0066d00001047983 */ /* 0x000ea20000300a00 */
[----:B------:R-:W-:-:S02]  /*63080*/  IMAD.MOV.U32 R3, RZ, RZ, R10 ;  /* 0x000000ffff037224 */ /* 0x000fc400078e000a */
[----:B------:R-:W-:Y:S02]  /*63090*/  IMAD.MOV.U32 R0, RZ, RZ, R11 ;  /* 0x000000ffff007224 */ /* 0x000fe400078e000b */
[----:B----4-:R-:W-:-:S15]  /*630a0*/  HMMA.16816.F32 R8, R12, R22, R24 ;  /* 0x000000160c08723c */ /* 0x010fde0000001818 */
[----:B------:R-:W-:-:S09]  /*630b0*/  NOP ;  /* 0x0000000000007918 */ /* 0x000fd20000000000 */
[----:B------:R-:W-:Y:S01]  /*630c0*/  IMAD.MOV.U32 R28, RZ, RZ, R11 ;  /* 0x000000ffff1c7224 */ /* 0x000fe200078e000b */
[----:B------:R-:W-:Y:S04]  /*630d0*/  STL.64 [R1+0xc20], R8 ;  /* 0x000c200801007387 */ /* 0x000fe80000100a00 */
[----:B------:R-:W-:Y:S04]  /*630e0*/  STL [R1+0xc28], R10 ;  /* 0x000c280a01007387 */ /* 0x000fe80000100800 */
[----:B------:R-:W0:Y:S04]  /*630f0*/  LDSM.16.MT88.4 R8, [R2+UR5+0xc180] ;  /* 0x00c180050208783b */ /* 0x000e280008004200 */
[----:B------:R-:W-:Y:S04]  /*63100*/  STL [R1+0x5f6c], R28 ;  /* 0x005f6c1c01007387 */ /* 0x000fe80000100800 */
[----:B------:R-:W3:Y:S01]  /*63110*/  LDL.LU R24, [R1+0x4e0] ;  /* 0x0004e00001187983 */ /* 0x000ee20000300800 */
[----:B--2---:R-:W-:-:S15]  /*63120*/  HMMA.16816.F32 R4, R12, R18, R4 ;  /* 0x000000120c04723c */ /* 0x004fde0000001804 */
[----:B------:R-:W-:-:S08]  /*63130*/  NOP ;  /* 0x0000000000007918 */ /* 0x000fd00000000000 */
[----:B------:R-:W-:Y:S04]  /*63140*/  STL.64 [R1+0xc10], R4 ;  /* 0x000c100401007387 */ /* 0x000fe80000100a00 */
[----:B------:R-:W-:Y:S04]  /*63150*/  STL.64 [R1+0xc18], R6 ;  /* 0x000c180601007387 */ /* 0x000fe80000100a00 */
[----:B------:R-:W3:Y:S04]  /*63160*/  LDL.LU R25, [R1+0x4e4] ;  /* 0x0004e40001197983 */ /* 0x000ee80000300800 */
[----:B------:R-:W2:Y:S04]  /*63170*/  LDL.LU R26, [R1+0x4e8] ;  /* 0x0004e800011a7983 */ /* 0x000ea80000300800 */
[----:B------:R-:W2:Y:S04]  /*63180*/  LDL.LU R27, [R1+0x4ec] ;  /* 0x0004ec00011b7983 */ /* 0x000ea80000300800 */
[----:B------:R-:W4:Y:S04]  /*63190*/  LDL.64 R22, [R1+0x18] ;  /* 0x0000180001167983 */ /* 0x000f280000100a00 */
[----:B--2---:R-:W-:Y:S04]  /*631a0*/  STL.64 [R1+0x66c0], R26 ;  /* 0x0066c01a01007387 */ /* 0x004fe80000100a00 */
[----:B---3--:R1:W-:Y:S04]  /*631b0*/  STL.64 [R1+0x66b8], R24 ;  /* 0x0066b81801007387 */ /* 0x0083e80000100a00 */
[----:B-1----:R-:W4:Y:S04]  /*631c0*/  LDL.LU R24, [R1+0x4f0] ;  /* 0x0004f00001187983 */ /* 0x002f280000300800 */
[----:B------:R-:W4:Y:S04]  /*631d0*/  LDL.LU R25, [R1+0x4f4] ;  /* 0x0004f40001197983 */ /* 0x000f280000300800 */
[----:B------:R-:W4:Y:S04]  /*631e0*/  LDL.LU R26, [R1+0x4f8] ;  /* 0x0004f800011a7983 */ /* 0x000f280000300800 */
[----:B------:R-:W4:Y:S04]  /*631f0*/  LDL.LU R27, [R1+0x4fc] ;  /* 0x0004fc00011b7983 */ /* 0x000f280000300800 */
[----:B0-----:R0:W-:Y:S04]  /*63200*/  STL.64 [R1+0x6590], R10 ;  /* 0x0065900a01007387 */ /* 0x0011e80000100a00 */
[----:B------:R1:W-:Y:S04]  /*63210*/  STL.64 [R1+0x6588], R8 ;  /* 0x0065880801007387 */ /* 0x0003e80000100a00 */
[----:B0-----:R-:W2:Y:S04]  /*63220*/  LDL.64 R10, [R1+0x88] ;  /* 0x00008800010a7983 */ /* 0x001ea80000100a00 */
[----:B--2---:R0:W-:Y:S04]  /*63230*/  STL.64 [R1+0x6648], R10 ;  /* 0x0066480a01007387 */ /* 0x0041e80000100a00 */
[----:B-1----:R-:W2:Y:S04]  /*63240*/  LDL.LU R8, [R1+0x1d0] ;  /* 0x0001d00001087983 */ /* 0x002ea80000300800 */
[----:B------:R-:W2:Y:S04]  /*63250*/  LDL.LU R9, [R1+0x1d4] ;  /* 0x0001d40001097983 */ /* 0x000ea80000300800 */
[----:B0-----:R-:W3:Y:S04]  /*63260*/  LDL.LU R10, [R1+0x1d8] ;  /* 0x0001d800010a7983 */ /* 0x001ee80000300800 */
[----:B------:R-:W3:Y:S04]  /*63270*/  LDL.LU R11, [R1+0x1dc] ;  /* 0x0001dc00010b7983 */ /* 0x000ee80000300800 */
[----:B------:R-:W2:Y:S04]  /*63280*/  LDL.LU R16, [R1+0x260] ;  /* 0x0002600001107983 */ /* 0x000ea80000300800 */
[----:B------:R-:W2:Y:S04]  /*63290*/  LDL.LU R17, [R1+0x264] ;  /* 0x0002640001117983 */ /* 0x000ea80000300800 */
[----:B------:R-:W3:Y:S04]  /*632a0*/  LDL.LU R18, [R1+0x268] ;  /* 0x0002680001127983 */ /* 0x000ee80000300800 */
[----:B------:R-:W3:Y:S01]  /*632b0*/  LDL.LU R19, [R1+0x26c] ;  /* 0x00026c0001137983 */ /* 0x000ee20000300800 */
[----:B----4-:R-:W-:Y:S06]  /*632c0*/  HMMA.16816.F32 R24, R12, R22, R24 ;  /* 0x000000160c18723c */ /* 0x010fec0000001818 */
[----:B------:R-:W-:-:S15]  /*632d0*/  IMAD.MOV.U32 R21, RZ, RZ, R23 ;  /* 0x000000ffff157224 */ /* 0x000fde00078e0017 */
[----:B------:R-:W-:-:S03]  /*632e0*/  NOP ;  /* 0x0000000000007918 */ /* 0x000fc60000000000 */
[----:B------:R-:W-:Y:S01]  /*632f0*/  IMAD.MOV.U32 R28, RZ, RZ, R26 ;  /* 0x000000ffff1c7224 */ /* 0x000fe200078e001a */
        /* <DEDUP_REMOVED lines=11> */
[----:B------:R-:W-:Y:S01]  /*633b0*/  STL.64 [R1+0x6650], R8 ;  /* 0x0066500801007387 */ /* 0x000fe20000100a00 */
[----:B0-----:R-:W-:-:S02]  /*633c0*/  IMAD.MOV.U32 R10, RZ, RZ, R3 ;  /* 0x000000ffff0a7224 */ /* 0x001fc400078e0003 */
[----:B------:R-:W-:Y:S02]  /*633d0*/  IMAD.MOV.U32 R11, RZ, RZ, R0 ;  /* 0x000000ffff0b7224 */ /* 0x000fe400078e0000 */
[----:B------:R-:W-:-:S03]  /*633e0*/  IMAD.MOV.U32 R0, RZ, RZ, R22 ;  /* 0x000000ffff007224 */ /* 0x000fc600078e0016 */
[----:B------:R0:W-:Y:S04]  /*633f0*/  STL.64 [R1+0x6670], R10 ;  /* 0x0066700a01007387 */ /* 0x0001e80000100a00 */
[----:B0-----:R-:W4:Y:S04]  /*63400*/  LDL.64 R10, [R1+0xc8] ;  /* 0x0000c800010a7983 */ /* 0x001f280000100a00 */
[----:B------:R-:W2:Y:S04]  /*63410*/  LDL.LU.64 R22, [R1+0x66c8] ;  /* 0x0066c80001167983 */ /* 0x000ea80000300a00 */
[----:B------:R-:W-:Y:S04]  /*63420*/  STL.64 [R1+0xc00], R24 ;  /* 0x000c001801007387 */ /* 0x000fe80000100a00 */
[----:B------:R0:W-:Y:S04]  /*63430*/  STL [R1+0xc0c], R27 ;  /* 0x000c0c1b01007387 */ /* 0x0001e80000100800 */
[----:B0-----:R-:W2:Y:S04]  /*63440*/  LDL.LU.64 R26, [R1+0x66c0] ;  /* 0x0066c000011a7983 */ /* 0x001ea80000300a00 */
[----:B------:R-:W2:Y:S04]  /*63450*/  LDL.LU.64 R24, [R1+0x66b8] ;  /* 0x0066b80001187983 */ /* 0x000ea80000300a00 */
[----:B------:R-:W-:Y:S01]  /*63460*/  STL [R1+0x5f70], R28 ;  /* 0x005f701c01007387 */ /* 0x000fe20000100800 */
[----:B--2---:R-:W-:-:S15]  /*63470*/  HMMA.16816.F32 R24, R12, R22, R24 ;  /* 0x000000160c18723c */ /* 0x004fde0000001818 */
[----:B------:R-:W-:-:S08]  /*63480*/  NOP ;  /* 0x0000000000007918 */ /* 0x000fd00000000000 */
[----:B------:R-:W-:Y:S04]  /*63490*/  STL.64 [R1+0xbf0], R24 ;  /* 0x000bf01801007387 */ /* 0x000fe80000100a00 */
[----:B------:R0:W-:Y:S04]  /*634a0*/  STL.64 [R1+0xbf8], R26 ;  /* 0x000bf81a01007387 */ /* 0x0001e80000100a00 */
[----:B0-----:R-:W2:Y:S04]  /*634b0*/  LDL.LU.64 R26, [R1+0x66b0] ;  /* 0x0066b000011a7983 */ /* 0x001ea80000300a00 */
[----:B------:R-:W-:Y:S01]  /*634c0*/  STL.64 [R1+0x6628], R22 ;  /* 0x0066281601007387 */ /* 0x000fe20000100a00 */
[----:B--2---:R-:W-:-:S15]  /*634d0*/  HMMA.16816.F32 R16, R12, R26, R16 ;  /* 0x0000001a0c10723c */ /* 0x004fde0000001810 */
[----:B------:R-:W-:-:S08]  /*634e0*/  NOP ;  /* 0x0000000000007918 */ /* 0x000fd00000000000 */
[----:B------:R-:W-:Y:S04]  /*634f0*/  STL.64 [R1+0xbe0], R16 ;  /* 0x000be01001007387 */ /* 0x000fe80000100a00 */
[----:B------:R0:W-:Y:S04]  /*63500*/  STL.64 [R1+0xbe8], R18 ;  /* 0x000be81201007387 */ /* 0x0001e80000100a00 */
[----:B0-----:R-:W4:Y:S04]  /*63510*/  LDL.LU.64 R18, [R1+0x66a8] ;  /* 0x0066a80001127983 */ /* 0x001f280000300a00 */
[----:B------:R-:W4:Y:S04]  /*63520*/  LDL.LU.64 R16, [R1+0x66a0] ;  /* 0x0066a00001107983 */ /* 0x000f280000300a00 */
[----:B------:R0:W-:Y:S04]  /*63530*/  STL.64 [R1+0x6620], R26 ;  /* 0x0066201a01007387 */ /* 0x0001e80000100a00 */
[----:B------:R-:W2:Y:S04]  /*63540*/  LDL.LU R24, [R1+0x1c0] ;  /* 0x0001c00001187983 */ /* 0x000ea80000300800 */
[----:B------:R-:W2:Y:S01]  /*63550*/  LDL.LU R25, [R1+0x1c4] ;  /* 0x0001c40001197983 */ /* 0x000ea20000300800 */
[----:B0-----:R-:W-:-:S03]  /*63560*/  IMAD.MOV.U32 R26, RZ, RZ, R29 ;  /* 0x000000ffff1a7224 */ /* 0x001fc600078e001d */
[----:B------:R-:W3:Y:S04]  /*63570*/  LDL.LU R29, [R1+0x6698] ;  /* 0x00669800011d7983 */ /* 0x000ee80000300800 */
[----:B------:R-:W4:Y:S04]  /*63580*/  LDL.LU R27, [R1+0x1cc] ;  /* 0x0001cc00011b7983 */ /* 0x000f280000300800 */
[----:B----4-:R-:W-:Y:S04]  /*63590*/  STL.64 [R1+0x6668], R26 ;  /* 0x0066681a01007387 */ /* 0x010fe80000100a00 */
[----:B--2---:R0:W-:Y:S04]  /*635a0*/  STL.64 [R1+0x6660], R24 ;  /* 0x0066601801007387 */ /* 0x0041e80000100a00 */
[----:B0-----:R-:W2:Y:S04]  /*635b0*/  LDL.LU R24, [R1+0x1e0] ;  /* 0x0001e00001187983 */ /* 0x001ea80000300800 */
[----:B------:R-:W2:Y:S04]  /*635c0*/  LDL.LU R25, [R1+0x1e4] ;  /* 0x0001e40001197983 */ /* 0x000ea80000300800 */
[----:B------:R-:W4:Y:S01]  /*635d0*/  LDL.LU R26, [R1+0x1e8] ;  /* 0x0001e800011a7983 */ /* 0x000f220000300800 */
[----:B---3--:R-:W-:Y:S01]  /*635e0*/  IMAD.MOV.U32 R27, RZ, RZ, R29 ;  /* 0x000000ffff1b7224 */ /* 0x008fe200078e001d */
[----:B------:R-:W-:Y:S04]  /*635f0*/  HMMA.16816.F32 R12, R12, R10, R16 ;  /* 0x0000000a0c0c723c */ /* 0x000fe80000001810 */
[----:B----4-:R0:W-:Y:S04]  /*63600*/  STL.64 [R1+0x6680], R26 ;  /* 0x0066801a01007387 */ /* 0x0101e80000100a00 */
[----:B--2---:R-:W-:Y:S04]  /*63610*/  STL.64 [R1+0x6678], R24 ;  /* 0x0066781801007387 */ /* 0x004fe80000100a00 */
[----:B0-----:R-:W2:Y:S04]  /*63620*/  LDL.64 R26, [R1+0xb8] ;  /* 0x0000b800011a7983 */ /* 0x001ea80000100a00 */
[----:B------:R-:W2:Y:S04]  /*63630*/  LDL.LU.64 R18, [R1+0x6690] ;  /* 0x0066900001127983 */ /* 0x000ea80000300a00 */
[----:B------:R-:W2:Y:S01]  /*63640*/  LDL.LU.64 R16, [R1+0x6688] ;  /* 0x0066880001107983 */ /* 0x000ea20000300a00 */
[----:B------:R-:W-:-:S02]  /*63650*/  IMAD.MOV.U32 R20, RZ, RZ, R10 ;  /* 0x000000ffff147224 */ /* 0x000fc400078e000a */
[----:B------:R-:W-:Y:S01]  /*63660*/  IMAD.MOV.U32 R3, RZ, RZ, R11 ;  /* 0x000000ffff037224 */ /* 0x000fe200078e000b */
[----:B------:R-:W-:Y:S04]  /*63670*/  STL.64 [R1+0x4e0], R12 ;  /* 0x0004e00c01007387 */ /* 0x000fe80000100a00 */
[----:B------:R0:W-:Y:S04]  /*63680*/  STL.64 [R1+0x4e8], R14 ;  /* 0x0004e80e01007387 */ /* 0x0001e80000100a00 */
[----:B0-----:R-:W3:Y:S01]  /*63690*/  LDL.64 R14, [R1+0x98] ;  /* 0x00009800010e7983 */ /* 0x001ee20000100a00 */
[----:B--2---:R-:W-:Y:S07]  /*636a0*/  HMMA.16816.F32 R8, R16, R26, R4 ;  /* 0x0000001a1008723c */ /* 0x004fee0000001804 */
[----:B------:R-:W-:-:S02]  /*636b0*/  IMAD.MOV.U32 R5, RZ, RZ, R26 ;  /* 0x000000ffff057224 */ /* 0x000fc400078e001a */
[----:B------:R-:W-:Y:S02]  /*636c0*/  IMAD.MOV.U32 R4, RZ, RZ, R27 ;  /* 0x000000ffff047224 */ /* 0x000fe400078e001b */
[----:B------:R-:W2:Y:S04]  /*636d0*/  LDL.LU.64 R26, [R1+0x6680] ;  /* 0x00668000011a7983 */ /* 0x000ea80000300a00 */
[----:B------:R-:W2:Y:S08]  /*636e0*/  LDL.LU.64 R24, [R1+0x6678] ;  /* 0x0066780001187983 */ /* 0x000eb00000300a00 */
[----:B------:R-:W-:Y:S04]  /*636f0*/  STL.64 [R1+0xb70], R8 ;  /* 0x000b700801007387 */ /* 0x000fe80000100a00 */
[----:B------:R0:W-:Y:S01]  /*63700*/  STL [R1+0xb78], R10 ;  /* 0x000b780a01007387 */ /* 0x0001e20000100800 */
[----:B------:R-:W-:-:S03]  /*63710*/  IMAD.MOV.U32 R29, RZ, RZ, R11 ;  /* 0x000000ffff1d7224 */ /* 0x000fc600078e000b */
[----:B0-----:R-:W2:Y:S04]  /*63720*/  LDL.LU.64 R10, [R1+0x6670] ;  /* 0x00667000010a7983 */ /* 0x001ea80000300a00 */
[----:B------:R-:W-:Y:S01]  /*63730*/  STL [R1+0x5ec8], R29 ;  /* 0x005ec81d01007387 */ /* 0x000fe20000100800 */
[----:B--2---:R-:W-:Y:S03]  /*63740*/  HMMA.16816.F32 R8, R16, R10, R24 ;  /* 0x0000000a1008723c */ /* 0x004fe60000001818 */
[----:B------:R-:W2:Y:S04]  /*63750*/  LDL.LU.64 R26, [R1+0x6668] ;  /* 0x00666800011a7983 */ /* 0x000ea80000300a00 */
[----:B------:R-:W2:-:S15]  /*63760*/  LDL.LU.64 R24, [R1+0x6660] ;  /* 0x0066600001187983 */ /* 0x000e9e0000300a00 */
[----:B------:R-:W-:-:S01]  /*63770*/  NOP ;  /* 0x0000000000007918 */ /* 0x000fc20000000000 */
        /* <DEDUP_REMOVED lines=8> */
[----:B0-----:R-:W2:Y:S02]  /*63800*/  LDL.LU.64 R10, [R1+0x6648] ;  /* 0x00664800010a7983 */ /* 0x001ea40000300a00 */
[----:B--2---:R-:W-:Y:S06]  /*63810*/  HMMA.16816.F32 R24, R16, R10, R24 ;  /* 0x0000000a1018723c */ /* 0x004fec0000001818 */
[----:B------:R-:W-:-:S02]  /*63820*/  IMAD.MOV.U32 R13, RZ, RZ, R10 ;  /* 0x000000ffff0d7224 */ /* 0x000fc400078e000a */
[----:B------:R-:W-:-:S15]  /*63830*/  IMAD.MOV.U32 R12, RZ, RZ, R11 ;  /* 0x000000ffff0c7224 */ /* 0x000fde00078e000b */
[----:B------:R0:W-:Y:S04]  /*63840*/  STL.64 [R1+0xb40], R24 ;  /* 0x000b401801007387 */ /* 0x0001e80000100a00 */
[----:B------:R1:W-:Y:S04]  /*63850*/  STL.64 [R1+0xb48], R26 ;  /* 0x000b481a01007387 */ /* 0x0003e80000100a00 */
[----:B------:R-:W2:Y:S04]  /*63860*/  LDL.LU R8, [R1+0x460] ;  /* 0x0004600001087983 */ /* 0x000ea80000300800 */
[----:B------:R-:W2:Y:S04]  /*63870*/  LDL.LU R9, [R1+0x464] ;  /* 0x0004640001097983 */ /* 0x000ea80000300800 */
[----:B------:R-:W3:Y:S04]  /*63880*/  LDL.LU R10, [R1+0x468] ;  /* 0x00046800010a7983 */ /* 0x000ee80000300800 */
[----:B------:R-:W3:Y:S04]  /*63890*/  LDL.LU R11, [R1+0x46c] ;  /* 0x00046c00010b7983 */ /* 0x000ee80000300800 */
[----:B0-----:R-:W4:Y:S04]  /*638a0*/  LDL.LU R24, [R1+0x490] ;  /* 0x0004900001187983 */ /* 0x001f280000300800 */
[----:B------:R-:W4:Y:S04]  /*638b0*/  LDL.LU R25, [R1+0x494] ;  /* 0x0004940001197983 */ /* 0x000f280000300800 */
[----:B-1----:R-:W2:Y:S04]  /*638c0*/  LDL.LU R26, [R1+0x498] ;  /* 0x00049800011a7983 */ /* 0x002ea80000300800 */
[----:B------:R-:W2:Y:S01]  /*638d0*/  LDL.LU R27, [R1+0x49c] ;  /* 0x00049c00011b7983 */ /* 0x000ea20000300800 */
[----:B------:R-:W-:-:S03]  /*638e0*/  IMAD.MOV.U32 R22, RZ, RZ, R0 ;  /* 0x000000ffff167224 */ /* 0x000fc600078e0000 */
[----:B--2---:R-:W-:Y:S04]  /*638f0*/  STL.64 [R1+0x6638], R26 ;  /* 0x0066381a01007387 */ /* 0x004fe80000100a00 */
[----:B----4-:R0:W-:Y:S04]  /*63900*/  STL.64 [R1+0x6630], R24 ;  /* 0x0066301801007387 */ /* 0x0101e80000100a00 */
[----:B------:R-:W2:Y:S04]  /*63910*/  LDL.LU R0, [R1+0x6640] ;  /* 0x0066400001007983 */ /* 0x000ea80000300800 */
[----:B0-----:R-:W4:Y:S04]  /*63920*/  LDL.LU R24, [R1+0x4a0] ;  /* 0x0004a00001187983 */ /* 0x001f280000300800 */
[----:B------:R-:W4:Y:S04]  /*63930*/  LDL.LU R25, [R1+0x4a4] ;  /* 0x0004a40001197983 */ /* 0x000f280000300800 */
[----:B------:R-:W4:Y:S04]  /*63940*/  LDL.LU R26, [R1+0x4a8] ;  /* 0x0004a800011a7983 */ /* 0x000f280000300800 */
[----:B------:R-:W4:Y:S04]  /*63950*/  LDL.LU R27, [R1+0x4ac] ;  /* 0x0004ac00011b7983 */ /* 0x000f280000300800 */
[----:B---3--:R-:W-:Y:S04]  /*63960*/  STL.64 [R1+0x65a0], R10 ;  /* 0x0065a00a01007387 */ /* 0x008fe80000100a00 */
[----:B------:R0:W-:Y:S04]  /*63970*/  STL.64 [R1+0x6598], R8 ;  /* 0x0065980801007387 */ /* 0x0001e80000100a00 */
[----:B0-----:R-:W3:Y:S04]  /*63980*/  LDL.LU R8, [R1+0x160] ;  /* 0x0001600001087983 */ /* 0x001ee80000300800 */
[----:B------:R-:W3:Y:S04]  /*63990*/  LDL.LU R9, [R1+0x164] ;  /* 0x0001640001097983 */ /* 0x000ee80000300800 */
[----:B------:R-:W2:Y:S04]  /*639a0*/  LDL.LU R10, [R1+0x168] ;  /* 0x00016800010a7983 */ /* 0x000ea80000300800 */
[----:B------:R-:W2:Y:S01]  /*639b0*/  LDL.LU R11, [R1+0x16c] ;  /* 0x00016c00010b7983 */ /* 0x000ea20000300800 */
[----:B------:R-:W-:-:S02]  /*639c0*/  IMAD.MOV.U32 R7, RZ, RZ, R14 ;  /* 0x000000ffff077224 */ /* 0x000fc400078e000e */
[----:B------:R-:W-:Y:S01]  /*639d0*/  IMAD.MOV.U32 R6, RZ, RZ, R15 ;  /* 0x000000ffff067224 */ /* 0x000fe200078e000f */
[----:B--2---:R0:W-:Y:S04]  /*639e0*/  STL.64 [R1+0x65b0], R10 ;  /* 0x0065b00a01007387 */ /* 0x0041e80000100a00 */
[----:B---3--:R-:W-:Y:S01]  /*639f0*/  STL.64 [R1+0x65a8], R8 ;  /* 0x0065a80801007387 */ /* 0x008fe20000100a00 */
[----:B0-----:R-:W-:Y:S02]  /*63a00*/  IMAD.MOV.U32 R10, RZ, RZ, R13 ;  /* 0x000000ffff0a7224 */ /* 0x001fe400078e000d */
[----:B------:R-:W-:Y:S02]  /*63a10*/  IMAD.MOV.U32 R11, RZ, RZ, R12 ;  /* 0x000000ffff0b7224 */ /* 0x000fe400078e000c */
[----:B------:R-:W0:Y:S04]  /*63a20*/  LDSM.16.MT88.4 R12, [R2+UR5+0xc200] ;  /* 0x00c20005020c783b */ /* 0x000e280008004200 */
[----:B------:R1:W-:Y:S02]  /*63a30*/  STL.64 [R1+0x65c0], R10 ;  /* 0x0065c00a01007387 */ /* 0x0003e40000100a00 */
[----:B-1----:R-:W-:-:S02]  /*63a40*/  IMAD.MOV.U32 R10, RZ, RZ, R7 ;  /* 0x000000ffff0a7224 */ /* 0x002fc400078e0007 */
[----:B------:R-:W-:-:S05]  /*63a50*/  IMAD.MOV.U32 R11, RZ, RZ, R6 ;  /* 0x000000ffff0b7224 */ /* 0x000fca00078e0006 */
[----:B------:R1:W-:Y:S04]  /*63a60*/  STL.64 [R1+0x65d8], R10 ;  /* 0x0065d80a01007387 */ /* 0x0003e80000100a00 */
[----:B-1----:R-:W2:Y:S01]  /*63a70*/  LDL.64 R10, [R1+0xa8] ;  /* 0x0000a800010a7983 */ /* 0x002ea20000100a00 */
[----:B------:R-:W-:-:S03]  /*63a80*/  IMAD.MOV.U32 R23, RZ, RZ, R21 ;  /* 0x000000ffff177224 */ /* 0x000fc600078e0015 */
[----:B--2---:R1:W-:Y:S02]  /*63a90*/  STL.64 [R1+0x65f0], R10 ;  /* 0x0065f00a01007387 */ /* 0x0043e40000100a00 */
[----:B-1----:R-:W-:Y:S02]  /*63aa0*/  IMAD.MOV.U32 R10, RZ, RZ, R5 ;  /* 0x000000ffff0a7224 */ /* 0x002fe400078e0005 */
[----:B------:R-:W-:-:S05]  /*63ab0*/  IMAD.MOV.U32 R11, RZ, RZ, R4 ;  /* 0x000000ffff0b7224 */ /* 0x000fca00078e0004 */
[----:B------:R1:W-:Y:S04]  /*63ac0*/  STL.64 [R1+0x6618], R10 ;  /* 0x0066180a01007387 */ /* 0x0003e80000100a00 */
[----:B------:R-:W2:Y:S04]  /*63ad0*/  LDL.LU R8, [R1+0x480] ;  /* 0x0004800001087983 */ /* 0x000ea80000300800 */
[----:B------:R-:W2:Y:S04]  /*63ae0*/  LDL.LU R9, [R1+0x484] ;  /* 0x0004840001097983 */ /* 0x000ea80000300800 */
[----:B-1----:R-:W2:Y:S04]  /*63af0*/  LDL.LU R10, [R1+0x488] ;  /* 0x00048800010a7983 */ /* 0x002ea80000300800 */
[----:B------:R-:W2:Y:S04]  /*63b00*/  LDL.LU R11, [R1+0x48c] ;  /* 0x00048c00010b7983 */ /* 0x000ea80000300800 */
[----:B------:R-:W3:Y:S04]  /*63b10*/  LDL.LU R4, [R1+0x1b0] ;  /* 0x0001b00001047983 */ /* 0x000ee80000300800 */
[----:B------:R-:W3:Y:S04]  /*63b20*/  LDL.LU R5, [R1+0x1b4] ;  /* 0x0001b40001057983 */ /* 0x000ee80000300800 */
[----:B------:R-:W3:Y:S04]  /*63b30*/  LDL.LU R6, [R1+0x1b8] ;  /* 0x0001b80001067983 */ /* 0x000ee80000300800 */
[----:B------:R-:W3:Y:S04]  /*63b40*/  LDL.LU R7, [R1+0x1bc] ;  /* 0x0001bc0001077983 */ /* 0x000ee80000300800 */
[----:B0-----:R0:W-:Y:S02]  /*63b50*/  STL.64 [R1+0x6528], R14 ;  /* 0x0065280e01007387 */ /* 0x0011e40000100a00 */
[----:B0-----:R-:W-:-:S02]  /*63b60*/  IMAD.MOV.U32 R14, RZ, RZ, R20 ;  /* 0x000000ffff0e7224 */ /* 0x001fc400078e0014 */
[----:B----4-:R-:W-:Y:S01]  /*63b70*/  HMMA.16816.F32 R20, R16, R22, R24 ;  /* 0x000000161014723c */ /* 0x010fe20000001818 */
[----:B------:R-:W-:Y:S04]  /*63b80*/  STL.64 [R1+0x6520], R12 ;  /* 0x0065200c01007387 */ /* 0x000fe80000100a00 */
[----:B------:R-:W4:Y:S04]  /*63b90*/  LDL.LU.64 R26, [R1+0x6638] ;  /* 0x00663800011a7983 */ /* 0x000f280000300a00 */
[----:B------:R-:W4:-:S14]  /*63ba0*/  LDL.LU.64 R24, [R1+0x6630] ;  /* 0x0066300001187983 */ /* 0x000f1c0000300a00 */
[----:B------:R-:W-:Y:S04]  /*63bb0*/  STL.64 [R1+0xb30], R20 ;  /* 0x000b301401007387 */ /* 0x000fe80000100a00 */
[----:B------:R0:W-:Y:S04]  /*63bc0*/  STL.64 [R1+0xb38], R22 ;  /* 0x000b381601007387 */ /* 0x0001e80000100a00 */
[----:B0-----:R-:W4:Y:S02]  /*63bd0*/  LDL.LU.64 R22, [R1+0x6628] ;  /* 0x0066280001167983 */ /* 0x001f240000300a00 */
[----:B----4-:R-:W-:-:S15]  /*63be0*/  HMMA.16816.F32 R24, R16, R22, R24 ;  /* 0x000000161018723c */ /* 0x010fde0000001818 */
[----:B------:R-:W-:-:S08]  /*63bf0*/  NOP ;  /* 0x0000000000007918 */ /* 0x000fd00000000000 */
[----:B------:R-:W-:Y:S04]  /*63c00*/  STL.64 [R1+0xb20], R24 ;  /* 0x000b201801007387 */ /* 0x000fe80000100a00 */
[----:B------:R0:W-:Y:S01]  /*63c10*/  STL [R1+0xb28], R26 ;  /* 0x000b281a01007387 */ /* 0x0001e20000100800 */
[----:B------:R-:W-:-:S03]  /*63c20*/  IMAD.MOV.U32 R29, RZ, RZ, R27 ;  /* 0x000000ffff1d7224 */ /* 0x000fc600078e001b */
[----:B0-----:R-:W2:Y:S04]  /*63c30*/  LDL.LU.64 R26, [R1+0x6620] ;  /* 0x00662000011a7983 */ /* 0x001ea80000300a00 */
[----:B------:R-:W-:Y:S01]  /*63c40*/  STL [R1+0x5ecc], R29 ;  /* 0x005ecc1d01007387 */ /* 0x000fe20000100800 */
[----:B--2---:R-:W-:-:S15]  /*63c50*/  HMMA.16816.F32 R8, R16, R26, R8 ;  /* 0x0000001a1008723c */ /* 0x004fde0000001808 */
[----:B------:R-:W-:-:S08]  /*63c60*/  NOP ;  /* 0x0000000000007918 */ /* 0x000fd00000000000 */
[----:B------:R-:W-:Y:S04]  /*63c70*/  STL.64 [R1+0xb10], R8 ;  /* 0x000b100801007387 */ /* 0x000fe80000100a00 */
[----:B------:R0:W-:Y:S04]  /*63c80*/  STL.64 [R1+0xb18], R10 ;  /* 0x000b180a01007387 */ /* 0x0001e80000100a00 */
[----:B0-----:R-:W2:Y:S04]  /*63c90*/  LDL.LU.64 R10, [R1+0x6618] ;  /* 0x00661800010a7983 */ /* 0x001ea80000300a00 */
[----:B------:R0:W-:Y:S04]  /*63ca0*/  STL.64 [R1+0x65b8], R26 ;  /* 0x0065b81a01007387 */ /* 0x0001e80000100a00 */
[----:B------:R-:W4:Y:S04]  /*63cb0*/  LDL.LU R24, [R1+0x170] ;  /* 0x0001700001187983 */ /* 0x000f280000300800 */
[----:B------:R-:W4:Y:S04]  /*63cc0*/  LDL.LU R25, [R1+0x174] ;  /* 0x0001740001197983 */ /* 0x000f280000300800 */
[----:B0-----:R-:W3:Y:S04]  /*63cd0*/  LDL.LU R26, [R1+0x178] ;  /* 0x00017800011a7983 */ /* 0x001ee80000300800 */
[----:B------:R-:W3:Y:S04]  /*63ce0*/  LDL.LU R27, [R1+0x17c] ;  /* 0x00017c00011b7983 */ /* 0x000ee80000300800 */
[----:B---3--:R-:W-:Y:S04]  /*63cf0*/  STL.64 [R1+0x65d0], R26 ;  /* 0x0065d01a01007387 */ /* 0x008fe80000100a00 */
[----:B----4-:R0:W-:Y:S04]  /*63d00*/  STL.64 [R1+0x65c8], R24 ;  /* 0x0065c81801007387 */ /* 0x0101e80000100a00 */
[----:B0-----:R-:W3:Y:S04]  /*63d10*/  LDL.LU R24, [R1+0x180] ;  /* 0x0001800001187983 */ /* 0x001ee80000300800 */
[----:B------:R-:W3:Y:S04]  /*63d20*/  LDL.LU R25, [R1+0x184] ;  /* 0x0001840001197983 */ /* 0x000ee80000300800 */
[----:B------:R-:W4:Y:S04]  /*63d30*/  LDL.LU R26, [R1+0x188] ;  /* 0x00018800011a7983 */ /* 0x000f280000300800 */
[----:B------:R-:W4:Y:S04]  /*63d40*/  LDL.LU R27, [R1+0x18c] ;  /* 0x00018c00011b7983 */ /* 0x000f280000300800 */
[----:B----4-:R-:W-:Y:S04]  /*63d50*/  STL.64 [R1+0x65e8], R26 ;  /* 0x0065e81a01007387 */ /* 0x010fe80000100a00 */
[----:B---3--:R0:W-:Y:S04]  /*63d60*/  STL.64 [R1+0x65e0], R24 ;  /* 0x0065e01801007387 */ /* 0x0081e80000100a00 */
[----:B0-----:R-:W3:Y:S04]  /*63d70*/  LDL.LU R24, [R1+0x190] ;  /* 0x0001900001187983 */ /* 0x001ee80000300800 */
[----:B------:R-:W3:Y:S04]  /*63d80*/  LDL.LU R25, [R1+0x194] ;  /* 0x0001940001197983 */ /* 0x000ee80000300800 */
[----:B------:R-:W4:Y:S04]  /*63d90*/  LDL.LU R26, [R1+0x198] ;  /* 0x00019800011a7983 */ /* 0x000f280000300800 */
[----:B------:R-:W4:Y:S01]  /*63da0*/  LDL.LU R27, [R1+0x19c] ;  /* 0x00019c00011b7983 */ /* 0x000f220000300800 */
[----:B------:R-:W-:-:S07]  /*63db0*/  IMAD.MOV.U32 R15, RZ, RZ, R3 ;  /* 0x000000ffff0f7224 */ /* 0x000fce00078e0003 */
[----:B------:R-:W-:Y:S01]  /*63dc0*/  HMMA.16816.F32 R16, R16, R14, R4 ;  /* 0x0000000e1010723c */ /* 0x000fe20000001804 */
[----:B----4-:R-:W-:Y:S04]  /*63dd0*/  STL.64 [R1+0x6600], R26 ;  /* 0x0066001a01007387 */ /* 0x010fe80000100a00 */
[----:B---3--:R0:W-:Y:S04]  /*63de0*/  STL.64 [R1+0x65f8], R24 ;  /* 0x0065f81801007387 */ /* 0x0081e80000100a00 */
[----:B0-----:R-:W2:Y:S04]  /*63df0*/  LDL.LU R24, [R1+0x1a0] ;  /* 0x0001a00001187983 */ /* 0x001ea80000300800 */
[----:B------:R-:W2:Y:S04]  /*63e00*/  LDL.LU R25, [R1+0x1a4] ;  /* 0x0001a40001197983 */ /* 0x000ea80000300800 */
[----:B------:R-:W2:Y:S04]  /*63e10*/  LDL.LU R26, [R1+0x1a8] ;  /* 0x0001a800011a7983 */ /* 0x000ea80000300800 */
[----:B------:R-:W2:Y:S04]  /*63e20*/  LDL.LU R27, [R1+0x1ac] ;  /* 0x0001ac00011b7983 */ /* 0x000ea80000300800 */
[----:B------:R-:W2:Y:S04]  /*63e30*/  LDL.LU.64 R6, [R1+0x6610] ;  /* 0x0066100001067983 */ /* 0x000ea80000300a00 */
[----:B------:R-:W2:Y:S01]  /*63e40*/  LDL.LU.64 R4, [R1+0x6608] ;  /* 0x0066080001047983 */ /* 0x000ea20000300a00 */
[----:B------:R-:W-:-:S02]  /*63e50*/  IMAD.MOV.U32 R21, RZ, RZ, R17 ;  /* 0x000000ffff157224 */ /* 0x000fc400078e0011 */
[----:B------:R-:W-:Y:S01]  /*63e60*/  IMAD.MOV.U32 R20, RZ, RZ, R16 ;  /* 0x000000ffff147224 */ /* 0x000fe200078e0010 */
[----:B------:R0:W-:Y:S04]  /*63e70*/  STL.64 [R1+0x4d8], R18 ;  /* 0x0004d81201007387 */ /* 0x0001e80000100a00 */
[----:B0-----:R-:W3:Y:S04]  /*63e80*/  LDL.64 R18, [R1+0x18] ;  /* 0x0000180001127983 */ /* 0x001ee80000100a00 */
[----:B------:R-:W-:Y:S04]  /*63e90*/  STL [R1+0x5ff4], R21 ;  /* 0x005ff41501007387 */ /* 0x000fe80000100800 */
        /* <DEDUP_REMOVED lines=22> */
[----:B0-----:R-:W2:Y:S02]  /*64000*/  LDL.LU.64 R10, [R1+0x65c0] ;  /* 0x0065c000010a7983 */ /* 0x001ea40000300a00 */
[----:B--2---:R-:W-:Y:S02]  /*64010*/  HMMA.16816.F32 R8, R4, R10, R24 ;  /* 0x0000000a0408723c */ /* 0x004fe40000001818 */
[----:B------:R-:W2:-:S15]  /*64020*/  LDL.LU.64 R26, [R1+0x65b8] ;  /* 0x0065b800011a7983 */ /* 0x000e9e0000300a00 */
[----:B------:R-:W-:-:S06]  /*64030*/  NOP ;  /* 0x0000000000007918 */ /* 0x000fcc0000000000 */
[----:B------:R-:W-:Y:S04]  /*64040*/  STL.64 [R1+0x4f0], R8 ;  /* 0x0004f00801007387 */ /* 0x000fe80000100a00 */
[----:B------:R0:W-:Y:S04]  /*64050*/  STL.64 [R1+0x4f8], R10 ;  /* 0x0004f80a01007387 */ /* 0x0001e80000100a00 */
[----:B0-----:R-:W4:Y:S04]  /*64060*/  LDL.LU.64 R10, [R1+0x65b0] ;  /* 0x0065b000010a7983 */ /* 0x001f280000300a00 */
[----:B------:R-:W4:Y:S01]  /*64070*/  LDL.LU.64 R8, [R1+0x65a8] ;  /* 0x0065a80001087983 */ /* 0x000f220000300a00 */
[----:B---3--:R-:W-:-:S02]  /*64080*/  IMAD.MOV.U32 R20, RZ, RZ, R18 ;  /* 0x000000ffff147224 */ /* 0x008fc400078e0012 */
[----:B------:R-:W-:Y:S01]  /*64090*/  IMAD.MOV.U32 R13, RZ, RZ, R19 ;  /* 0x000000ffff0d7224 */ /* 0x000fe200078e0013 */
[----:B----4-:R-:W-:Y:S01]  /*640a0*/  HMMA.16816.F32 R8, R4, R18, R8 ;  /* 0x000000120408723c */ /* 0x010fe20000001808 */
[----:B------:R-:W0:-:S15]  /*640b0*/  LDSM.16.MT88.4 R16, [R2+UR5+0xc280] ;  /* 0x00c280050210783b */ /* 0x000e1e0008004200 */
[----:B------:R-:W-:-:S07]  /*640c0*/  NOP ;  /* 0x0000000000007918 */ /* 0x000fce0000000000 */
[----:B------:R-:W-:Y:S04]  /*640d0*/  STL.64 [R1+0xad0], R8 ;  /* 0x000ad00801007387 */ /* 0x000fe80000100a00 */
[----:B------:R1:W-:Y:S04]  /*640e0*/  STL.64 [R1+0xad8], R10 ;  /* 0x000ad80a01007387 */ /* 0x0003e80000100a00 */
[----:B-1----:R-:W3:Y:S04]  /*640f0*/  LDL.LU.64 R10, [R1+0x65a0] ;  /* 0x0065a000010a7983 */ /* 0x002ee80000300a00 */
[----:B------:R-:W3:Y:S04]  /*64100*/  LDL.LU.64 R8, [R1+0x6598] ;  /* 0x0065980001087983 */ /* 0x000ee80000300a00 */
[----:B0-----:R0:W-:Y:S04]  /*64110*/  STL.64 [R1+0x64a8], R18 ;  /* 0x0064a81201007387 */ /* 0x0011e80000100a00 */
[----:B------:R1:W-:Y:S01]  /*64120*/  STL.64 [R1+0x64a0], R16 ;  /* 0x0064a01001007387 */ /* 0x0003e20000100a00 */
[----:B0-----:R-:W-:-:S02]  /*64130*/  IMAD.MOV.U32 R18, RZ, RZ, R20 ;  /* 0x000000ffff127224 */ /* 0x001fc400078e0014 */
[----:B------:R-:W-:-:S05]  /*64140*/  IMAD.MOV.U32 R19, RZ, RZ, R13 ;  /* 0x000000ffff137224 */ /* 0x000fca00078e000d */
[----:B------:R0:W-:Y:S04]  /*64150*/  STL.64 [R1+0x6550], R18 ;  /* 0x0065501201007387 */ /* 0x0001e80000100a00 */
[----:B-1----:R-:W2:Y:S04]  /*64160*/  LDL.LU R16, [R1+0x450] ;  /* 0x0004500001107983 */ /* 0x002ea80000300800 */
[----:B------:R-:W2:Y:S04]  /*64170*/  LDL.LU R17, [R1+0x454] ;  /* 0x0004540001117983 */ /* 0x000ea80000300800 */
[----:B0-----:R-:W2:Y:S04]  /*64180*/  LDL.LU R18, [R1+0x458] ;  /* 0x0004580001127983 */ /* 0x001ea80000300800 */
        /* <DEDUP_REMOVED lines=8> */
[----:B------:R0:W-:Y:S04]  /*64210*/  STL.64 [R1+0x6548], R22 ;  /* 0x0065481601007387 */ /* 0x0001e80000100a00 */
[----:B------:R-:W3:Y:S04]  /*64220*/  LDL.LU R20, [R1+0x150] ;  /* 0x0001500001147983 */ /* 0x000ee80000300800 */
[----:B------:R-:W3:Y:S04]  /*64230*/  LDL.LU R21, [R1+0x154] ;  /* 0x0001540001157983 */ /* 0x000ee80000300800 */
[----:B0-----:R-:W3:Y:S04]  /*64240*/  LDL.LU R22, [R1+0x158] ;  /* 0x0001580001167983 */ /* 0x001ee80000300800 */
[----:B------:R-:W3:Y:S04]  /*64250*/  LDL.LU R23, [R1+0x15c] ;  /* 0x00015c0001177983 */ /* 0x000ee80000300800 */
[----:B------:R-:W-:Y:S04]  /*64260*/  STL.64 [R1+0xab0], R16 ;  /* 0x000ab01001007387 */ /* 0x000fe80000100a00 */
[----:B------:R0:W-:Y:S04]  /*64270*/  STL.64 [R1+0xab8], R18 ;  /* 0x000ab81201007387 */ /* 0x0001e80000100a00 */
[----:B0-----:R-:W4:Y:S04]  /*64280*/  LDL.64 R18, [R1+0x98] ;  /* 0x0000980001127983 */ /* 0x001f280000100a00 */
[----:B----4-:R0:W-:Y:S02]  /*64290*/  STL.64 [R1+0x6558], R18 ;  /* 0x0065581201007387 */ /* 0x0101e40000100a00 */
[----:B0-----:R-:W-:-:S02]  /*642a0*/  IMAD.MOV.U32 R18, RZ, RZ, R12 ;  /* 0x000000ffff127224 */ /* 0x001fc400078e000c */
[----:B------:R-:W-:-:S05]  /*642b0*/  IMAD.MOV.U32 R19, RZ, RZ, R3 ;  /* 0x000000ffff137224 */ /* 0x000fca00078e0003 */
[----:B------:R-:W-:Y:S04]  /*642c0*/  STL.64 [R1+0x6570], R18 ;  /* 0x0065701201007387 */ /* 0x000fe80000100a00 */
[----:B------:R0:W-:Y:S04]  /*642d0*/  STL.64 [R1+0x6540], R26 ;  /* 0x0065401a01007387 */ /* 0x0001e80000100a00 */
[----:B------:R-:W4:Y:S04]  /*642e0*/  LDL.LU R24, [R1+0x410] ;  /* 0x0004100001187983 */ /* 0x000f280000300800 */
[----:B------:R-:W4:Y:S04]  /*642f0*/  LDL.LU R25, [R1+0x414] ;  /* 0x0004140001197983 */ /* 0x000f280000300800 */
[----:B0-----:R-:W2:Y:S04]  /*64300*/  LDL.LU R26, [R1+0x418] ;  /* 0x00041800011a7983 */ /* 0x001ea80000300800 */
[----:B------:R-:W2:Y:S04]  /*64310*/  LDL.LU R27, [R1+0x41c] ;  /* 0x00041c00011b7983 */ /* 0x000ea80000300800 */
[----:B------:R-:W4:Y:S01]  /*64320*/  LDL.64 R18, [R1+0xb8] ;  /* 0x0000b80001127983 */ /* 0x000f220000100a00 */
[----:B---3--:R-:W-:Y:S03]  /*64330*/  HMMA.16816.F32 R4, R4, R14, R20 ;  /* 0x0000000e0404723c */ /* 0x008fe60000001814 */
[----:B--2---:R-:W-:Y:S04]  /*64340*/  STL.64 [R1+0x6568], R26 ;  /* 0x0065681a01007387 */ /* 0x004fe80000100a00 */
[----:B----4-:R0:W-:Y:S04]  /*64350*/  STL.64 [R1+0x6560], R24 ;  /* 0x0065601801007387 */ /* 0x0101e80000100a00 */
        /* <DEDUP_REMOVED lines=11> */
[----:B------:R-:W3:Y:S04]  /*64410*/  LDL.LU R12, [R1+0x420] ;  /* 0x00042000010c7983 */ /* 0x000ee80000300800 */
[----:B------:R-:W-:Y:S04]  /*64420*/  STL.64 [R1+0x520], R4 ;  /* 0x0005200401007387 */ /* 0x000fe80000100a00 */
[----:B------:R-:W-:Y:S04]  /*64430*/  STL.64 [R1+0x528], R6 ;  /* 0x0005280601007387 */ /* 0x000fe80000100a00 */
[----:B------:R-:W1:Y:S04]  /*64440*/  LDSM.16.MT88.4 R4, [R2+UR5+0xc300] ;  /* 0x00c300050204783b */ /* 0x000e680008004200 */
[----:B------:R-:W3:Y:S04]  /*64450*/  LDL.LU R13, [R1+0x424] ;  /* 0x00042400010d7983 */ /* 0x000ee80000300800 */
[----:B0-----:R-:W3:Y:S04]  /*64460*/  LDL.LU R14, [R1+0x428] ;  /* 0x00042800010e7983 */ /* 0x001ee80000300800 */
[----:B------:R-:W3:Y:S04]  /*64470*/  LDL.LU R15, [R1+0x42c] ;  /* 0x00042c00010f7983 */ /* 0x000ee80000300800 */
[----:B-1----:R-:W-:Y:S04]  /*64480*/  STL.64 [R1+0x6428], R6 ;  /* 0x0064280601007387 */ /* 0x002fe80000100a00 */
[----:B------:R0:W-:Y:S04]  /*64490*/  STL.64 [R1+0x6420], R4 ;  /* 0x0064200401007387 */ /* 0x0001e80000100a00 */
[----:B0-----:R-:W4:Y:S04]  /*644a0*/  LDL.LU R4, [R1+0x380] ;  /* 0x0003800001047983 */ /* 0x001f280000300800 */
[----:B------:R-:W4:Y:S04]  /*644b0*/  LDL.LU R5, [R1+0x384] ;  /* 0x0003840001057983 */ /* 0x000f280000300800 */
[----:B------:R-:W2:Y:S04]  /*644c0*/  LDL.LU R6, [R1+0x388] ;  /* 0x0003880001067983 */ /* 0x000ea80000300800 */
[----:B------:R-:W2:Y:S04]  /*644d0*/  LDL.LU R7, [R1+0x38c] ;  /* 0x00038c0001077983 */ /* 0x000ea80000300800 */
[----:B------:R-:W3:Y:S04]  /*644e0*/  LDL.LU R20, [R1+0x400] ;  /* 0x0004000001147983 */ /* 0x000ee80000300800 */
[----:B------:R-:W3:Y:S04]  /*644f0*/  LDL.LU R21, [R1+0x404] ;  /* 0x0004040001157983 */ /* 0x000ee80000300800 */
[----:B------:R-:W3:Y:S04]  /*64500*/  LDL.LU R22, [R1+0x408] ;  /* 0x0004080001167983 */ /* 0x000ee80000300800 */
[----:B------:R-:W3:Y:S04]  /*64510*/  LDL.LU R23, [R1+0x40c] ;  /* 0x00040c0001177983 */ /* 0x000ee80000300800 */
[----:B--2---:R-:W-:Y:S04]  /*64520*/  STL.64 [R1+0x64b8], R6 ;  /* 0x0064b80601007387 */ /* 0x004fe80000100a00 */
[----:B----4-:R0:W-:Y:S04]  /*64530*/  STL.64 [R1+0x64b0], R4 ;  /* 0x0064b00401007387 */ /* 0x0101e80000100a00 */
[----:B0-----:R-:W2:Y:S04]  /*64540*/  LDL.LU R4, [R1+0x390] ;  /* 0x0003900001047983 */ /* 0x001ea80000300800 */
[----:B------:R-:W2:Y:S04]  /*64550*/  LDL.LU R5, [R1+0x394] ;  /* 0x0003940001057983 */ /* 0x000ea80000300800 */
[----:B------:R-:W4:Y:S04]  /*64560*/  LDL.LU R6, [R1+0x398] ;  /* 0x0003980001067983 */ /* 0x000f280000300800 */
[----:B------:R-:W4:Y:S01]  /*64570*/  LDL.LU R7, [R1+0x39c] ;  /* 0x00039c0001077983 */ /* 0x000f220000300800 */
[----:B------:R-:W-:Y:S06]  /*64580*/  HMMA.16816.F32 R24, R8, R18, R24 ;  /* 0x000000120818723c */ /* 0x000fec0000001818 */
[----:B------:R-:W-:Y:S01]  /*64590*/  IMAD.MOV.U32 R3, RZ, RZ, R19 ;  /* 0x000000ffff037224 */ /* 0x000fe200078e0013 */
[----:B----4-:R0:W-:Y:S04]  /*645a0*/  STL.64 [R1+0x64c8], R6 ;  /* 0x0064c80601007387 */ /* 0x0101e80000100a00 */
[----:B--2---:R1:W-:Y:S04]  /*645b0*/  STL.64 [R1+0x64c0], R4 ;  /* 0x0064c00401007387 */ /* 0x0043e80000100a00 */
[----:B0-----:R-:W2:Y:S08]  /*645c0*/  LDL.64 R6, [R1+0x88] ;  /* 0x0000880001067983 */ /* 0x001eb00000100a00 */
[----:B------:R-:W-:Y:S04]  /*645d0*/  STL.64 [R1+0x540], R24 ;  /* 0x0005401801007387 */ /* 0x000fe80000100a00 */
[----:B------:R0:W-:Y:S01]  /*645e0*/  STL.64 [R1+0x548], R26 ;  /* 0x0005481a01007387 */ /* 0x0001e20000100a00 */
[----:B-1----:R-:W-:-:S03]  /*645f0*/  IMAD.MOV.U32 R4, RZ, RZ, R18 ;  /* 0x000000ffff047224 */ /* 0x002fc600078e0012 */
[----:B0-----:R-:W4:Y:S04]  /*64600*/  LDL.LU.64 R26, [R1+0x6580] ;  /* 0x00658000011a7983 */ /* 0x001f280000300a00 */
[----:B------:R-:W4:Y:S04]  /*64610*/  LDL.LU.64 R24, [R1+0x6578] ;  /* 0x0065780001187983 */ /* 0x000f280000300a00 */
[----:B------:R-:W4:Y:S02]  /*64620*/  LDL.LU.64 R18, [R1+0x6570] ;  /* 0x0065700001127983 */ /* 0x000f240000300a00 */
[----:B----4-:R-:W-:Y:S02]  /*64630*/  HMMA.16816.F32 R16, R8, R18, R24 ;  /* 0x000000120810723c */ /* 0x010fe40000001818 */
[----:B------:R-:W2:Y:S04]  /*64640*/  LDL.LU.64 R26, [R1+0x6568] ;  /* 0x00656800011a7983 */ /* 0x000ea80000300a00 */
[----:B------:R-:W2:-:S15]  /*64650*/  LDL.LU.64 R24, [R1+0x6560] ;  /* 0x0065600001187983 */ /* 0x000e9e0000300a00 */
[----:B------:R-:W-:-:S02]  /*64660*/  NOP ;  /* 0x0000000000007918 */ /* 0x000fc40000000000 */
[----:B------:R-:W-:Y:S04]  /*64670*/  STL.64 [R1+0x610], R16 ;  /* 0x0006101001007387 */ /* 0x000fe80000100a00 */
[----:B------:R0:W-:Y:S04]  /*64680*/  STL.64 [R1+0x618], R18 ;  /* 0x0006181201007387 */ /* 0x0001e80000100a00 */
[----:B0-----:R-:W3:Y:S01]  /*64690*/  LDL.LU.64 R18, [R1+0x6558] ;  /* 0x0065580001127983 */ /* 0x001ee20000300a00 */
[C---:B--2---:R-:W-:Y:S06]  /*646a0*/  HMMA.16816.F32 R24, R8.reuse, R6, R24 ;  /* 0x000000060818723c */ /* 0x044fec0000001818 */
[----:B---3--:R-:W-:Y:S06]  /*646b0*/  HMMA.16816.F32 R12, R8, R18, R12 ;  /* 0x00000012080c723c */ /* 0x008fec000000180c */
[----:B------:R-:W-:-:S15]  /*646c0*/  IMAD.MOV.U32 R5, RZ, RZ, R19 ;  /* 0x000000ffff057224 */ /* 0x000fde00078e0013 */
[----:B------:R-:W-:-:S02]  /*646d0*/  NOP ;  /* 0x0000000000007918 */ /* 0x000fc40000000000 */
[----:B------:R0:W-:Y:S04]  /*646e0*/  STL.64 [R1+0x5f0], R12 ;  /* 0x0005f00c01007387 */ /* 0x0001e80000100a00 */
[----:B------:R-:W-:Y:S01]  /*646f0*/  STL.64 [R1+0x5f8], R14 ;  /* 0x0005f80e01007387 */ /* 0x000fe20000100a00 */
[----:B0-----:R-:W-:-:S03]  /*64700*/  IMAD.MOV.U32 R12, RZ, RZ, R18 ;  /* 0x000000ffff0c7224 */ /* 0x001fc600078e0012 */
[----:B------:R-:W2:Y:S04]  /*64710*/  LDL.LU.64 R18, [R1+0x6550] ;  /* 0x0065500001127983 */ /* 0x000ea80000300a00 */
[----:B------:R0:W-:Y:S04]  /*64720*/  STL.64 [R1+0x64d8], R6 ;  /* 0x0064d80601007387 */ /* 0x0001e80000100a00 */
[----:B------:R-:W-:Y:S04]  /*64730*/  STL.64 [R1+0x5e0], R24 ;  /* 0x0005e01801007387 */ /* 0x000fe80000100a00 */
[----:B------:R-:W-:Y:S01]  /*64740*/  STL.64 [R1+0x5e8], R26 ;  /* 0x0005e81a01007387 */ /* 0x000fe20000100a00 */
[----:B0-----:R-:W-:-:S02]  /*64750*/  IMAD.MOV.U32 R6, RZ, RZ, R12 ;  /* 0x000000ffff067224 */ /* 0x001fc400078e000c */
[----:B------:R-:W-:-:S05]  /*64760*/  IMAD.MOV.U32 R7, RZ, RZ, R5 ;  /* 0x000000ffff077224 */ /* 0x000fca00078e0005 */
[----:B------:R0:W-:Y:S04]  /*64770*/  STL.64 [R1+0x64f0], R6 ;  /* 0x0064f00601007387 */ /* 0x0001e80000100a00 */
[----:B0-----:R-:W3:Y:S01]  /*64780*/  LDL.64 R6, [R1+0xa8] ;  /* 0x0000a80001067983 */ /* 0x001ee20000100a00 */
[----:B--2---:R-:W-:Y:S03]  /*64790*/  HMMA.16816.F32 R20, R8, R18, R20 ;  /* 0x000000120814723c */ /* 0x004fe60000001814 */
[----:B---3--:R0:W-:Y:S04]  /*647a0*/  STL.64 [R1+0x6508], R6 ;  /* 0x0065080601007387 */ /* 0x0081e80000100a00 */
[----:B------:R-:W2:Y:S04]  /*647b0*/  LDL.LU R24, [R1+0x3f0] ;  /* 0x0003f00001187983 */ /* 0x000ea80000300800 */
[----:B------:R-:W2:Y:S04]  /*647c0*/  LDL.LU R25, [R1+0x3f4] ;  /* 0x0003f40001197983 */ /* 0x000ea80000300800 */
[----:B------:R-:W2:Y:S04]  /*647d0*/  LDL.LU R26, [R1+0x3f8] ;  /* 0x0003f800011a7983 */ /* 0x000ea80000300800 */
[----:B------:R-:W2:Y:S04]  /*647e0*/  LDL.LU R27, [R1+0x3fc] ;  /* 0x0003fc00011b7983 */ /* 0x000ea80000300800 */
[----:B------:R-:W3:Y:S04]  /*647f0*/  LDL.LU R12, [R1+0x3e0] ;  /* 0x0003e000010c7983 */ /* 0x000ee80000300800 */
[----:B------:R-:W3:Y:S04]  /*64800*/  LDL.LU R13, [R1+0x3e4] ;  /* 0x0003e400010d7983 */ /* 0x000ee80000300800 */
[----:B------:R-:W3:Y:S04]  /*64810*/  LDL.LU R14, [R1+0x3e8] ;  /* 0x0003e800010e7983 */ /* 0x000ee80000300800 */
[----:B------:R-:W3:Y:S01]  /*64820*/  LDL.LU R15, [R1+0x3ec] ;  /* 0x0003ec00010f7983 */ /* 0x000ee20000300800 */
[----:B0-----:R-:W-:-:S02]  /*64830*/  IMAD.MOV.U32 R6, RZ, RZ, R4 ;  /* 0x000000ffff067224 */ /* 0x001fc400078e0004 */
[----:B------:R-:W-:-:S05]  /*64840*/  IMAD.MOV.U32 R7, RZ, RZ, R3 ;  /* 0x000000ffff077224 */ /* 0x000fca00078e0003 */
[----:B------:R0:W-:Y:S04]  /*64850*/  STL.64 [R1+0x6530], R6 ;  /* 0x0065300601007387 */ /* 0x0001e80000100a00 */
[----:B------:R-:W4:Y:S04]  /*64860*/  LDL.LU R4, [R1+0x140] ;  /* 0x0001400001047983 */ /* 0x000f280000300800 */
[----:B------:R-:W4:Y:S04]  /*64870*/  LDL.LU R5, [R1+0x144] ;  /* 0x0001440001057983 */ /* 0x000f280000300800 */
[----:B0-----:R-:W4:Y:S04]  /*64880*/  LDL.LU R6, [R1+0x148] ;  /* 0x0001480001067983 */ /* 0x001f280000300800 */
[----:B------:R-:W4:Y:S04]  /*64890*/  LDL.LU R7, [R1+0x14c] ;  /* 0x00014c0001077983 */ /* 0x000f280000300800 */
[----:B------:R-:W-:Y:S04]  /*648a0*/  STL.64 [R1+0xaa0], R20 ;  /* 0x000aa01401007387 */ /* 0x000fe80000100a00 */
[----:B------:R0:W-:Y:S04]  /*648b0*/  STL.64 [R1+0xaa8], R22 ;  /* 0x000aa81601007387 */ /* 0x0001e80000100a00 */
[----:B0-----:R-:W2:Y:S04]  /*648c0*/  LDL.LU.64 R22, [R1+0x6548] ;  /* 0x0065480001167983 */ /* 0x001ea80000300a00 */
[----:B------:R0:W-:Y:S04]  /*648d0*/  STL.64 [R1+0x64d0], R18 ;  /* 0x0064d01201007387 */ /* 0x0001e80000100a00 */
[----:B------:R-:W3:Y:S04]  /*648e0*/  LDL.LU R16, [R1+0x3a0] ;  /* 0x0003a00001107983 */ /* 0x000ee80000300800 */
[----:B------:R-:W3:Y:S04]  /*648f0*/  LDL.LU R17, [R1+0x3a4] ;  /* 0x0003a40001117983 */ /* 0x000ee80000300800 */
[----:B0-----:R-:W4:Y:S04]  /*64900*/  LDL.LU R18, [R1+0x3a8] ;  /* 0x0003a80001127983 */ /* 0x001f280000300800 */
[----:B------:R-:W4:Y:S04]  /*64910*/  LDL.LU R19, [R1+0x3ac] ;  /* 0x0003ac0001137983 */ /* 0x000f280000300800 */
[----:B----4-:R-:W-:Y:S04]  /*64920*/  STL.64 [R1+0x64e8], R18 ;  /* 0x0064e81201007387 */ /* 0x010fe80000100a00 */
[----:B---3--:R0:W-:Y:S04]  /*64930*/  STL.64 [R1+0x64e0], R16 ;  /* 0x0064e01001007387 */ /* 0x0081e80000100a00 */
        /* <DEDUP_REMOVED lines=25> */
[----:B---3--:R-:W-:Y:S02]  /*64ad0*/  HMMA.16816.F32 R8, R8, R14, R4 ;  /* 0x0000000e0808723c */ /* 0x008fe40000001804 */
[----:B------:R-:W2:Y:S04]  /*64ae0*/  LDL.LU.64 R6, [R1+0x6530] ;  /* 0x0065300001067983 */ /* 0x000ea80000300a00 */
[----:B------:R-:W2:Y:S04]  /*64af0*/  LDL.LU.64 R14, [R1+0x6528] ;  /* 0x00652800010e7983 */ /* 0x000ea80000300a00 */
[----:B------:R-:W2:-:S13]  /*64b00*/  LDL.LU.64 R12, [R1+0x6520] ;  /* 0x00652000010c7983 */ /* 0x000e9a0000300a00 */
[----:B------:R-:W-:Y:S04]  /*64b10*/  STL.64 [R1+0x600], R8 ;  /* 0x0006000801007387 */ /* 0x000fe80000100a00 */
[----:B------:R-:W-:Y:S04]  /*64b20*/  STL.64 [R1+0x608], R10 ;  /* 0x0006080a01007387 */ /* 0x000fe80000100a00 */
[----:B------:R-:W0:Y:S04]  /*64b30*/  LDSM.16.MT88.4 R8, [R2+UR5+0xc380] ;  /* 0x00c380050208783b */ /* 0x000e280008004200 */
[----:B0-----:R0:W-:Y:S04]  /*64b40*/  STL.64 [R1+0x63b0], R10 ;  /* 0x0063b00a01007387 */ /* 0x0011e80000100a00 */
[----:B------:R-:W-:Y:S04]  /*64b50*/  STL.64 [R1+0x63a8], R8 ;  /* 0x0063a80801007387 */ /* 0x000fe80000100a00 */
        /* <DEDUP_REMOVED lines=37> */
[----:B0-----:R-:W4:Y:S04]  /*64db0*/  LDL.LU.64 R18, [R1+0x64a8] ;  /* 0x0064a80001127983 */ /* 0x001f280000300a00 */
[----:B------:R-:W4:Y:S01]  /*64dc0*/  LDL.LU.64 R16, [R1+0x64a0] ;  /* 0x0064a00001107983 */ /* 0x000f220000300a00 */
[----:B--2---:R-:W-:-:S15]  /*64dd0*/  HMMA.16816.F32 R4, R12, R22, R4 ;  /* 0x000000160c04723c */ /* 0x004fde0000001804 */
[----:B------:R-:W-:-:S08]  /*64de0*/  NOP ;  /* 0x0000000000007918 */ /* 0x000fd00000000000 */
[----:B------:R0:W-:Y:S04]  /*64df0*/  STL.64 [R1+0xa60], R4 ;  /* 0x000a600401007387 */ /* 0x0001e80000100a00 */
[----:B------:R1:W-:Y:S04]  /*64e00*/  STL.64 [R1+0xa68], R6 ;  /* 0x000a680601007387 */ /* 0x0003e80000100a00 */
[----:B0-----:R-:W2:Y:S04]  /*64e10*/  LDL.LU R4, [R1+0x340] ;  /* 0x0003400001047983 */ /* 0x001ea80000300800 */
[----:B------:R-:W2:Y:S04]  /*64e20*/  LDL.LU R5, [R1+0x344] ;  /* 0x0003440001057983 */ /* 0x000ea80000300800 */
[----:B-1----:R-:W3:Y:S04]  /*64e30*/  LDL.LU R6, [R1+0x348] ;  /* 0x0003480001067983 */ /* 0x002ee80000300800 */
[----:B------:R-:W3:Y:S04]  /*64e40*/  LDL.LU R7, [R1+0x34c] ;  /* 0x00034c0001077983 */ /* 0x000ee80000300800 */
[----:B---3--:R0:W-:Y:S04]  /*64e50*/  STL.64 [R1+0x6478], R6 ;  /* 0x0064780601007387 */ /* 0x0081e80000100a00 */
[----:B--2---:R1:W-:Y:S01]  /*64e60*/  STL.64 [R1+0x6470], R4 ;  /* 0x0064700401007387 */ /* 0x0043e20000100a00 */
[----:B0-----:R-:W-:-:S02]  /*64e70*/  IMAD.MOV.U32 R6, RZ, RZ, R9 ;  /* 0x000000ffff067224 */ /* 0x001fc400078e0009 */
[----:B------:R-:W-:-:S05]  /*64e80*/  IMAD.MOV.U32 R7, RZ, RZ, R8 ;  /* 0x000000ffff077224 */ /* 0x000fca00078e0008 */
[----:B------:R0:W-:Y:S04]  /*64e90*/  STL.64 [R1+0x6490], R6 ;  /* 0x0064900601007387 */ /* 0x0001e80000100a00 */
[----:B-1----:R-:W2:Y:S04]  /*64ea0*/  LDL.LU R4, [R1+0x370] ;  /* 0x0003700001047983 */ /* 0x002ea80000300800 */
[----:B------:R-:W2:Y:S04]  /*64eb0*/  LDL.LU R5, [R1+0x374] ;  /* 0x0003740001057983 */ /* 0x000ea80000300800 */
[----:B0-----:R-:W2:Y:S04]  /*64ec0*/  LDL.LU R6, [R1+0x378] ;  /* 0x0003780001067983 */ /* 0x001ea80000300800 */
[----:B------:R-:W2:Y:S04]  /*64ed0*/  LDL.LU R7, [R1+0x37c] ;  /* 0x00037c0001077983 */ /* 0x000ea80000300800 */
[----:B------:R-:W-:Y:S01]  /*64ee0*/  STL.64 [R1+0x6448], R22 ;  /* 0x0064481601007387 */ /* 0x000fe20000100a00 */
[----:B--2---:R-:W-:-:S15]  /*64ef0*/  HMMA.16816.F32 R4, R12, R26, R4 ;  /* 0x0000001a0c04723c */ /* 0x004fde0000001804 */
[----:B------:R-:W-:-:S08]  /*64f00*/  NOP ;  /* 0x0000000000007918 */ /* 0x000fd00000000000 */
[----:B------:R-:W-:Y:S04]  /*64f10*/  STL.64 [R1+0xa50], R4 ;  /* 0x000a500401007387 */ /* 0x000fe80000100a00 */
[----:B------:R0:W-:Y:S04]  /*64f20*/  STL.64 [R1+0xa58], R6 ;  /* 0x000a580601007387 */ /* 0x0001e80000100a00 */
[----:B0-----:R-:W4:Y:S04]  /*64f30*/  LDL.64 R6, [R1+0xb8] ;  /* 0x0000b80001067983 */ /* 0x001f280000100a00 */
[----:B------:R0:W-:Y:S04]  /*64f40*/  STL.64 [R1+0x6440], R26 ;  /* 0x0064401a01007387 */ /* 0x0001e80000100a00 */
[----:B------:R-:W2:Y:S04]  /*64f50*/  LDL.LU R24, [R1+0x130] ;  /* 0x0001300001187983 */ /* 0x000ea80000300800 */
[----:B------:R-:W2:Y:S04]  /*64f60*/  LDL.LU R25, [R1+0x134] ;  /* 0x0001340001197983 */ /* 0x000ea80000300800 */
[----:B0-----:R-:W2:Y:S04]  /*64f70*/  LDL.LU R26, [R1+0x138] ;  /* 0x00013800011a7983 */ /* 0x001ea80000300800 */
[----:B------:R-:W2:Y:S04]  /*64f80*/  LDL.LU R27, [R1+0x13c] ;  /* 0x00013c00011b7983 */ /* 0x000ea80000300800 */
[----:B------:R0:W-:Y:S04]  /*64f90*/  STL.64 [R1+0x6450], R10 ;  /* 0x0064500a01007387 */ /* 0x0001e80000100a00 */
[----:B------:R-:W3:Y:S01]  /*64fa0*/  LDL.LU R8, [R1+0x320] ;  /* 0x0003200001087983 */ /* 0x000ee20000300800 */
[----:B--2---:R-:W-:-:S15]  /*64fb0*/  HMMA.16816.F32 R12, R12, R10, R24 ;  /* 0x0000000a0c0c723c */ /* 0x004fde0000001818 */
[----:B------:R-:W-:-:S08]  /*64fc0*/  NOP ;  /* 0x0000000000007918 */ /* 0x000fd00000000000 */
[----:B------:R-:W-:Y:S04]  /*64fd0*/  STL.64 [R1+0x890], R12 ;  /* 0x0008900c01007387 */ /* 0x000fe80000100a00 */
[----:B------:R-:W-:Y:S04]  /*64fe0*/  STL.64 [R1+0x898], R14 ;  /* 0x0008980e01007387 */ /* 0x000fe80000100a00 */
[----:B------:R-:W3:Y:S04]  /*64ff0*/  LDL.LU R9, [R1+0x324] ;  /* 0x0003240001097983 */ /* 0x000ee80000300800 */
[----:B0-----:R-:W2:Y:S04]  /*65000*/  LDL.LU R10, [R1+0x328] ;  /* 0x00032800010a7983 */ /* 0x001ea80000300800 */
[----:B------:R-:W2:Y:S04]  /*65010*/  LDL.LU R11, [R1+0x32c] ;  /* 0x00032c00010b7983 */ /* 0x000ea80000300800 */
[----:B--2---:R0:W-:Y:S04]  /*65020*/  STL.64 [R1+0x6460], R10 ;  /* 0x0064600a01007387 */ /* 0x0041e80000100a00 */
[----:B---3--:R1:W-:Y:S01]  /*65030*/  STL.64 [R1+0x6458], R8 ;  /* 0x0064580801007387 */ /* 0x0083e20000100a00 */
[----:B0-----:R-:W-:-:S02]  /*65040*/  IMAD.MOV.U32 R10, RZ, RZ, R20 ;  /* 0x000000ffff0a7224 */ /* 0x001fc400078e0014 */
[----:B------:R-:W-:-:S05]  /*65050*/  IMAD.MOV.U32 R11, RZ, RZ, R3 ;  /* 0x000000ffff0b7224 */ /* 0x000fca00078e0003 */
[----:B------:R0:W-:Y:S04]  /*65060*/  STL.64 [R1+0x6498], R10 ;  /* 0x0064980a01007387 */ /* 0x0001e80000100a00 */
[----:B-1----:R-:W4:Y:S04]  /*65070*/  LDL.LU R8, [R1+0x360] ;  /* 0x0003600001087983 */ /* 0x002f280000300800 */
[----:B------:R-:W4:Y:S04]  /*65080*/  LDL.LU R9, [R1+0x364] ;  /* 0x0003640001097983 */ /* 0x000f280000300800 */
[----:B0-----:R-:W4:Y:S04]  /*65090*/  LDL.LU R10, [R1+0x368] ;  /* 0x00036800010a7983 */ /* 0x001f280000300800 */
[----:B------:R-:W4:Y:S04]  /*650a0*/  LDL.LU R11, [R1+0x36c] ;  /* 0x00036c00010b7983 */ /* 0x000f280000300800 */
[----:B------:R-:W2:Y:S01]  /*650b0*/  LDL.64 R22, [R1+0x18] ;  /* 0x0000180001167983 */ /* 0x000ea20000100a00 */
[----:B------:R-:W-:-:S05]  /*650c0*/  LOP3.LUT R28, R2, 0x40, RZ, 0x3c, !PT ;  /* 0x00000040021c7812 */ /* 0x000fca00078e3cff */
[----:B------:R-:W0:Y:S04]  /*650d0*/  LDSM.16.MT88.4 R12, [R28+UR5+0xc000] ;  /* 0x00c000051c0c783b */ /* 0x000e280008004200 */
[----:B--2---:R1:W-:Y:S04]  /*650e0*/  STL.64 [R1+0x6468], R22 ;  /* 0x0064681601007387 */ /* 0x0043e80000100a00 */
[----:B------:R-:W2:Y:S04]  /*650f0*/  LDL.LU R20, [R1+0x330] ;  /* 0x0003300001147983 */ /* 0x000ea80000300800 */
[----:B------:R-:W2:Y:S04]  /*65100*/  LDL.LU R21, [R1+0x334] ;  /* 0x0003340001157983 */ /* 0x000ea80000300800 */
[----:B-1----:R-:W3:Y:S04]  /*65110*/  LDL.LU R22, [R1+0x338] ;  /* 0x0003380001167983 */ /* 0x002ee80000300800 */
[----:B------:R-:W3:Y:S01]  /*65120*/  LDL.LU R23, [R1+0x33c] ;  /* 0x00033c0001177983 */ /* 0x000ee20000300800 */
[----:B----4-:R-:W-:Y:S06]  /*65130*/  HMMA.16816.F32 R8, R16, R6, R8 ;  /* 0x000000061008723c */ /* 0x010fec0000001808 */
[----:B------:R-:W-:Y:S01]  /*65140*/  IMAD.MOV.U32 R3, RZ, RZ, R7 ;  /* 0x000000ffff037224 */ /* 0x000fe200078e0007 */
[----:B---3--:R-:W-:Y:S04]  /*65150*/  STL.64 [R1+0x6488], R22 ;  /* 0x0064881601007387 */ /* 0x008fe80000100a00 */
[----:B--2---:R1:W-:Y:S04]  /*65160*/  STL.64 [R1+0x6480], R20 ;  /* 0x0064801401007387 */ /* 0x0043e80000100a00 */
        /* <DEDUP_REMOVED lines=8> */
[----:B0-----:R0:W-:Y:S04]  /*651f0*/  STL.64 [R1+0x6350], R14 ;  /* 0x0063500e01007387 */ /* 0x0011e80000100a00 */
[----:B------:R-:W-:Y:S04]  /*65200*/  STL.64 [R1+0x6348], R12 ;  /* 0x0063480c01007387 */ /* 0x000fe80000100a00 */
[----:B0-----:R-:W4:Y:S04]  /*65210*/  LDL.64 R14, [R1+0x98] ;  /* 0x00009800010e7983 */ /* 0x001f280000100a00 */
[----:B------:R0:W-:Y:S04]  /*65220*/  STL.64 [R1+0x880], R8 ;  /* 0x0008800801007387 */ /* 0x0001e80000100a00 */
[----:B------:R1:W-:Y:S01]  /*65230*/  STL.64 [R1+0x888], R10 ;  /* 0x0008880a01007387 */ /* 0x0003e20000100a00 */
[----:B0-----:R-:W-:-:S03]  /*65240*/  IMAD.MOV.U32 R8, RZ, RZ, R6 ;  /* 0x000000ffff087224 */ /* 0x001fc600078e0006 */
[----:B-1----:R-:W3:Y:S04]  /*65250*/  LDL.LU.64 R10, [R1+0x6498] ;  /* 0x00649800010a7983 */ /* 0x002ee80000300a00 */
[----:B------:R-:W2:Y:S02]  /*65260*/  LDL.LU.64 R6, [R1+0x6490] ;  /* 0x0064900001067983 */ /* 0x000ea40000300a00 */
[----:B--2---:R-:W-:Y:S02]  /*65270*/  HMMA.16816.F32 R4, R16, R6, R20 ;  /* 0x000000061004723c */ /* 0x004fe40000001814 */
[----:B------:R-:W3:Y:S04]  /*65280*/  LDL.LU.64 R22, [R1+0x6488] ;  /* 0x0064880001167983 */ /* 0x000ee80000300a00 */
[----:B------:R-:W3:-:S15]  /*65290*/  LDL.LU.64 R20, [R1+0x6480] ;  /* 0x0064800001147983 */ /* 0x000ede0000300a00 */
[----:B------:R-:W-:-:S02]  /*652a0*/  NOP ;  /* 0x0000000000007918 */ /* 0x000fc40000000000 */
[----:B------:R-:W-:Y:S04]  /*652b0*/  STL.64 [R1+0x870], R4 ;  /* 0x0008700401007387 */ /* 0x000fe80000100a00 */
[----:B------:R0:W-:Y:S04]  /*652c0*/  STL.64 [R1+0x878], R6 ;  /* 0x0008780601007387 */ /* 0x0001e80000100a00 */
[----:B0-----:R-:W4:Y:S04]  /*652d0*/  LDL.LU.64 R6, [R1+0x6478] ;  /* 0x0064780001067983 */ /* 0x001f280000300a00 */
[----:B------:R-:W4:Y:S02]  /*652e0*/  LDL.LU.64 R4, [R1+0x6470] ;  /* 0x0064700001047983 */ /* 0x000f240000300a00 */
[----:B----4-:R-:W-:-:S15]  /*652f0*/  HMMA.16816.F32 R4, R16, R14, R4 ;  /* 0x0000000e1004723c */ /* 0x010fde0000001804 */
[----:B------:R-:W-:-:S08]  /*65300*/  NOP ;  /* 0x0000000000007918 */ /* 0x000fd00000000000 */
[----:B------:R0:W-:Y:S04]  /*65310*/  STL.64 [R1+0x860], R4 ;  /* 0x0008600401007387 */ /* 0x0001e80000100a00 */
[----:B------:R1:W-:Y:S04]  /*65320*/  STL.64 [R1+0x868], R6 ;  /* 0x0008680601007387 */ /* 0x0003e80000100a00 */
[----:B0-----:R-:W2:Y:S04]  /*65330*/  LDL.LU R4, [R1+0x120] ;  /* 0x0001200001047983 */ /* 0x001ea80000300800 */
[----:B------:R-:W2:Y:S04]  /*65340*/  LDL.LU R5, [R1+0x124] ;  /* 0x0001240001057983 */ /* 0x000ea80000300800 */
[----:B-1----:R-:W4:Y:S04]  /*65350*/  LDL.LU R6, [R1+0x128] ;  /* 0x0001280001067983 */ /* 0x002f280000300800 */
        /* <DEDUP_REMOVED lines=10> */
[----:B0-----:R-:W3:Y:S04]  /*65400*/  LDL.LU R14, [R1+0x108] ;  /* 0x00010800010e7983 */ /* 0x001ee80000300800 */
[----:B------:R-:W3:Y:S04]  /*65410*/  LDL.LU R15, [R1+0x10c] ;  /* 0x00010c00010f7983 */ /* 0x000ee80000300800 */
[----:B---3--:R0:W-:Y:S02]  /*65420*/  STL.64 [R1+0x6408], R14 ;  /* 0x0064080e01007387 */ /* 0x0081e40000100a00 */
[----:B0-----:R-:W-:-:S02]  /*65430*/  IMAD.MOV.U32 R14, RZ, RZ, R8 ;  /* 0x000000ffff0e7224 */ /* 0x001fc400078e0008 */
[----:B------:R-:W-:Y:S01]  /*65440*/  HMMA.16816.F32 R8, R16, R10, R20 ;  /* 0x0000000a1008723c */ /* 0x000fe20000001814 */
[----:B----4-:R-:W-:Y:S04]  /*65450*/  STL.64 [R1+0x6400], R12 ;  /* 0x0064000c01007387 */ /* 0x010fe80000100a00 */
[----:B------:R-:W3:-:S15]  /*65460*/  LDL.LU.64 R22, [R1+0x6468] ;  /* 0x0064680001167983 */ /* 0x000ede0000300a00 */
[----:B------:R-:W-:-:S03]  /*65470*/  NOP ;  /* 0x0000000000007918 */ /* 0x000fc60000000000 */
[----:B------:R-:W-:Y:S04]  /*65480*/  STL.64 [R1+0x850], R8 ;  /* 0x0008500801007387 */ /* 0x000fe80000100a00 */
[----:B------:R0:W-:Y:S04]  /*65490*/  STL.64 [R1+0x858], R10 ;  /* 0x0008580a01007387 */ /* 0x0001e80000100a00 */
[----:B0-----:R-:W4:Y:S04]  /*654a0*/  LDL.LU.64 R10, [R1+0x6460] ;  /* 0x00646000010a7983 */ /* 0x001f280000300a00 */
[----:B------:R-:W4:Y:S01]  /*654b0*/  LDL.LU.64 R8, [R1+0x6458] ;  /* 0x0064580001087983 */ /* 0x000f220000300a00 */
[----:B------:R-:W-:-:S02]  /*654c0*/  IMAD.MOV.U32 R15, RZ, RZ, R3 ;  /* 0x000000ffff0f7224 */ /* 0x000fc400078e0003 */
[----:B---3--:R-:W-:Y:S01]  /*654d0*/  IMAD.MOV.U32 R3, RZ, RZ, R23 ;  /* 0x000000ffff037224 */ /* 0x008fe200078e0017 */
[----:B----4-:R-:W-:-:S15]  /*654e0*/  HMMA.16816.F32 R8, R16, R22, R8 ;  /* 0x000000161008723c */ /* 0x010fde0000001808 */
[----:B------:R-:W-:-:S08]  /*654f0*/  NOP ;  /* 0x0000000000007918 */ /* 0x000fd00000000000 */
[----:B------:R0:W-:Y:S04]  /*65500*/  STL.64 [R1+0x5d0], R8 ;  /* 0x0005d00801007387 */ /* 0x0001e80000100a00 */
[----:B------:R1:W-:Y:S01]  /*65510*/  STL.64 [R1+0x5d8], R10 ;  /* 0x0005d80a01007387 */ /* 0x0003e20000100a00 */
[----:B0-----:R-:W-:-:S03]  /*65520*/  IMAD.MOV.U32 R8, RZ, RZ, R22 ;  /* 0x000000ffff087224 */ /* 0x001fc600078e0016 */
[----:B-1----:R-:W3:Y:S04]  /*65530*/  LDL.LU.64 R10, [R1+0x6450] ;  /* 0x00645000010a7983 */ /* 0x002ee80000300a00 */
[----:B------:R-:W4:Y:S02]  /*65540*/  LDL.LU.64 R22, [R1+0x6448] ;  /* 0x0064480001167983 */ /* 0x000f240000300a00 */
[----:B----4-:R-:W-:-:S15]  /*65550*/  HMMA.16816.F32 R24, R16, R22, R24 ;  /* 0x000000161018723c */ /* 0x010fde0000001818 */
        /* <DEDUP_REMOVED lines=25> */
[----:B------:R-:W3:Y:S04]  /*656f0*/  LDL.LU.64 R4, [R1+0x6430] ;  /* 0x0064300001047983 */ /* 0x000ee80000300a00 */
[----:B------:R0:W-:Y:S04]  /*65700*/  STL.64 [R1+0x63d0], R26 ;  /* 0x0063d01a01007387 */ /* 0x0001e80000100a00 */
[----:B0-----:R-:W4:Y:S01]  /*65710*/  LDL.64 R26, [R1+0xa8] ;  /* 0x0000a800011a7983 */ /* 0x001f220000100a00 */
[----:B---3--:R-:W-:Y:S03]  /*65720*/  HMMA.16816.F32 R16, R16, R10, R4 ;  /* 0x0000000a1010723c */ /* 0x008fe60000001804 */
[----:B------:R-:W2:Y:S04]  /*65730*/  LDL.LU.64 R6, [R1+0x6428] ;  /* 0x0064280001067983 */ /* 0x000ea80000300a00 */
[----:B------:R-:W2:-:S15]  /*65740*/  LDL.LU.64 R4, [R1+0x6420] ;  /* 0x0064200001047983 */ /* 0x000e9e0000300a00 */
[----:B------:R-:W-:-:S01]  /*65750*/  NOP ;  /* 0x0000000000007918 */ /* 0x000fc20000000000 */
[----:B------:R-:W-:Y:S04]  /*65760*/  STL.64 [R1+0x5a0], R16 ;  /* 0x0005a01001007387 */ /* 0x000fe80000100a00 */
[----:B------:R0:W-:Y:S02]  /*65770*/  STL.64 [R1+0x5a8], R18 ;  /* 0x0005a81201007387 */ /* 0x0001e40000100a00 */
[----:B0-----:R-:W-:Y:S02]  /*65780*/  IMAD.MOV.U32 R18, RZ, RZ, R8 ;  /* 0x000000ffff127224 */ /* 0x001fe400078e0008 */
[----:B------:R-:W-:-:S05]  /*65790*/  IMAD.MOV.U32 R19, RZ, RZ, R3 ;  /* 0x000000ffff137224 */ /* 0x000fca00078e0003 */
        /* <DEDUP_REMOVED lines=14> */
[----:B0-----:R-:W2:Y:S01]  /*65880*/  LDL.LU.64 R14, [R1+0x63f8] ;  /* 0x0063f800010e7983 */ /* 0x001ea20000300a00 */
[----:B------:R-:W-:-:S03]  /*65890*/  IMAD.MOV.U32 R8, RZ, RZ, R26 ;  /* 0x000000ffff087224 */ /* 0x000fc600078e001a */
[----:B------:R-:W4:Y:S04]  /*658a0*/  LDL.LU R24, [R1+0x2f0] ;  /* 0x0002f00001187983 */ /* 0x000f280000300800 */
[----:B------:R-:W4:Y:S01]  /*658b0*/  LDL.LU R25, [R1+0x2f4] ;  /* 0x0002f40001197983 */ /* 0x000f220000300800 */
[----:B------:R-:W-:-:S03]  /*658c0*/  IMAD.MOV.U32 R3, RZ, RZ, R27 ;  /* 0x000000ffff037224 */ /* 0x000fc600078e001b */
[----:B------:R-:W4:Y:S04]  /*658d0*/  LDL.LU R26, [R1+0x2f8] ;  /* 0x0002f800011a7983 */ /* 0x000f280000300800 */
[----:B------:R-:W4:Y:S04]  /*658e0*/  LDL.LU R27, [R1+0x2fc] ;  /* 0x0002fc00011b7983 */ /* 0x000f280000300800 */
[----:B------:R-:W-:Y:S04]  /*658f0*/  STL.64 [R1+0x63c8], R10 ;  /* 0x0063c80a01007387 */ /* 0x000fe80000100a00 */
[----:B------:R0:W-:Y:S04]  /*65900*/  STL [R1+0x63c0], R8 ;  /* 0x0063c00801007387 */ /* 0x0001e80000100800 */
[----:B0-----:R-:W4:Y:S04]  /*65910*/  LDL.LU R8, [R1+0x2e0] ;  /* 0x0002e00001087983 */ /* 0x001f280000300800 */
[----:B------:R-:W4:Y:S04]  /*65920*/  LDL.LU R9, [R1+0x2e4] ;  /* 0x0002e40001097983 */ /* 0x000f280000300800 */
[----:B------:R-:W4:Y:S04]  /*65930*/  LDL.LU R10, [R1+0x2e8] ;  /* 0x0002e800010a7983 */ /* 0x000f280000300800 */
[----:B------:R-:W4:Y:S01]  /*65940*/  LDL.LU R11, [R1+0x2ec] ;  /* 0x0002ec00010b7983 */ /* 0x000f220000300800 */
[----:B--2---:R-:W-:-:S15]  /*65950*/  HMMA.16816.F32 R20, R4, R14, R20 ;  /* 0x0000000e0414723c */ /* 0x004fde0000001814 */
[----:B------:R-:W-:-:S08]  /*65960*/  NOP ;  /* 0x0000000000007918 */ /* 0x000fd00000000000 */
[----:B------:R-:W-:Y:S04]  /*65970*/  STL.64 [R1+0xa00], R20 ;  /* 0x000a001401007387 */ /* 0x000fe80000100a00 */
[----:B------:R0:W-:Y:S04]  /*65980*/  STL.64 [R1+0xa08], R22 ;  /* 0x000a081601007387 */ /* 0x0001e80000100a00 */
[----:B0-----:R-:W3:Y:S04]  /*65990*/  LDL.LU.64 R22, [R1+0x63f0] ;  /* 0x0063f00001167983 */ /* 0x001ee80000300a00 */
[----:B------:R-:W3:Y:S04]  /*659a0*/  LDL.LU.64 R20, [R1+0x63e8] ;  /* 0x0063e80001147983 */ /* 0x000ee80000300a00 */
[----:B------:R0:W-:Y:S04]  /*659b0*/  STL.64 [R1+0x6390], R14 ;  /* 0x0063900e01007387 */ /* 0x0001e80000100a00 */
[----:B------:R-:W2:Y:S04]  /*659c0*/  LDL.LU R12, [R1+0x70] ;  /* 0x00007000010c7983 */ /* 0x000ea80000300800 */
[----:B------:R-:W2:Y:S04]  /*659d0*/  LDL.LU R13, [R1+0x74] ;  /* 0x00007400010d7983 */ /* 0x000ea80000300800 */
[----:B0-----:R-:W2:Y:S04]  /*659e0*/  LDL.LU R14, [R1+0x78] ;  /* 0x00007800010e7983 */ /* 0x001ea80000300800 */
[----:B------:R-:W2:Y:S01]  /*659f0*/  LDL.LU R15, [R1+0x7c] ;  /* 0x00007c00010f7983 */ /* 0x000ea20000300800 */
[----:B---3--:R-:W-:-:S15]  /*65a00*/  HMMA.16816.F32 R20, R4, R18, R20 ;  /* 0x000000120414723c */ /* 0x008fde0000001814 */
[----:B------:R-:W-:-:S08]  /*65a10*/  NOP ;  /* 0x0000000000007918 */ /* 0x000fd00000000000 */
[----:B------:R0:W-:Y:S04]  /*65a20*/  STL.64 [R1+0x9f0], R20 ;  /* 0x0009f01401007387 */ /* 0x0001e80000100a00 */
[----:B------:R1:W-:Y:S01]  /*65a30*/  STL.64 [R1+0x9f8], R22 ;  /* 0x0009f81601007387 */ /* 0x0003e20000100a00 */
[----:B0-----:R-:W-:-:S03]  /*65a40*/  IMAD.MOV.U32 R21, RZ, RZ, R18 ;  /* 0x000000ffff157224 */ /* 0x001fc600078e0012 */
[----:B-1----:R-:W4:Y:S01]  /*65a50*/  LDL.LU.64 R22, [R1+0x63e0] ;  /* 0x0063e00001167983 */ /* 0x002f220000300a00 */
[----:B------:R-:W-:-:S03]  /*65a60*/  IMAD.MOV.U32 R20, RZ, RZ, R19 ;  /* 0x000000ffff147224 */ /* 0x000fc600078e0013 */
[----:B------:R-:W2:Y:S02]  /*65a70*/  LDL.LU.64 R18, [R1+0x63d8] ;  /* 0x0063d80001127983 */ /* 0x000ea40000300a00 */
[----:B--2---:R-:W-:Y:S02]  /*65a80*/  HMMA.16816.F32 R16, R4, R18, R12 ;  /* 0x000000120410723c */ /* 0x004fe4000000180c */
[----:B------:R-:W2:-:S15]  /*65a90*/  LDL.LU R12, [R1+0x40] ;  /* 0x00004000010c7983 */ /* 0x000e9e0000300800 */
[----:B------:R-:W-:-:S06]  /*65aa0*/  NOP ;  /* 0x0000000000007918 */ /* 0x000fcc0000000000 */
[----:B------:R-:W-:Y:S04]  /*65ab0*/  STL.64 [R1+0x9e0], R16 ;  /* 0x0009e01001007387 */ /* 0x000fe80000100a00 */
[----:B------:R-:W-:Y:S04]  /*65ac0*/  STL.64 [R1+0x9e8], R18 ;  /* 0x0009e81201007387 */ /* 0x000fe80000100a00 */
[----:B------:R-:W2:Y:S04]  /*65ad0*/  LDL.LU R13, [R1+0x44] ;  /* 0x00004400010d7983 */ /* 0x000ea80000300800 */
[----:B------:R-:W3:Y:S04]  /*65ae0*/  LDL.LU R14, [R1+0x48] ;  /* 0x00004800010e7983 */ /* 0x000ee80000300800 */
[----:B------:R-:W3:Y:S04]  /*65af0*/  LDL.LU R15, [R1+0x4c] ;  /* 0x00004c00010f7983 */ /* 0x000ee80000300800 */
[----:B------:R-:W0:Y:S04]  /*65b00*/  LDSM.16.MT88.4 R16, [R28+UR5+0xc080] ;  /* 0x00c080051c10783b */ /* 0x000e280008004200 */
[----:B---3--:R1:W-:Y:S04]  /*65b10*/  STL.64 [R1+0x63a0], R14 ;  /* 0x0063a00e01007387 */ /* 0x0083e80000100a00 */
[----:B--2---:R2:W-:Y:S04]  /*65b20*/  STL.64 [R1+0x6398], R12 ;  /* 0x0063980c01007387 */ /* 0x0045e80000100a00 */
[----:B-1----:R-:W3:Y:S01]  /*65b30*/  LDL.64 R14, [R1+0xb8] ;  /* 0x0000b800010e7983 */ /* 0x002ee20000100a00 */
[----:B----4-:R-:W-:Y:S03]  /*65b40*/  HMMA.16816.F32 R24, R4, R22, R24 ;  /* 0x000000160418723c */ /* 0x010fe60000001818 */
[----:B---3--:R1:W-:Y:S04]  /*65b50*/  STL.64 [R1+0x63b8], R14 ;  /* 0x0063b80e01007387 */ /* 0x0083e80000100a00 */
[----:B--2---:R-:W2:Y:S04]  /*65b60*/  LDL.LU R12, [R1+0x60] ;  /* 0x00006000010c7983 */ /* 0x004ea80000300800 */
[----:B------:R-:W2:Y:S04]  /*65b70*/  LDL.LU R13, [R1+0x64] ;  /* 0x00006400010d7983 */ /* 0x000ea80000300800 */
[----:B-1----:R-:W2:Y:S04]  /*65b80*/  LDL.LU R14, [R1+0x68] ;  /* 0x00006800010e7983 */ /* 0x002ea80000300800 */
[----:B------:R-:W2:Y:S04]  /*65b90*/  LDL.LU R15, [R1+0x6c] ;  /* 0x00006c00010f7983 */ /* 0x000ea80000300800 */
[----:B0-----:R0:W-:Y:S04]  /*65ba0*/  STL.64 [R1+0x62c8], R18 ;  /* 0x0062c81201007387 */ /* 0x0011e80000100a00 */
[----:B------:R-:W-:Y:S04]  /*65bb0*/  STL.64 [R1+0x62c0], R16 ;  /* 0x0062c01001007387 */ /* 0x000fe80000100a00 */
[----:B0-----:R-:W3:Y:S04]  /*65bc0*/  LDL.64 R18, [R1+0x18] ;  /* 0x0000180001127983 */ /* 0x001ee80000100a00 */
[----:B---3--:R0:W-:Y:S02]  /*65bd0*/  STL.64 [R1+0x6370], R18 ;  /* 0x0063701201007387 */ /* 0x0081e40000100a00 */
[----:B0-----:R-:W-:-:S02]  /*65be0*/  IMAD.MOV.U32 R18, RZ, RZ, R21 ;  /* 0x000000ffff127224 */ /* 0x001fc400078e0015 */
[----:B------:R-:W-:-:S05]  /*65bf0*/  IMAD.MOV.U32 R19, RZ, RZ, R20 ;  /* 0x000000ffff137224 */ /* 0x000fca00078e0014 */
[----:B------:R0:W-:Y:S04]  /*65c00*/  STL.64 [R1+0x6388], R18 ;  /* 0x0063881201007387 */ /* 0x0001e80000100a00 */
[----:B------:R-:W3:Y:S04]  /*65c10*/  LDL.LU R16, [R1+0x30] ;  /* 0x0000300001107983 */ /* 0x000ee80000300800 */
[----:B------:R-:W3:Y:S04]  /*65c20*/  LDL.LU R17, [R1+0x34] ;  /* 0x0000340001117983 */ /* 0x000ee80000300800 */
[----:B0-----:R-:W3:Y:S04]  /*65c30*/  LDL.LU R18, [R1+0x38] ;  /* 0x0000380001127983 */ /* 0x001ee80000300800 */
[----:B------:R-:W3:Y:S04]  /*65c40*/  LDL.LU R19, [R1+0x3c] ;  /* 0x00003c0001137983 */ /* 0x000ee80000300800 */
        /* <DEDUP_REMOVED lines=8> */
[----:B------:R-:W4:Y:S04]  /*65cd0*/  LDL.LU R8, [R1+0x63c0] ;  /* 0x0063c00001087983 */ /* 0x000f280000300800 */
[----:B------:R4:W-:Y:S01]  /*65ce0*/  STL.64 [R1+0x6358], R26 ;  /* 0x0063581a01007387 */ /* 0x0009e20000100a00 */
[----:B--2---:R-:W-:Y:S03]  /*65cf0*/  HMMA.16816.F32 R4, R4, R10, R12 ;  /* 0x0000000a0404723c */ /* 0x004fe6000000180c */
[----:B------:R-:W2:Y:S03]  /*65d00*/  LDL.LU.64 R14, [R1+0x63b8] ;  /* 0x0063b800010e7983 */ /* 0x000ea60000300a00 */
[----:B------:R-:W-:-:S02]  /*65d10*/  IMAD.MOV.U32 R21, RZ, RZ, R10 ;  /* 0x000000ffff157224 */ /* 0x000fc400078e000a */
[----:B------:R-:W-:Y:S02]  /*65d20*/  IMAD.MOV.U32 R20, RZ, RZ, R11 ;  /* 0x000000ffff147224 */ /* 0x000fe400078e000b */
[----:B----4-:R-:W-:-:S13]  /*65d30*/  IMAD.MOV.U32 R26, RZ, RZ, R8 ;  /* 0x000000ffff1a7224 */ /* 0x010fda00078e0008 */
[----:B------:R0:W-:Y:S04]  /*65d40*/  STL.64 [R1+0x580], R4 ;  /* 0x0005800401007387 */ /* 0x0001e80000100a00 */
[----:B------:R1:W-:Y:S04]  /*65d50*/  STL.64 [R1+0x588], R6 ;  /* 0x0005880601007387 */ /* 0x0003e80000100a00 */
[----:B------:R-:W2:Y:S04]  /*65d60*/  LDL.LU.64 R10, [R1+0x63b0] ;  /* 0x0063b000010a7983 */ /* 0x000ea80000300a00 */
[----:B------:R-:W2:Y:S04]  /*65d70*/  LDL.LU.64 R8, [R1+0x63a8] ;  /* 0x0063a80001087983 */ /* 0x000ea80000300a00 */
[----:B0-----:R-:W2:Y:S04]  /*65d80*/  LDL.LU R4, [R1+0x50] ;  /* 0x0000500001047983 */ /* 0x001ea80000300800 */
[----:B------:R-:W2:Y:S04]  /*65d90*/  LDL.LU R5, [R1+0x54] ;  /* 0x0000540001057983 */ /* 0x000ea80000300800 */
[----:B-1----:R-:W2:Y:S04]  /*65da0*/  LDL.LU R6, [R1+0x58] ;  /* 0x0000580001067983 */ /* 0x002ea80000300800 */
[----:B------:R-:W2:Y:S04]  /*65db0*/  LDL.LU R7, [R1+0x5c] ;  /* 0x00005c0001077983 */ /* 0x000ea80000300800 */
[----:B------:R-:W-:Y:S04]  /*65dc0*/  STL.64 [R1+0x6368], R22 ;  /* 0x0063681601007387 */ /* 0x000fe80000100a00 */
[----:B------:R0:W-:Y:S04]  /*65dd0*/  STL.64 [R1+0x6360], R20 ;  /* 0x0063601401007387 */ /* 0x0001e80000100a00 */
[----:B0-----:R-:W4:Y:S04]  /*65de0*/  LDL.LU R20, [R1] ;  /* 0x0000000001147983 */ /* 0x001f280000300800 */
        /* <DEDUP_REMOVED lines=8> */
[----:B------:R-:W2:Y:S04]  /*65e70*/  LDL.LU R22, [R1+0x28] ;  /* 0x0000280001167983 */ /* 0x000ea80000300800 */
[----:B------:R-:W2:Y:S04]  /*65e80*/  LDL.LU R23, [R1+0x2c] ;  /* 0x00002c0001177983 */ /* 0x000ea80000300800 */
[----:B------:R0:W-:Y:S04]  /*65e90*/  STL.64 [R1+0x9b0], R4 ;  /* 0x0009b00401007387 */ /* 0x0001e80000100a00 */
[----:B------:R-:W-:Y:S01]  /*65ea0*/  STL.64 [R1+0x9b8], R6 ;  /* 0x0009b80601007387 */ /* 0x000fe20000100a00 */
[----:B0-----:R-:W-:-:S02]  /*65eb0*/  IMAD.MOV.U32 R5, RZ, RZ, R14 ;  /* 0x000000ffff057224 */ /* 0x001fc400078e000e */
[----:B------:R-:W-:Y:S02]  /*65ec0*/  IMAD.MOV.U32 R4, RZ, RZ, R15 ;  /* 0x000000ffff047224 */ /* 0x000fe400078e000f */
[----:B------:R-:W3:Y:S04]  /*65ed0*/  LDL.LU.64 R14, [R1+0x63a0] ;  /* 0x0063a000010e7983 */ /* 0x000ee80000300a00 */
[----:B------:R-:W3:Y:S01]  /*65ee0*/  LDL.LU.64 R12, [R1+0x6398] ;  /* 0x00639800010c7983 */ /* 0x000ee20000300a00 */
[----:B------:R-:W-:-:S07]  /*65ef0*/  IMAD.MOV.U32 R27, RZ, RZ, R3 ;  /* 0x000000ffff1b7224 */ /* 0x000fce00078e0003 */
[----:B---3--:R-:W-:Y:S01]  /*65f00*/  HMMA.16816.F32 R24, R8, R26, R12 ;  /* 0x0000001a0818723c */ /* 0x008fe2000000180c */
[----:B------:R-:W3:-:S15]  /*65f10*/  LDL.LU.64 R14, [R1+0x6390] ;  /* 0x00639000010e7983 */ /* 0x000ede0000300a00 */
[----:B------:R-:W-:-:S07]  /*65f20*/  NOP ;  /* 0x0000000000007918 */ /* 0x000fce0000000000 */
        /* <DEDUP_REMOVED lines=8> */
[----:B------:R-:W-:Y:S04]  /*65fb0*/  STL.64 [R1+0x990], R16 ;  /* 0x0009901001007387 */ /* 0x000fe80000100a00 */
[----:B------:R0:W-:Y:S04]  /*65fc0*/  STL.64 [R1+0x998], R18 ;  /* 0x0009981201007387 */ /* 0x0001e80000100a00 */
[----:B0-----:R-:W2:Y:S04]  /*65fd0*/  LDL.LU.64 R18, [R1+0x6388] ;  /* 0x0063880001127983 */ /* 0x001ea80000300a00 */
[----:B------:R-:W3:Y:S01]  /*65fe0*/  LDL.LU R12, [R1+0x2c0] ;  /* 0x0002c000010c7983 */ /* 0x000ee20000300800 */
[----:B------:R-:W-:-:S03]  /*65ff0*/  IMAD.MOV.U32 R3, RZ, RZ, R14 ;  /* 0x000000ffff037224 */ /* 0x000fc600078e000e */
[----:B------:R-:W3:Y:S01]  /*66000*/  LDL.LU R13, [R1+0x2c4] ;  /* 0x0002c400010d7983 */ /* 0x000ee20000300800 */
[----:B------:R-:W-:-:S03]  /*66010*/  IMAD.MOV.U32 R29, RZ, RZ, R15 ;  /* 0x000000ffff1d7224 */ /* 0x000fc600078e000f */
[----:B------:R-:W3:Y:S04]  /*66020*/  LDL.LU R14, [R1+0x2c8] ;  /* 0x0002c800010e7983 */ /* 0x000ee80000300800 */
        /* <DEDUP_REMOVED lines=10> */
[----:B------:R-:W-:Y:S04]  /*660d0*/  STL.64 [R1+0x970], R20 ;  /* 0x0009701401007387 */ /* 0x000fe80000100a00 */
[----:B------:R0:W-:Y:S04]  /*660e0*/  STL.64 [R1+0x978], R22 ;  /* 0x0009781601007387 */ /* 0x0001e80000100a00 */
[----:B0-----:R-:W4:Y:S04]  /*660f0*/  LDL.LU.64 R22, [R1+0x6368] ;  /* 0x0063680001167983 */ /* 0x001f280000300a00 */
[----:B------:R-:W2:Y:S04]  /*66100*/  LDL.LU.64 R20, [R1+0x6360] ;  /* 0x0063600001147983 */ /* 0x000ea80000300a00 */
        /* <DEDUP_REMOVED lines=10> */
[----:B------:R-:W4:Y:S04]  /*661b0*/  LDL.LU R19, [R1+0x23c] ;  /* 0x00023c0001137983 */ /* 0x000f280000300800 */
[----:B----4-:R0:W-:Y:S04]  /*661c0*/  STL.64 [R1+0x6318], R18 ;  /* 0x0063181201007387 */ /* 0x0101e80000100a00 */
[----:B---3--:R-:W-:Y:S04]  /*661d0*/  STL.64 [R1+0x6310], R16 ;  /* 0x0063101001007387 */ /* 0x008fe80000100a00 */
[----:B0-----:R-:W3:Y:S01]  /*661e0*/  LDL.64 R18, [R1+0xa8] ;  /* 0x0000a80001127983 */ /* 0x001ee20000100a00 */
[----:B------:R-:W-:Y:S03]  /*661f0*/  HMMA.16816.F32 R24, R8, R22, R24 ;  /* 0x000000160818723c */ /* 0x000fe60000001818 */
[----:B---3--:R0:W-:Y:S02]  /*66200*/  STL.64 [R1+0x6320], R18 ;  /* 0x0063201201007387 */ /* 0x0081e40000100a00 */
[----:B0-----:R-:W-:-:S02]  /*66210*/  IMAD.MOV.U32 R18, RZ, RZ, R5 ;  /* 0x000000ffff127224 */ /* 0x001fc400078e0005 */
[----:B------:R-:W-:Y:S02]  /*66220*/  IMAD.MOV.U32 R19, RZ, RZ, R4 ;  /* 0x000000ffff137224 */ /* 0x000fe400078e0004 */
[----:B------:R-:W0:Y:S04]  /*66230*/  LDSM.16.MT88.4 R4, [R28+UR5+0xc100] ;  /* 0x00c100051c04783b */ /* 0x000e280008004200 */
[----:B0-----:R-:W-:Y:S04]  /*66240*/  STL.64 [R1+0x6248], R6 ;  /* 0x0062480601007387 */ /* 0x001fe80000100a00 */
[----:B------:R-:W-:Y:S06]  /*66250*/  STL.64 [R1+0x6240], R4 ;  /* 0x0062400401007387 */ /* 0x000fec0000100a00 */
[----:B------:R-:W-:Y:S04]  /*66260*/  STL.64 [R1+0x960], R24 ;  /* 0x0009601801007387 */ /* 0x000fe80000100a00 */
[----:B------:R0:W-:Y:S04]  /*66270*/  STL.64 [R1+0x968], R26 ;  /* 0x0009681a01007387 */ /* 0x0001e80000100a00 */
[----:B0-----:R-:W3:Y:S01]  /*66280*/  LDL.LU.64 R26, [R1+0x6358] ;  /* 0x00635800011a7983 */ /* 0x001ee20000300a00 */
[----:B--2---:R-:W-:-:S03]  /*66290*/  IMAD.MOV.U32 R7, RZ, RZ, R20 ;  /* 0x000000ffff077224 */ /* 0x004fc600078e0014 */
[----:B------:R0:W-:Y:S01]  /*662a0*/  STL.64 [R1+0x6328], R22 ;  /* 0x0063281601007387 */ /* 0x0001e20000100a00 */
[----:B------:R-:W-:-:S03]  /*662b0*/  IMAD.MOV.U32 R6, RZ, RZ, R21 ;  /* 0x000000ffff067224 */ /* 0x000fc600078e0015 */
[----:B------:R-:W2:Y:S04]  /*662c0*/  LDL.LU R20, [R1+0x250] ;  /* 0x0002500001147983 */ /* 0x000ea80000300800 */
[----:B------:R-:W2:Y:S04]  /*662d0*/  LDL.LU R21, [R1+0x254] ;  /* 0x0002540001157983 */ /* 0x000ea80000300800 */
[----:B0-----:R-:W2:Y:S04]  /*662e0*/  LDL.LU R22, [R1+0x258] ;  /* 0x0002580001167983 */ /* 0x001ea80000300800 */
[----:B------:R-:W2:Y:S01]  /*662f0*/  LDL.LU R23, [R1+0x25c] ;  /* 0x00025c0001177983 */ /* 0x000ea20000300800 */
[----:B---3--:R-:W-:Y:S03]  /*66300*/  HMMA.16816.F32 R24, R8, R26, R12 ;  /* 0x0000001a0818723c */ /* 0x008fe6000000180c */
[----:B------:R-:W2:Y:S04]  /*66310*/  LDL.LU.64 R14, [R1+0x6350] ;  /* 0x00635000010e7983 */ /* 0x000ea80000300a00 */
[----:B------:R-:W2:-:S15]  /*66320*/  LDL.LU.64 R12, [R1+0x6348] ;  /* 0x00634800010c7983 */ /* 0x000e9e0000300a00 */
[----:B------:R-:W-:-:S01]  /*66330*/  NOP ;  /* 0x0000000000007918 */ /* 0x000fc20000000000 */
[----:B------:R-:W-:Y:S04]  /*66340*/  STL.64 [R1+0x950], R24 ;  /* 0x0009501801007387 */ /* 0x000fe80000100a00 */
[----:B------:R0:W-:Y:S04]  /*66350*/  STL.64 [R1+0x958], R26 ;  /* 0x0009581a01007387 */ /* 0x0001e80000100a00 */
[----:B0-----:R-:W3:Y:S04]  /*66360*/  LDL.LU.64 R26, [R1+0x6340] ;  /* 0x00634000011a7983 */ /* 0x001ee80000300a00 */
[----:B------:R-:W3:Y:S01]  /*66370*/  LDL.LU.64 R24, [R1+0x6338] ;  /* 0x0063380001187983 */ /* 0x000ee20000300a00 */
[----:B--2---:R-:W-:Y:S06]  /*66380*/  HMMA.16816.F32 R16, R12, R18, R20 ;  /* 0x000000120c10723c */ /* 0x004fec0000001814 */
[----:B---3--:R-:W-:Y:S01]  /*66390*/  HMMA.16816.F32 R24, R8, R6, R24 ;  /* 0x000000060818723c */ /* 0x008fe20000001818 */
[----:B------:R-:W2:-:S15]  /*663a0*/  LDL.LU R8, [R1+0x210] ;  /* 0x0002100001087983 */ /* 0x000e9e0000300800 */
[----:B------:R-:W-:-:S07]  /*663b0*/  NOP ;  /* 0x0000000000007918 */ /* 0x000fce0000000000 */
[----:B------:R-:W-:Y:S04]  /*663c0*/  STL.64 [R1+0x560], R24 ;  /* 0x0005601801007387 */ /* 0x000fe80000100a00 */
[----:B------:R0:W-:Y:S04]  /*663d0*/  STL.64 [R1+0x568], R26 ;  /* 0x0005681a01007387 */ /* 0x0001e80000100a00 */
[----:B------:R-:W2:Y:S04]  /*663e0*/  LDL.LU R9, [R1+0x214] ;  /* 0x0002140001097983 */ /* 0x000ea80000300800 */
[----:B------:R-:W2:Y:S04]  /*663f0*/  LDL.LU R10, [R1+0x218] ;  /* 0x00021800010a7983 */ /* 0x000ea80000300800 */
[----:B------:R-:W2:Y:S04]  /*66400*/  LDL.LU R11, [R1+0x21c] ;  /* 0x00021c00010b7983 */ /* 0x000ea80000300800 */
[----:B------:R1:W-:Y:S04]  /*66410*/  STL.64 [R1+0x62e0], R6 ;  /* 0x0062e00601007387 */ /* 0x0003e80000100a00 */
[----:B------:R-:W3:Y:S04]  /*66420*/  LDL.LU R4, [R1+0x240] ;  /* 0x0002400001047983 */ /* 0x000ee80000300800 */
[----:B------:R-:W3:Y:S01]  /*66430*/  LDL.LU R5, [R1+0x244] ;  /* 0x0002440001057983 */ /* 0x000ee20000300800 */
[----:B0-----:R-:W-:-:S03]  /*66440*/  IMAD.MOV.U32 R26, RZ, RZ, R3 ;  /* 0x000000ffff1a7224 */ /* 0x001fc600078e0003 */
[----:B-1----:R-:W3:Y:S04]  /*66450*/  LDL.LU R6, [R1+0x248] ;  /* 0x0002480001067983 */ /* 0x002ee80000300800 */
[----:B------:R-:W3:Y:S04]  /*66460*/  LDL.LU R7, [R1+0x24c] ;  /* 0x00024c0001077983 */ /* 0x000ee80000300800 */
[----:B------:R-:W4:Y:S04]  /*66470*/  LDL.LU R3, [R1+0x6330] ;  /* 0x0063300001037983 */ /* 0x000f280000300800 */
[----:B------:R-:W4:Y:S04]  /*66480*/  LDL.LU.64 R22, [R1+0x6328] ;  /* 0x0063280001167983 */ /* 0x000f280000300a00 */
[----:B------:R-:W-:Y:S04]  /*66490*/  STL.64 [R1+0xbd0], R16 ;  /* 0x000bd01001007387 */ /* 0x000fe80000100a00 */
[----:B------:R0:W-:Y:S04]  /*664a0*/  STL.64 [R1+0xbd8], R18 ;  /* 0x000bd81201007387 */ /* 0x0001e80000100a00 */
[----:B0-----:R-:W3:Y:S02]  /*664b0*/  LDL.LU.64 R18, [R1+0x6320] ;  /* 0x0063200001127983 */ /* 0x001ee40000300a00 */
[----:B---3--:R-:W-:-:S15]  /*664c0*/  HMMA.16816.F32 R4, R12, R18, R4 ;  /* 0x000000120c04723c */ /* 0x008fde0000001804 */
[----:B------:R-:W-:-:S08]  /*664d0*/  NOP ;  /* 0x0000000000007918 */ /* 0x000fd00000000000 */
[----:B------:R0:W-:Y:S04]  /*664e0*/  STL.64 [R1+0xbc0], R4 ;  /* 0x000bc00401007387 */ /* 0x0001e80000100a00 */
[----:B------:R-:W-:Y:S01]  /*664f0*/  STL.64 [R1+0xbc8], R6 ;  /* 0x000bc80601007387 */ /* 0x000fe20000100a00 */
[----:B0-----:R-:W-:Y:S02]  /*66500*/  IMAD.MOV.U32 R5, RZ, RZ, R18 ;  /* 0x000000ffff057224 */ /* 0x001fe400078e0012 */
[----:B------:R-:W-:Y:S02]  /*66510*/  IMAD.MOV.U32 R4, RZ, RZ, R19 ;  /* 0x000000ffff047224 */ /* 0x000fe400078e0013 */
[----:B------:R-:W3:Y:S04]  /*66520*/  LDL.LU.64 R18, [R1+0x6318] ;  /* 0x0063180001127983 */ /* 0x000ee80000300a00 */
[----:B------:R-:W3:Y:S01]  /*66530*/  LDL.LU.64 R16, [R1+0x6310] ;  /* 0x0063100001107983 */ /* 0x000ee20000300a00 */
[----:B------:R-:W-:-:S07]  /*66540*/  IMAD.MOV.U32 R27, RZ, RZ, R29 ;  /* 0x000000ffff1b7224 */ /* 0x000fce00078e001d */
[----:B---3--:R-:W-:-:S15]  /*66550*/  HMMA.16816.F32 R16, R12, R26, R16 ;  /* 0x0000001a0c10723c */ /* 0x008fde0000001810 */
[----:B------:R-:W-:-:S08]  /*66560*/  NOP ;  /* 0x0000000000007918 */ /* 0x000fd00000000000 */
[----:B------:R-:W-:Y:S04]  /*66570*/  STL.64 [R1+0xbb0], R16 ;  /* 0x000bb01001007387 */ /* 0x000fe80000100a00 */
[----:B------:R0:W-:Y:S04]  /*66580*/  STL.64 [R1+0xbb8], R18 ;  /* 0x000bb81201007387 */ /* 0x0001e80000100a00 */
[----:B0-----:R-:W3:Y:S04]  /*66590*/  LDL.LU.64 R18, [R1+0x6308] ;  /* 0x0063080001127983 */ /* 0x001ee80000300a00 */
[----:B------:R-:W3:Y:S04]  /*665a0*/  LDL.LU.64 R16, [R1+0x6300] ;  /* 0x0063000001107983 */ /* 0x000ee80000300a00 */
[----:B------:R0:W-:Y:S04]  /*665b0*/  STL.64 [R1+0x6290], R26 ;  /* 0x0062901a01007387 */ /* 0x0001e80000100a00 */
[----:B0-----:R-:W3:Y:S02]  /*665c0*/  LDL.64 R26, [R1+0x88] ;  /* 0x00008800011a7983 */ /* 0x001ee40000100a00 */
[----:B---3--:R-:W-:-:S15]  /*665d0*/  HMMA.16816.F32 R16, R12, R26, R16 ;  /* 0x0000001a0c10723c */ /* 0x008fde0000001810 */
[----:B------:R-:W-:-:S08]  /*665e0*/  NOP ;  /* 0x0000000000007918 */ /* 0x000fd00000000000 */
[----:B------:R-:W-:Y:S04]  /*665f0*/  STL.64 [R1+0xba0], R16 ;  /* 0x000ba01001007387 */ /* 0x000fe80000100a00 */
[----:B------:R0:W-:Y:S04]  /*66600*/  STL.64 [R1+0xba8], R18 ;  /* 0x000ba81201007387 */ /* 0x0001e80000100a00 */
[----:B0-----:R-:W2:Y:S01]  /*66610*/  LDL.LU.64 R18, [R1+0x62f8] ;  /* 0x0062f80001127983 */ /* 0x001ea20000300a00 */
[----:B------:R-:W-:Y:S02]  /*66620*/  IMAD.MOV.U32 R21, RZ, RZ, R26 ;  /* 0x000000ffff157224 */ /* 0x000fe400078e001a */
[----:B------:R-:W-:-:S02]  /*66630*/  IMAD.MOV.U32 R20, RZ, RZ, R27 ;  /* 0x000000ffff147224 */ /* 0x000fc400078e001b */
[----:B------:R-:W-:Y:S02]  /*66640*/  IMAD.MOV.U32 R26, RZ, RZ, R5 ;  /* 0x000000ffff1a7224 */ /* 0x000fe400078e0005 */
[----:B------:R-:W-:Y:S01]  /*66650*/  IMAD.MOV.U32 R27, RZ, RZ, R4 ;  /* 0x000000ffff1b7224 */ /* 0x000fe200078e0004 */
[----:B--2---:R-:W-:-:S15]  /*66660*/  HMMA.16816.F32 R8, R12, R18, R8 ;  /* 0x000000120c08723c */ /* 0x004fde0000001808 */
[----:B------:R-:W-:-:S08]  /*66670*/  NOP ;  /* 0x0000000000007918 */ /* 0x000fd00000000000 */
[----:B------:R-:W-:Y:S04]  /*66680*/  STL.64 [R1+0xb90], R8 ;  /* 0x000b900801007387 */ /* 0x000fe80000100a00 */
[----:B------:R-:W-:Y:S04]  /*66690*/  STL.64 [R1+0xb98], R10 ;  /* 0x000b980a01007387 */ /* 0x000fe80000100a00 */
[----:B------:R-:W0:Y:S04]  /*666a0*/  LDSM.16.MT88.4 R8, [R28+UR5+0xc180] ;  /* 0x00c180051c08783b */ /* 0x000e280008004200 */
[----:B------:R-:W-:Y:S01]  /*666b0*/  STL.64 [R1+0x62a8], R26 ;  /* 0x0062a81a01007387 */ /* 0x000fe20000100a00 */
[----:B------:R-:W-:-:S02]  /*666c0*/  IMAD.MOV.U32 R25, RZ, RZ, R18 ;  /* 0x000000ffff197224 */ /* 0x000fc400078e0012 */
[----:B------:R-:W-:Y:S01]  /*666d0*/  IMAD.MOV.U32 R24, RZ, RZ, R19 ;  /* 0x000000ffff187224 */ /* 0x000fe200078e0013 */
        /* <DEDUP_REMOVED lines=20> */
[----:B--2---:R0:W-:Y:S04]  /*66820*/  STL.64 [R1+0x62d8], R18 ;  /* 0x0062d81201007387 */ /* 0x0041e80000100a00 */
[----:B------:R-:W-:Y:S04]  /*66830*/  STL.64 [R1+0x62d0], R16 ;  /* 0x0062d01001007387 */ /* 0x000fe80000100a00 */
[----:B------:R-:W2:Y:S04]  /*66840*/  LDL.64 R26, [R1+0xb8] ;  /* 0x0000b800011a7983 */ /* 0x000ea80000100a00 */
[----:B0-----:R-:W4:Y:S04]  /*66850*/  LDL.64 R18, [R1+0xd8] ;  /* 0x0000d80001127983 */ /* 0x001f280000100a00 */
[----:B------:R0:W-:Y:S04]  /*66860*/  STL.64 [R1+0x6278], R10 ;  /* 0x0062780a01007387 */ /* 0x0001e80000100a00 */
[----:B------:R1:W-:Y:S01]  /*66870*/  STL.64 [R1+0x6270], R8 ;  /* 0x0062700801007387 */ /* 0x0003e20000100a00 */
[----:B0-----:R-:W-:-:S02]  /*66880*/  IMAD.MOV.U32 R10, RZ, RZ, R21 ;  /* 0x000000ffff0a7224 */ /* 0x001fc400078e0015 */
[----:B------:R-:W-:-:S05]  /*66890*/  IMAD.MOV.U32 R11, RZ, RZ, R20 ;  /* 0x000000ffff0b7224 */ /* 0x000fca00078e0014 */
[----:B------:R0:W-:Y:S04]  /*668a0*/  STL.64 [R1+0x6288], R10 ;  /* 0x0062880a01007387 */ /* 0x0001e80000100a00 */
[----:B-1----:R-:W3:Y:S04]  /*668b0*/  LDL.LU R8, [R1+0x530] ;  /* 0x0005300001087983 */ /* 0x002ee80000300800 */
[----:B------:R-:W3:Y:S04]  /*668c0*/  LDL.LU R9, [R1+0x534] ;  /* 0x0005340001097983 */ /* 0x000ee80000300800 */
[----:B0-----:R-:W2:Y:S04]  /*668d0*/  LDL.LU R10, [R1+0x538] ;  /* 0x00053800010a7983 */ /* 0x001ea80000300800 */
[----:B------:R-:W2:Y:S04]  /*668e0*/  LDL.LU R11, [R1+0x53c] ;  /* 0x00053c00010b7983 */ /* 0x000ea80000300800 */
[----:B--2---:R-:W-:Y:S04]  /*668f0*/  STL.64 [R1+0x62a0], R10 ;  /* 0x0062a00a01007387 */ /* 0x004fe80000100a00 */
[----:B---3--:R0:W-:Y:S04]  /*66900*/  STL.64 [R1+0x6298], R8 ;  /* 0x0062980801007387 */ /* 0x0081e80000100a00 */
[----:B0-----:R-:W2:Y:S04]  /*66910*/  LDL.LU R8, [R1+0x510] ;  /* 0x0005100001087983 */ /* 0x001ea80000300800 */
[----:B------:R-:W2:Y:S04]  /*66920*/  LDL.LU R9, [R1+0x514] ;  /* 0x0005140001097983 */ /* 0x000ea80000300800 */
[----:B------:R-:W3:Y:S04]  /*66930*/  LDL.LU R10, [R1+0x518] ;  /* 0x00051800010a7983 */ /* 0x000ee80000300800 */
[----:B------:R-:W3:Y:S01]  /*66940*/  LDL.LU R11, [R1+0x51c] ;  /* 0x00051c00010b7983 */ /* 0x000ee20000300800 */
[C---:B------:R-:W-:Y:S03]  /*66950*/  HMMA.16816.F32 R4, R12.reuse, R22, R4 ;  /* 0x000000160c04723c */ /* 0x040fe60000001804 */
        /* <DEDUP_REMOVED lines=8> */
[----:B0-----:R-:W4:Y:S04]  /*669e0*/  LDL.LU.64 R6, [R1+0x62f0] ;  /* 0x0062f00001067983 */ /* 0x001f280000300a00 */
[----:B------:R-:W4:Y:S04]  /*669f0*/  LDL.LU.64 R4, [R1+0x62e8] ;  /* 0x0062e80001047983 */ /* 0x000f280000300a00 */
[----:B------:R0:W-:Y:S04]  /*66a00*/  STL.64 [R1+0x6280], R22 ;  /* 0x0062801601007387 */ /* 0x0001e80000100a00 */
[----:B------:R-:W3:Y:S04]  /*66a10*/  LDL.LU R20, [R1+0x550] ;  /* 0x0005500001147983 */ /* 0x000ee80000300800 */
[----:B------:R-:W3:Y:S04]  /*66a20*/  LDL.LU R21, [R1+0x554] ;  /* 0x0005540001157983 */ /* 0x000ee80000300800 */
[----:B0-----:R-:W3:Y:S04]  /*66a30*/  LDL.LU R22, [R1+0x558] ;  /* 0x0005580001167983 */ /* 0x001ee80000300800 */
[----:B------:R-:W3:Y:S01]  /*66a40*/  LDL.LU R23, [R1+0x55c] ;  /* 0x00055c0001177983 */ /* 0x000ee20000300800 */
[----:B----4-:R-:W-:-:S15]  /*66a50*/  HMMA.16816.F32 R4, R12, R18, R4 ;  /* 0x000000120c04723c */ /* 0x010fde0000001804 */
[----:B------:R-:W-:-:S08]  /*66a60*/  NOP ;  /* 0x0000000000007918 */ /* 0x000fd00000000000 */
[----:B------:R0:W-:Y:S04]  /*66a70*/  STL.64 [R1+0x4c0], R4 ;  /* 0x0004c00401007387 */ /* 0x0001e80000100a00 */
[----:B------:R1:W-:Y:S01]  /*66a80*/  STL.64 [R1+0x4c8], R6 ;  /* 0x0004c80601007387 */ /* 0x0003e20000100a00 */
[----:B0-----:R-:W-:-:S03]  /*66a90*/  IMAD.MOV.U32 R5, RZ, RZ, R18 ;  /* 0x000000ffff057224 */ /* 0x001fc600078e0012 */
[----:B-1----:R-:W4:Y:S01]  /*66aa0*/  LDL.LU.64 R6, [R1+0x62e0] ;  /* 0x0062e00001067983 */ /* 0x002f220000300a00 */
[----:B------:R-:W-:-:S03]  /*66ab0*/  IMAD.MOV.U32 R4, RZ, RZ, R19 ;  /* 0x000000ffff047224 */ /* 0x000fc600078e0013 */
[----:B------:R-:W4:Y:S04]  /*66ac0*/  LDL.LU.64 R18, [R1+0x62d8] ;  /* 0x0062d80001127983 */ /* 0x000f280000300a00 */
[----:B------:R-:W4:Y:S02]  /*66ad0*/  LDL.LU.64 R16, [R1+0x62d0] ;  /* 0x0062d00001107983 */ /* 0x000f240000300a00 */
[----:B----4-:R-:W-:Y:S02]  /*66ae0*/  HMMA.16816.F32 R12, R12, R6, R16 ;  /* 0x000000060c0c723c */ /* 0x010fe40000001810 */
        /* <DEDUP_REMOVED lines=8> */
[----:B-1----:R-:W-:Y:S04]  /*66b70*/  STL.64 [R1+0x6168], R14 ;  /* 0x0061680e01007387 */ /* 0x002fe80000100a00 */
[----:B------:R-:W-:Y:S01]  /*66b80*/  STL.64 [R1+0x6160], R12 ;  /* 0x0061600c01007387 */ /* 0x000fe20000100a00 */
[----:B--2---:R-:W-:-:S15]  /*66b90*/  HMMA.16816.F32 R8, R16, R26, R8 ;  /* 0x0000001a1008723c */ /* 0x004fde0000001808 */
[----:B------:R-:W-:-:S08]  /*66ba0*/  NOP ;  /* 0x0000000000007918 */ /* 0x000fd00000000000 */
[----:B------:R-:W-:Y:S04]  /*66bb0*/  STL.64 [R1+0x320], R8 ;  /* 0x0003200801007387 */ /* 0x000fe80000100a00 */
[----:B------:R0:W-:Y:S04]  /*66bc0*/  STL.64 [R1+0x328], R10 ;  /* 0x0003280a01007387 */ /* 0x0001e80000100a00 */
[----:B0-----:R-:W2:Y:S04]  /*66bd0*/  LDL.LU.64 R10, [R1+0x62b8] ;  /* 0x0062b800010a7983 */ /* 0x001ea80000300a00 */
[----:B------:R-:W2:Y:S04]  /*66be0*/  LDL.LU.64 R8, [R1+0x62b0] ;  /* 0x0062b00001087983 */ /* 0x000ea80000300a00 */
[----:B------:R-:W2:Y:S01]  /*66bf0*/  LDL.LU.64 R26, [R1+0x62a8] ;  /* 0x0062a800011a7983 */ /* 0x000ea20000300a00 */
[----:B------:R-:W-:-:S02]  /*66c00*/  IMAD.MOV.U32 R14, RZ, RZ, R25 ;  /* 0x000000ffff0e7224 */ /* 0x000fc400078e0019 */
[----:B------:R-:W-:Y:S02]  /*66c10*/  IMAD.MOV.U32 R15, RZ, RZ, R24 ;  /* 0x000000ffff0f7224 */ /* 0x000fe400078e0018 */
[----:B--2---:R-:W-:Y:S01]  /*66c20*/  HMMA.16816.F32 R24, R16, R26, R8 ;  /* 0x0000001a1018723c */ /* 0x004fe20000001808 */
[----:B------:R-:W2:Y:S04]  /*66c30*/  LDL.LU.64 R10, [R1+0x62a0] ;  /* 0x0062a000010a7983 */ /* 0x000ea80000300a00 */
[----:B------:R-:W2:-:S15]  /*66c40*/  LDL.LU.64 R8, [R1+0x6298] ;  /* 0x0062980001087983 */ /* 0x000e9e0000300a00 */
[----:B------:R-:W-:-:S03]  /*66c50*/  NOP ;  /* 0x0000000000007918 */ /* 0x000fc60000000000 */
        /* <DEDUP_REMOVED lines=13> */
[----:B---3--:R-:W-:Y:S03]  /*66d30*/  HMMA.16816.F32 R8, R16, R10, R20 ;  /* 0x0000000a1008723c */ /* 0x008fe60000001814 */
[----:B------:R-:W3:-:S15]  /*66d40*/  LDL.LU.64 R22, [R1+0x6280] ;  /* 0x0062800001167983 */ /* 0x000ede0000300a00 */
[----:B------:R-:W-:-:S05]  /*66d50*/  NOP ;  /* 0x0000000000007918 */ /* 0x000fca0000000000 */
[----:B------:R-:W-:Y:S04]  /*66d60*/  STL.64 [R1+0x2f0], R8 ;  /* 0x0002f00801007387 */ /* 0x000fe80000100a00 */
[----:B------:R0:W-:Y:S04]  /*66d70*/  STL.64 [R1+0x2f8], R10 ;  /* 0x0002f80a01007387 */ /* 0x0001e80000100a00 */
[----:B0-----:R-:W3:Y:S04]  /*66d80*/  LDL.LU.64 R10, [R1+0x6278] ;  /* 0x00627800010a7983 */ /* 0x001ee80000300a00 */
[----:B------:R-:W3:Y:S01]  /*66d90*/  LDL.LU.64 R8, [R1+0x6270] ;  /* 0x0062700001087983 */ /* 0x000ee20000300a00 */
[----:B--2---:R-:W-:Y:S03]  /*66da0*/  HMMA.16816.F32 R24, R16, R14, R24 ;  /* 0x0000000e1018723c */ /* 0x004fe60000001818 */
[----:B------:R-:W2:-:S15]  /*66db0*/  LDL.LU R12, [R1+0x640] ;  /* 0x00064000010c7983 */ /* 0x000e9e0000300800 */
[----:B------:R-:W-:-:S05]  /*66dc0*/  NOP ;  /* 0x0000000000007918 */ /* 0x000fca0000000000 */
[----:B------:R-:W-:Y:S04]  /*66dd0*/  STL.64 [R1+0x2e0], R24 ;  /* 0x0002e01801007387 */ /* 0x000fe80000100a00 */
[----:B------:R-:W-:Y:S01]  /*66de0*/  STL.64 [R1+0x2e8], R26 ;  /* 0x0002e81a01007387 */ /* 0x000fe20000100a00 */
[----:B---3--:R-:W-:-:S15]  /*66df0*/  HMMA.16816.F32 R8, R16, R22, R8 ;  /* 0x000000161008723c */ /* 0x008fde0000001808 */
[----:B------:R-:W-:-:S08]  /*66e00*/  NOP ;  /* 0x0000000000007918 */ /* 0x000fd00000000000 */
[----:B------:R-:W-:Y:S04]  /*66e10*/  STL.64 [R1+0x490], R8 ;  /* 0x0004900801007387 */ /* 0x000fe80000100a00 */
[----:B------:R-:W-:Y:S04]  /*66e20*/  STL.64 [R1+0x498], R10 ;  /* 0x0004980a01007387 */ /* 0x000fe80000100a00 */
[----:B------:R-:W2:Y:S04]  /*66e30*/  LDL.LU R13, [R1+0x644] ;  /* 0x00064400010d7983 */ /* 0x000ea80000300800 */
[----:B------:R-:W3:Y:S04]  /*66e40*/  LDL.LU R14, [R1+0x648] ;  /* 0x00064800010e7983 */ /* 0x000ee80000300800 */
        /* <DEDUP_REMOVED lines=8> */
[----:B0-----:R-:W3:Y:S04]  /*66ed0*/  LDL.LU R14, [R1+0x5b8] ;  /* 0x0005b800010e7983 */ /* 0x001ee80000300800 */
[----:B------:R-:W3:Y:S04]  /*66ee0*/  LDL.LU R15, [R1+0x5bc] ;  /* 0x0005bc00010f7983 */ /* 0x000ee80000300800 */
[----:B---3--:R-:W-:Y:S04]  /*66ef0*/  STL.64 [R1+0x6268], R14 ;  /* 0x0062680e01007387 */ /* 0x008fe80000100a00 */
[----:B--2---:R0:W-:Y:S04]  /*66f00*/  STL.64 [R1+0x6260], R12 ;  /* 0x0062600c01007387 */ /* 0x0041e80000100a00 */
[----:B0-----:R-:W2:Y:S04]  /*66f10*/  LDL.LU R12, [R1+0x5c0] ;  /* 0x0005c000010c7983 */ /* 0x001ea80000300800 */
[----:B------:R-:W2:Y:S04]  /*66f20*/  LDL.LU R13, [R1+0x5c4] ;  /* 0x0005c400010d7983 */ /* 0x000ea80000300800 */
[----:B------:R-:W2:Y:S04]  /*66f30*/  LDL.LU R14, [R1+0x5c8] ;  /* 0x0005c800010e7983 */ /* 0x000ea80000300800 */
[----:B------:R-:W2:Y:S04]  /*66f40*/  LDL.LU R15, [R1+0x5cc] ;  /* 0x0005cc00010f7983 */ /* 0x000ea80000300800 */
[----:B------:R-:W3:Y:S04]  /*66f50*/  LDL.64 R26, [R1+0xa8] ;  /* 0x0000a800011a7983 */ /* 0x000ee80000100a00 */
        /* <DEDUP_REMOVED lines=8> */
[----:B------:R-:W2:Y:S04]  /*66fe0*/  LDL.LU R11, [R1+0x67c] ;  /* 0x00067c00010b7983 */ /* 0x000ea80000300800 */
[----:B--2---:R0:W-:Y:S04]  /*66ff0*/  STL.64 [R1+0x6208], R10 ;  /* 0x0062080a01007387 */ /* 0x0041e80000100a00 */
[----:B----4-:R1:W-:Y:S04]  /*67000*/  STL.64 [R1+0x6200], R8 ;  /* 0x0062000801007387 */ /* 0x0103e80000100a00 */
[----:B0-----:R-:W2:Y:S01]  /*67010*/  LDL.64 R10, [R1+0x88] ;  /* 0x00008800010a7983 */ /* 0x001ea20000100a00 */
[----:B------:R-:W-:-:S02]  /*67020*/  IMAD.MOV.U32 R6, RZ, RZ, R5 ;  /* 0x000000ffff067224 */ /* 0x000fc400078e0005 */
[----:B------:R-:W-:-:S07]  /*67030*/  IMAD.MOV.U32 R7, RZ, RZ, R4 ;  /* 0x000000ffff077224 */ /* 0x000fce00078e0004 */
[C---:B------:R-:W-:Y:S01]  /*67040*/  HMMA.16816.F32 R4, R16.reuse, R6, R12 ;  /* 0x000000061004723c */ /* 0x040fe2000000180c */
[----:B--2---:R0:W-:Y:S04]  /*67050*/  STL.64 [R1+0x6218], R10 ;  /* 0x0062180a01007387 */ /* 0x0041e80000100a00 */
[----:B-1----:R-:W2:Y:S04]  /*67060*/  LDL.LU R8, [R1+0x650] ;  /* 0x0006500001087983 */ /* 0x002ea80000300800 */
[----:B------:R-:W2:Y:S04]  /*67070*/  LDL.LU R9, [R1+0x654] ;  /* 0x0006540001097983 */ /* 0x000ea80000300800 */
[----:B0-----:R-:W2:Y:S04]  /*67080*/  LDL.LU R10, [R1+0x658] ;  /* 0x00065800010a7983 */ /* 0x001ea80000300800 */
[----:B------:R-:W2:Y:S04]  /*67090*/  LDL.LU R11, [R1+0x65c] ;  /* 0x00065c00010b7983 */ /* 0x000ea80000300800 */
[----:B------:R0:W-:Y:S04]  /*670a0*/  STL.64 [R1+0x61f8], R22 ;  /* 0x0061f81601007387 */ /* 0x0001e80000100a00 */
[----:B0-----:R-:W4:Y:S04]  /*670b0*/  LDL.64 R22, [R1+0x18] ;  /* 0x0000180001167983 */ /* 0x001f280000100a00 */
[----:B----4-:R0:W-:Y:S04]  /*670c0*/  STL.64 [R1+0x6210], R22 ;  /* 0x0062101601007387 */ /* 0x0101e80000100a00 */
[----:B------:R-:W4:Y:S04]  /*670d0*/  LDL.LU R20, [R1+0x660] ;  /* 0x0006600001147983 */ /* 0x000f280000300800 */
[----:B------:R-:W4:Y:S04]  /*670e0*/  LDL.LU R21, [R1+0x664] ;  /* 0x0006640001157983 */ /* 0x000f280000300800 */
[----:B0-----:R-:W4:Y:S04]  /*670f0*/  LDL.LU R22, [R1+0x668] ;  /* 0x0006680001167983 */ /* 0x001f280000300800 */
[----:B------:R-:W4:Y:S04]  /*67100*/  LDL.LU R23, [R1+0x66c] ;  /* 0x00066c0001177983 */ /* 0x000f280000300800 */
        /* <DEDUP_REMOVED lines=8> */
[----:B------:R-:W3:-:S13]  /*67190*/  LDL.LU.64 R4, [R1+0x6240] ;  /* 0x0062400001047983 */ /* 0x000eda0000300a00 */
[----:B------:R-:W-:Y:S04]  /*671a0*/  STL.64 [R1+0x2d0], R16 ;  /* 0x0002d01001007387 */ /* 0x000fe80000100a00 */
[----:B------:R-:W-:Y:S04]  /*671b0*/  STL.64 [R1+0x2d8], R18 ;  /* 0x0002d81201007387 */ /* 0x000fe80000100a00 */
[----:B------:R-:W0:Y:S04]  /*671c0*/  LDSM.16.MT88.4 R16, [R28+UR5+0xc280] ;  /* 0x00c280051c10783b */ /* 0x000e280008004200 */
[----:B0-----:R0:W-:Y:S04]  /*671d0*/  STL.64 [R1+0x60c8], R18 ;  /* 0x0060c81201007387 */ /* 0x0011e80000100a00 */
[----:B------:R1:W-:Y:S04]  /*671e0*/  STL.64 [R1+0x60c0], R16 ;  /* 0x0060c01001007387 */ /* 0x0003e80000100a00 */
[----:B0-----:R-:W2:Y:S01]  /*671f0*/  LDL.64 R18, [R1+0xd8] ;  /* 0x0000d80001127983 */ /* 0x001ea20000100a00 */
[C---:B---3--:R-:W-:Y:S03]  /*67200*/  HMMA.16816.F32 R12, R4.reuse, R14, R24 ;  /* 0x0000000e040c723c */ /* 0x048fe60000001818 */
[----:B--2---:R0:W-:Y:S04]  /*67210*/  STL.64 [R1+0x61f0], R18 ;  /* 0x0061f01201007387 */ /* 0x0041e80000100a00 */
[----:B-1----:R-:W2:Y:S04]  /*67220*/  LDL.LU R16, [R1+0x680] ;  /* 0x0006800001107983 */ /* 0x002ea80000300800 */
[----:B------:R-:W2:Y:S04]  /*67230*/  LDL.LU R17, [R1+0x684] ;  /* 0x0006840001117983 */ /* 0x000ea80000300800 */
[----:B0-----:R-:W2:Y:S04]  /*67240*/  LDL.LU R18, [R1+0x688] ;  /* 0x0006880001127983 */ /* 0x001ea80000300800 */
        /* <DEDUP_REMOVED lines=8> */
[----:B------:R0:W-:Y:S04]  /*672d0*/  STL.64 [R1+0x2b0], R12 ;  /* 0x0002b00c01007387 */ /* 0x0001e80000100a00 */
[----:B------:R-:W-:Y:S01]  /*672e0*/  STL.64 [R1+0x2b8], R14 ;  /* 0x0002b80e01007387 */ /* 0x000fe20000100a00 */
[----:B0-----:R-:W-:Y:S02]  /*672f0*/  IMAD.MOV.U32 R13, RZ, RZ, R26 ;  /* 0x000000ffff0d7224 */ /* 0x001fe400078e001a */
[----:B------:R-:W-:Y:S02]  /*67300*/  IMAD.MOV.U32 R12, RZ, RZ, R27 ;  /* 0x000000ffff0c7224 */ /* 0x000fe400078e001b */
[----:B------:R-:W3:Y:S02]  /*67310*/  LDL.LU.64 R26, [R1+0x6220] ;  /* 0x00622000011a7983 */ /* 0x000ee40000300a00 */
[----:B---3--:R-:W-:Y:S02]  /*67320*/  HMMA.16816.F32 R24, R4, R26, R8 ;  /* 0x0000001a0418723c */ /* 0x008fe40000001808 */
[----:B------:R-:W4:-:S15]  /*67330*/  LDL.LU.64 R10, [R1+0x6218] ;  /* 0x00621800010a7983 */ /* 0x000f1e0000300a00 */
[----:B------:R-:W-:-:S06]  /*67340*/  NOP ;  /* 0x0000000000007918 */ /* 0x000fcc0000000000 */
[----:B------:R-:W-:Y:S04]  /*67350*/  STL.64 [R1+0x2a0], R24 ;  /* 0x0002a01801007387 */ /* 0x000fe80000100a00 */
[----:B------:R-:W-:Y:S04]  /*67360*/  STL.64 [R1+0x2a8], R26 ;  /* 0x0002a81a01007387 */ /* 0x000fe80000100a00 */
[----:B------:R-:W0:Y:S04]  /*67370*/  LDSM.16.MT88.4 R24, [R28+UR5+0xc300] ;  /* 0x00c300051c18783b */ /* 0x000e280008004200 */
[----:B0-----:R0:W-:Y:S04]  /*67380*/  STL.64 [R1+0x6050], R26 ;  /* 0x0060501a01007387 */ /* 0x0011e80000100a00 */
[----:B------:R1:W-:Y:S04]  /*67390*/  STL.64 [R1+0x6048], R24 ;  /* 0x0060481801007387 */ /* 0x0003e80000100a00 */
[----:B0-----:R-:W3:Y:S01]  /*673a0*/  LDL.LU.64 R26, [R1+0xc8] ;  /* 0x0000c800011a7983 */ /* 0x001ee20000300a00 */
[----:B----4-:R-:W-:Y:S06]  /*673b0*/  HMMA.16816.F32 R20, R4, R10, R20 ;  /* 0x0000000a0414723c */ /* 0x010fec0000001814 */
[----:B------:R-:W-:-:S02]  /*673c0*/  IMAD.MOV.U32 R15, RZ, RZ, R10 ;  /* 0x000000ffff0f7224 */ /* 0x000fc400078e000a */
[----:B------:R-:W-:Y:S01]  /*673d0*/  IMAD.MOV.U32 R14, RZ, RZ, R11 ;  /* 0x000000ffff0e7224 */ /* 0x000fe200078e000b */
[----:B---3--:R0:W-:Y:S04]  /*673e0*/  STL.64 [R1+0x61e8], R26 ;  /* 0x0061e81a01007387 */ /* 0x0081e80000100a00 */
[----:B-1----:R-:W3:Y:S04]  /*673f0*/  LDL.LU R24, [R1+0x6a0] ;  /* 0x0006a00001187983 */ /* 0x002ee80000300800 */
[----:B------:R-:W3:Y:S04]  /*67400*/  LDL.LU R25, [R1+0x6a4] ;  /* 0x0006a40001197983 */ /* 0x000ee80000300800 */
[----:B0-----:R-:W3:Y:S04]  /*67410*/  LDL.LU R26, [R1+0x6a8] ;  /* 0x0006a800011a7983 */ /* 0x001ee80000300800 */
[----:B------:R-:W3:Y:S04]  /*67420*/  LDL.LU R27, [R1+0x6ac] ;  /* 0x0006ac00011b7983 */ /* 0x000ee80000300800 */
[----:B------:R-:W-:Y:S04]  /*67430*/  STL.64 [R1+0x290], R20 ;  /* 0x0002901401007387 */ /* 0x000fe80000100a00 */
[----:B------:R0:W-:Y:S04]  /*67440*/  STL.64 [R1+0x298], R22 ;  /* 0x0002981601007387 */ /* 0x0001e80000100a00 */
[----:B0-----:R-:W4:Y:S04]  /*67450*/  LDL.LU.64 R22, [R1+0x6210] ;  /* 0x0062100001167983 */ /* 0x001f280000300a00 */
[----:B------:R-:W4:Y:S04]  /*67460*/  LDL.LU.64 R10, [R1+0x6208] ;  /* 0x00620800010a7983 */ /* 0x000f280000300a00 */
[----:B------:R-:W4:Y:S02]  /*67470*/  LDL.LU.64 R8, [R1+0x6200] ;  /* 0x0062000001087983 */ /* 0x000f240000300a00 */
[----:B----4-:R-:W-:-:S15]  /*67480*/  HMMA.16816.F32 R8, R4, R22, R8 ;  /* 0x000000160408723c */ /* 0x010fde0000001808 */
[----:B------:R-:W-:-:S08]  /*67490*/  NOP ;  /* 0x0000000000007918 */ /* 0x000fd00000000000 */
[----:B------:R0:W-:Y:S04]  /*674a0*/  STL.64 [R1+0x280], R8 ;  /* 0x0002800801007387 */ /* 0x0001e80000100a00 */
[----:B------:R-:W-:Y:S01]  /*674b0*/  STL.64 [R1+0x288], R10 ;  /* 0x0002880a01007387 */ /* 0x000fe20000100a00 */
[----:B0-----:R-:W-:Y:S02]  /*674c0*/  IMAD.MOV.U32 R9, RZ, RZ, R22 ;  /* 0x000000ffff097224 */ /* 0x001fe400078e0016 */
[----:B------:R-:W-:Y:S02]  /*674d0*/  IMAD.MOV.U32 R8, RZ, RZ, R23 ;  /* 0x000000ffff087224 */ /* 0x000fe400078e0017 */
[----:B------:R-:W2:Y:S02]  /*674e0*/  LDL.LU.64 R22, [R1+0x61f8] ;  /* 0x0061f80001167983 */ /* 0x000ea40000300a00 */
[----:B--2---:R-:W-:-:S15]  /*674f0*/  HMMA.16816.F32 R16, R4, R22, R16 ;  /* 0x000000160410723c */ /* 0x004fde0000001810 */
[----:B------:R-:W-:-:S08]  /*67500*/  NOP ;  /* 0x0000000000007918 */ /* 0x000fd00000000000 */
[----:B------:R-:W-:Y:S04]  /*67510*/  STL.64 [R1+0x470], R16 ;  /* 0x0004701001007387 */ /* 0x000fe80000100a00 */
[----:B------:R0:W-:Y:S04]  /*67520*/  STL.64 [R1+0x478], R18 ;  /* 0x0004781201007387 */ /* 0x0001e80000100a00 */
[----:B0-----:R-:W3:Y:S04]  /*67530*/  LDL.LU.64 R18, [R1+0x61f0] ;  /* 0x0061f00001127983 */ /* 0x001ee80000300a00 */
[----:B------:R0:W-:Y:S02]  /*67540*/  STL.64 [R1+0x6188], R22 ;  /* 0x0061881601007387 */ /* 0x0001e40000100a00 */
[----:B0-----:R-:W-:-:S02]  /*67550*/  IMAD.MOV.U32 R22, RZ, RZ, R9 ;  /* 0x000000ffff167224 */ /* 0x001fc400078e0009 */
[----:B------:R-:W-:Y:S02]  /*67560*/  IMAD.MOV.U32 R23, RZ, RZ, R8 ;  /* 0x000000ffff177224 */ /* 0x000fe400078e0008 */
[----:B------:R-:W2:Y:S04]  /*67570*/  LDL.LU R8, [R1+0x690] ;  /* 0x0006900001087983 */ /* 0x000ea80000300800 */
[----:B------:R-:W2:Y:S04]  /*67580*/  LDL.LU R9, [R1+0x694] ;  /* 0x0006940001097983 */ /* 0x000ea80000300800 */
[----:B------:R-:W2:Y:S04]  /*67590*/  LDL.LU R10, [R1+0x698] ;  /* 0x00069800010a7983 */ /* 0x000ea80000300800 */
[----:B------:R-:W2:Y:S04]  /*675a0*/  LDL.LU R11, [R1+0x69c] ;  /* 0x00069c00010b7983 */ /* 0x000ea80000300800 */
[----:B------:R0:W-:Y:S02]  /*675b0*/  STL.64 [R1+0x6198], R22 ;  /* 0x0061981601007387 */ /* 0x0001e40000100a00 */
[----:B0-----:R-:W-:-:S02]  /*675c0*/  IMAD.MOV.U32 R22, RZ, RZ, R15 ;  /* 0x000000ffff167224 */ /* 0x001fc400078e000f */
[----:B------:R-:W-:-:S05]  /*675d0*/  IMAD.MOV.U32 R23, RZ, RZ, R14 ;  /* 0x000000ffff177224 */ /* 0x000fca00078e000e */
[----:B------:R0:W-:Y:S04]  /*675e0*/  STL.64 [R1+0x61b0], R22 ;  /* 0x0061b01601007387 */ /* 0x0001e80000100a00 */
[----:B0-----:R-:W4:Y:S01]  /*675f0*/  LDL.64 R22, [R1+0x98] ;  /* 0x0000980001167983 */ /* 0x001f220000100a00 */
[----:B---3--:R-:W-:Y:S03]  /*67600*/  HMMA.16816.F32 R24, R4, R18, R24 ;  /* 0x000000120418723c */ /* 0x008fe60000001818 */
[----:B----4-:R0:W-:Y:S02]  /*67610*/  STL.64 [R1+0x61b8], R22 ;  /* 0x0061b81601007387 */ /* 0x0101e40000100a00 */
[----:B0-----:R-:W-:-:S02]  /*67620*/  IMAD.MOV.U32 R22, RZ, RZ, R13 ;  /* 0x000000ffff167224 */ /* 0x001fc400078e000d */
[----:B------:R-:W-:Y:S02]  /*67630*/  IMAD.MOV.U32 R23, RZ, RZ, R12 ;  /* 0x000000ffff177224 */ /* 0x000fe400078e000c */
[----:B------:R-:W3:Y:S04]  /*67640*/  LDL.LU R12, [R1+0x6b0] ;  /* 0x0006b000010c7983 */ /* 0x000ee80000300800 */
[----:B------:R-:W3:Y:S04]  /*67650*/  LDL.LU R13, [R1+0x6b4] ;  /* 0x0006b400010d7983 */ /* 0x000ee80000300800 */
[----:B------:R-:W3:Y:S04]  /*67660*/  LDL.LU R14, [R1+0x6b8] ;  /* 0x0006b800010e7983 */ /* 0x000ee80000300800 */
[----:B------:R-:W3:Y:S04]  /*67670*/  LDL.LU R15, [R1+0x6bc] ;  /* 0x0006bc00010f7983 */ /* 0x000ee80000300800 */
[----:B------:R0:W-:Y:S04]  /*67680*/  STL.64 [R1+0x61d0], R22 ;  /* 0x0061d01601007387 */ /* 0x0001e80000100a00 */
[----:B0-----:R-:W3:Y:S04]  /*67690*/  LDL.64 R22, [R1+0xb8] ;  /* 0x0000b80001167983 */ /* 0x001ee80000100a00 */
        /* <DEDUP_REMOVED lines=14> */
[----:B--2---:R-:W-:Y:S03]  /*67780*/  HMMA.16816.F32 R4, R4, R26, R8 ;  /* 0x0000001a0404723c */ /* 0x004fe60000001808 */
        /* <DEDUP_REMOVED lines=8> */
[----:B------:R0:W-:Y:S04]  /*67810*/  STL.64 [R1+0x270], R4 ;  /* 0x0002700401007387 */ /* 0x0001e80000100a00 */
[----:B------:R1:W-:Y:S04]  /*67820*/  STL.64 [R1+0x278], R6 ;  /* 0x0002780601007387 */ /* 0x0003e80000100a00 */
[----:B0-----:R-:W4:Y:S04]  /*67830*/  LDL.LU R4, [R1+0x6d0] ;  /* 0x0006d00001047983 */ /* 0x001f280000300800 */
[----:B------:R-:W4:Y:S04]  /*67840*/  LDL.LU R5, [R1+0x6d4] ;  /* 0x0006d40001057983 */ /* 0x000f280000300800 */
[----:B-1----:R-:W4:Y:S04]  /*67850*/  LDL.LU R6, [R1+0x6d8] ;  /* 0x0006d80001067983 */ /* 0x002f280000300800 */
[----:B------:R-:W4:Y:S04]  /*67860*/  LDL.LU R7, [R1+0x6dc] ;  /* 0x0006dc0001077983 */ /* 0x000f280000300800 */
[----:B------:R0:W-:Y:S04]  /*67870*/  STL.64 [R1+0x6170], R26 ;  /* 0x0061701a01007387 */ /* 0x0001e80000100a00 */
[----:B------:R-:W4:Y:S04]  /*67880*/  LDL.LU R24, [R1+0x700] ;  /* 0x0007000001187983 */ /* 0x000f280000300800 */
[----:B------:R-:W4:Y:S04]  /*67890*/  LDL.LU R25, [R1+0x704] ;  /* 0x0007040001197983 */ /* 0x000f280000300800 */
[----:B0-----:R-:W4:Y:S04]  /*678a0*/  LDL.LU R26, [R1+0x708] ;  /* 0x00070800011a7983 */ /* 0x001f280000300800 */
[----:B------:R-:W4:Y:S01]  /*678b0*/  LDL.LU R27, [R1+0x70c] ;  /* 0x00070c00011b7983 */ /* 0x000f220000300800 */
        /* <DEDUP_REMOVED lines=11> */
[----:B------:R-:W-:Y:S04]  /*67970*/  STL.64 [R1+0x250], R20 ;  /* 0x0002501401007387 */ /* 0x000fe80000100a00 */
[----:B------:R0:W-:Y:S04]  /*67980*/  STL.64 [R1+0x258], R22 ;  /* 0x0002581601007387 */ /* 0x0001e80000100a00 */
        /* <DEDUP_REMOVED lines=20> */
[----:B0-----:R-:W3:Y:S02]  /*67ad0*/  LDL.LU.64 R22, [R1+0x6188] ;  /* 0x0061880001167983 */ /* 0x001ee40000300a00 */
[----:B---3--:R-:W-:Y:S06]  /*67ae0*/  HMMA.16816.F32 R24, R8, R22, R24 ;  /* 0x000000160818723c */ /* 0x008fec0000001818 */
[----:B------:R0:W-:Y:S04]  /*67af0*/  STL.64 [R1+0x60f0], R22 ;  /* 0x0060f01601007387 */ /* 0x0001e80000100a00 */
[----:B0-----:R-:W3:-:S13]  /*67b00*/  LDL.64 R22, [R1+0x18] ;  /* 0x0000180001167983 */ /* 0x001eda0000100a00 */
[----:B------:R-:W-:Y:S04]  /*67b10*/  STL.64 [R1+0x450], R24 ;  /* 0x0004501801007387 */ /* 0x000fe80000100a00 */
[----:B------:R-:W-:Y:S04]  /*67b20*/  STL.64 [R1+0x458], R26 ;  /* 0x0004581a01007387 */ /* 0x000fe80000100a00 */
[----:B---3--:R0:W-:Y:S04]  /*67b30*/  STL.64 [R1+0x6108], R22 ;  /* 0x0061081601007387 */ /* 0x0081e80000100a00 */
[----:B0-----:R-:W3:Y:S04]  /*67b40*/  LDL.64 R22, [R1+0x88] ;  /* 0x0000880001167983 */ /* 0x001ee80000100a00 */
[----:B---3--:R0:W-:Y:S02]  /*67b50*/  STL.64 [R1+0x6120], R22 ;  /* 0x0061201601007387 */ /* 0x0081e40000100a00 */
[----:B0-----:R-:W-:-:S02]  /*67b60*/  IMAD.MOV.U32 R22, RZ, RZ, R5 ;  /* 0x000000ffff167224 */ /* 0x001fc400078e0005 */
[----:B------:R-:W-:-:S05]  /*67b70*/  IMAD.MOV.U32 R23, RZ, RZ, R4 ;  /* 0x000000ffff177224 */ /* 0x000fca00078e0004 */
[----:B------:R0:W-:Y:S04]  /*67b80*/  STL.64 [R1+0x6138], R22 ;  /* 0x0061381601007387 */ /* 0x0001e80000100a00 */
[----:B------:R-:W3:Y:S04]  /*67b90*/  LDL.LU R4, [R1+0x790] ;  /* 0x0007900001047983 */ /* 0x000ee80000300800 */
[----:B------:R-:W3:Y:S04]  /*67ba0*/  LDL.LU R5, [R1+0x794] ;  /* 0x0007940001057983 */ /* 0x000ee80000300800 */
[----:B------:R-:W4:Y:S04]  /*67bb0*/  LDL.LU R6, [R1+0x798] ;  /* 0x0007980001067983 */ /* 0x000f280000300800 */
[----:B------:R-:W4:Y:S04]  /*67bc0*/  LDL.LU R7, [R1+0x79c] ;  /* 0x00079c0001077983 */ /* 0x000f280000300800 */
[----:B------:R-:W2:Y:S04]  /*67bd0*/  LDL.LU R20, [R1+0x740] ;  /* 0x0007400001147983 */ /* 0x000ea80000300800 */
[----:B------:R-:W2:Y:S04]  /*67be0*/  LDL.LU R21, [R1+0x744] ;  /* 0x0007440001157983 */ /* 0x000ea80000300800 */
[----:B0-----:R-:W3:Y:S04]  /*67bf0*/  LDL.LU R22, [R1+0x748] ;  /* 0x0007480001167983 */ /* 0x001ee80000300800 */
[----:B------:R-:W3:Y:S04]  /*67c00*/  LDL.LU R23, [R1+0x74c] ;  /* 0x00074c0001177983 */ /* 0x000ee80000300800 */
[----:B---3--:R-:W-:Y:S04]  /*67c10*/  STL.64 [R1+0x6148], R22 ;  /* 0x0061481601007387 */ /* 0x008fe80000100a00 */
[----:B--2---:R-:W-:Y:S04]  /*67c20*/  STL.64 [R1+0x6140], R20 ;  /* 0x0061401401007387 */ /* 0x004fe80000100a00 */
[----:B----4-:R-:W-:Y:S04]  /*67c30*/  STL.64 [R1+0x60d8], R6 ;  /* 0x0060d80601007387 */ /* 0x010fe80000100a00 */
[----:B------:R0:W-:Y:S04]  /*67c40*/  STL.64 [R1+0x60d0], R4 ;  /* 0x0060d00401007387 */ /* 0x0001e80000100a00 */
[----:B0-----:R-:W2:Y:S04]  /*67c50*/  LDL.LU R4, [R1+0x7a0] ;  /* 0x0007a00001047983 */ /* 0x001ea80000300800 */
[----:B------:R-:W2:Y:S04]  /*67c60*/  LDL.LU R5, [R1+0x7a4] ;  /* 0x0007a40001057983 */ /* 0x000ea80000300800 */
[----:B------:R-:W3:Y:S01]  /*67c70*/  LDL.LU R6, [R1+0x7a8] ;  /* 0x0007a80001067983 */ /* 0x000ee20000300800 */
[----:B------:R-:W-:-:S02]  /*67c80*/  IMAD.MOV.U32 R7, RZ, RZ, R3 ;  /* 0x000000ffff077224 */ /* 0x000fc400078e0003 */
[----:B------:R-:W-:Y:S01]  /*67c90*/  IMAD.MOV.U32 R23, RZ, RZ, R12 ;  /* 0x000000ffff177224 */ /* 0x000fe200078e000c */
[----:B------:R-:W4:Y:S01]  /*67ca0*/  LDL.LU R3, [R1+0x6180] ;  /* 0x0061800001037983 */ /* 0x000f220000300800 */
[----:B------:R-:W-:-:S03]  /*67cb0*/  IMAD.MOV.U32 R22, RZ, RZ, R13 ;  /* 0x000000ffff167224 */ /* 0x000fc600078e000d */
        /* <DEDUP_REMOVED lines=18> */
[----:B------:R-:W3:Y:S01]  /*67de0*/  LDL.LU R6, [R1+0x778] ;  /* 0x0007780001067983 */ /* 0x000ee20000300800 */
[----:B----4-:R-:W-:-:S03]  /*67df0*/  IMAD.MOV.U32 R7, RZ, RZ, R3 ;  /* 0x000000ffff077224 */ /* 0x010fc600078e0003 */
[----:B------:R-:W4:Y:S04]  /*67e00*/  LDL.LU R3, [R1+0x617c] ;  /* 0x00617c0001037983 */ /* 0x000f280000300800 */
[----:B---3--:R-:W-:Y:S04]  /*67e10*/  STL.64 [R1+0x6118], R6 ;  /* 0x0061180601007387 */ /* 0x008fe80000100a00 */
[----:B--2---:R0:W-:Y:S04]  /*67e20*/  STL.64 [R1+0x6110], R4 ;  /* 0x0061100401007387 */ /* 0x0041e80000100a00 */
[----:B0-----:R-:W2:Y:S04]  /*67e30*/  LDL.LU R4, [R1+0x760] ;  /* 0x0007600001047983 */ /* 0x001ea80000300800 */
[----:B------:R-:W2:Y:S04]  /*67e40*/  LDL.LU R5, [R1+0x764] ;  /* 0x0007640001057983 */ /* 0x000ea80000300800 */
[----:B------:R-:W3:Y:S04]  /*67e50*/  LDL.LU R6, [R1+0x768] ;  /* 0x0007680001067983 */ /* 0x000ee80000300800 */
[----:B------:R-:W3:Y:S01]  /*67e60*/  LDL.LU R7, [R1+0x76c] ;  /* 0x00076c0001077983 */ /* 0x000ee20000300800 */
[----:B------:R-:W-:Y:S03]  /*67e70*/  HMMA.16816.F32 R24, R8, R18, R24 ;  /* 0x000000120818723c */ /* 0x000fe60000001818 */
[----:B---3--:R4:W-:Y:S04]  /*67e80*/  STL.64 [R1+0x6130], R6 ;  /* 0x0061300601007387 */ /* 0x0089e80000100a00 */
[----:B--2---:R0:W-:Y:S01]  /*67e90*/  STL.64 [R1+0x6128], R4 ;  /* 0x0061280401007387 */ /* 0x0041e20000100a00 */
[----:B----4-:R-:W-:-:S03]  /*67ea0*/  IMAD.MOV.U32 R6, RZ, RZ, R3 ;  /* 0x000000ffff067224 */ /* 0x010fc600078e0003 */
[----:B0-----:R-:W2:Y:S04]  /*67eb0*/  LDL.LU R4, [R1+0x750] ;  /* 0x0007500001047983 */ /* 0x001ea80000300800 */
[----:B------:R-:W2:Y:S04]  /*67ec0*/  LDL.LU R5, [R1+0x754] ;  /* 0x0007540001057983 */ /* 0x000ea80000300800 */
[----:B------:R-:W3:Y:S04]  /*67ed0*/  LDL.LU R3, [R1+0x6178] ;  /* 0x0061780001037983 */ /* 0x000ee80000300800 */
[----:B------:R-:W4:Y:S04]  /*67ee0*/  LDL.LU R7, [R1+0x75c] ;  /* 0x00075c0001077983 */ /* 0x000f280000300800 */
[----:B----4-:R-:W-:Y:S04]  /*67ef0*/  STL.64 [R1+0x6158], R6 ;  /* 0x0061580601007387 */ /* 0x010fe80000100a00 */
[----:B--2---:R0:W-:Y:S04]  /*67f00*/  STL.64 [R1+0x6150], R4 ;  /* 0x0061500401007387 */ /* 0x0041e80000100a00 */
[----:B0-----:R-:W2:Y:S04]  /*67f10*/  LDL.LU R4, [R1+0x730] ;  /* 0x0007300001047983 */ /* 0x001ea80000300800 */
[----:B------:R-:W2:Y:S04]  /*67f20*/  LDL.LU R5, [R1+0x734] ;  /* 0x0007340001057983 */ /* 0x000ea80000300800 */
[----:B------:R-:W2:Y:S04]  /*67f30*/  LDL.LU R6, [R1+0x738] ;  /* 0x0007380001067983 */ /* 0x000ea80000300800 */
[----:B------:R-:W-:Y:S04]  /*67f40*/  STL.64 [R1+0x440], R24 ;  /* 0x0004401801007387 */ /* 0x000fe80000100a00 */
[----:B------:R0:W-:Y:S04]  /*67f50*/  STL.64 [R1+0x448], R26 ;  /* 0x0004481a01007387 */ /* 0x0001e80000100a00 */
[----:B0-----:R-:W4:Y:S01]  /*67f60*/  LDL.LU.64 R26, [R1+0x6170] ;  /* 0x00617000011a7983 */ /* 0x001f220000300a00 */
[----:B---3--:R-:W-:Y:S01]  /*67f70*/  IMAD.MOV.U32 R7, RZ, RZ, R3 ;  /* 0x000000ffff077224 */ /* 0x008fe200078e0003 */
[----:B----4-:R-:W-:Y:S02]  /*67f80*/  HMMA.16816.F32 R8, R8, R26, R12 ;  /* 0x0000001a0808723c */ /* 0x010fe4000000180c */
[----:B------:R-:W2:Y:S04]  /*67f90*/  LDL.LU.64 R14, [R1+0x6168] ;  /* 0x00616800010e7983 */ /* 0x000ea80000300a00 */
[----:B------:R-:W2:-:S15]  /*67fa0*/  LDL.LU.64 R12, [R1+0x6160] ;  /* 0x00616000010c7983 */ /* 0x000e9e0000300a00 */
[----:B------:R-:W-:-:S02]  /*67fb0*/  NOP ;  /* 0x0000000000007918 */ /* 0x000fc40000000000 */
[----:B------:R-:W-:Y:S04]  /*67fc0*/  STL.64 [R1+0x210], R8 ;  /* 0x0002100801007387 */ /* 0x000fe80000100a00 */
[----:B------:R0:W-:Y:S04]  /*67fd0*/  STL.64 [R1+0x218], R10 ;  /* 0x0002180a01007387 */ /* 0x0001e80000100a00 */
[----:B0-----:R-:W3:Y:S01]  /*67fe0*/  LDL.LU.64 R10, [R1+0xa8] ;  /* 0x0000a800010a7983 */ /* 0x001ee20000300a00 */
        /* <DEDUP_REMOVED lines=18> */
[----:B------:R0:W-:Y:S01]  /*68110*/  STL [R1+0x418], R22 ;  /* 0x0004181601007387 */ /* 0x0001e20000100800 */
[----:B------:R-:W-:-:S03]  /*68120*/  IMAD.MOV.U32 R3, RZ, RZ, R23 ;  /* 0x000000ffff037224 */ /* 0x000fc600078e0017 */
[----:B0-----:R-:W2:Y:S04]  /*68130*/  LDL.LU.64 R22, [R1+0x6120] ;  /* 0x0061200001167983 */ /* 0x001ea80000300a00 */
[----:B------:R0:W-:Y:S01]  /*68140*/  STL [R1+0x5b78], R3 ;  /* 0x005b780301007387 */ /* 0x0001e20000100800 */
[----:B--2---:R-:W-:Y:S06]  /*68150*/  HMMA.16816.F32 R4, R12, R22, R4 ;  /* 0x000000160c04723c */ /* 0x004fec0000001804 */
[----:B------:R-:W-:-:S02]  /*68160*/  IMAD.MOV.U32 R8, RZ, RZ, R22 ;  /* 0x000000ffff087224 */ /* 0x000fc400078e0016 */
[----:B0-----:R-:W-:-:S15]  /*68170*/  IMAD.MOV.U32 R3, RZ, RZ, R23 ;  /* 0x000000ffff037224 */ /* 0x001fde00078e0017 */
        /* <DEDUP_REMOVED lines=21> */
[----:B------:R-:W-:-:S05]  /*682d0*/  IMAD.MOV.U32 R23, RZ, RZ, R9 ;  /* 0x000000ffff177224 */ /* 0x000fca00078e0009 */
[----:B------:R0:W-:Y:S02]  /*682e0*/  STL.64 [R1+0x6088], R22 ;  /* 0x0060881601007387 */ /* 0x0001e40000100a00 */
[----:B0-----:R-:W-:Y:S02]  /*682f0*/  IMAD.MOV.U32 R22, RZ, RZ, R8 ;  /* 0x000000ffff167224 */ /* 0x001fe400078e0008 */
[----:B------:R-:W-:-:S05]  /*68300*/  IMAD.MOV.U32 R23, RZ, RZ, R3 ;  /* 0x000000ffff177224 */ /* 0x000fca00078e0003 */
[----:B------:R0:W-:Y:S04]  /*68310*/  STL.64 [R1+0x60a0], R22 ;  /* 0x0060a01601007387 */ /* 0x0001e80000100a00 */
[----:B0-----:R-:W3:Y:S04]  /*68320*/  LDL.64 R22, [R1+0x98] ;  /* 0x0000980001167983 */ /* 0x001ee80000100a00 */
[----:B---3--:R0:W-:Y:S04]  /*68330*/  STL.64 [R1+0x60a8], R22 ;  /* 0x0060a81601007387 */ /* 0x0081e80000100a00 */
[----:B------:R-:W3:Y:S04]  /*68340*/  LDL.LU R20, [R1+0x7c0] ;  /* 0x0007c00001147983 */ /* 0x000ee80000300800 */
[----:B------:R-:W3:Y:S04]  /*68350*/  LDL.LU R21, [R1+0x7c4] ;  /* 0x0007c40001157983 */ /* 0x000ee80000300800 */
[----:B0-----:R-:W4:Y:S04]  /*68360*/  LDL.LU R22, [R1+0x7c8] ;  /* 0x0007c80001167983 */ /* 0x001f280000300800 */
[----:B------:R-:W4:Y:S01]  /*68370*/  LDL.LU R23, [R1+0x7cc] ;  /* 0x0007cc0001177983 */ /* 0x000f220000300800 */
[----:B--2---:R-:W-:Y:S03]  /*68380*/  HMMA.16816.F32 R4, R12, R18, R4 ;  /* 0x000000120c04723c */ /* 0x004fe60000001804 */
[----:B----4-:R0:W-:Y:S04]  /*68390*/  STL.64 [R1+0x60b8], R22 ;  /* 0x0060b81601007387 */ /* 0x0101e80000100a00 */
[----:B---3--:R-:W-:Y:S04]  /*683a0*/  STL.64 [R1+0x60b0], R20 ;  /* 0x0060b01401007387 */ /* 0x008fe80000100a00 */
[----:B0-----:R-:W2:-:S12]  /*683b0*/  LDL.64 R22, [R1+0xb8] ;  /* 0x0000b80001167983 */ /* 0x001e980000100a00 */
[----:B------:R-:W-:Y:S04]  /*683c0*/  STL.64 [R1+0x3d0], R4 ;  /* 0x0003d00401007387 */ /* 0x000fe80000100a00 */
[----:B------:R0:W-:Y:S04]  /*683d0*/  STL.64 [R1+0x3d8], R6 ;  /* 0x0003d80601007387 */ /* 0x0001e80000100a00 */
[----:B0-----:R-:W3:Y:S04]  /*683e0*/  LDL.LU.64 R6, [R1+0x60d8] ;  /* 0x0060d80001067983 */ /* 0x001ee80000300a00 */
[----:B------:R-:W3:Y:S01]  /*683f0*/  LDL.LU.64 R4, [R1+0x60d0] ;  /* 0x0060d00001047983 */ /* 0x000ee20000300a00 */
[----:B------:R-:W-:-:S02]  /*68400*/  IMAD.MOV.U32 R9, RZ, RZ, R18 ;  /* 0x000000ffff097224 */ /* 0x000fc400078e0012 */
[----:B------:R-:W-:Y:S02]  /*68410*/  IMAD.MOV.U32 R8, RZ, RZ, R19 ;  /* 0x000000ffff087224 */ /* 0x000fe400078e0013 */
[----:B------:R-:W2:Y:S04]  /*68420*/  LDL.LU.64 R18, [R1+0x60c8] ;  /* 0x0060c80001127983 */ /* 0x000ea80000300a00 */
[----:B------:R-:W2:Y:S01]  /*68430*/  LDL.LU.64 R16, [R1+0x60c0] ;  /* 0x0060c00001107983 */ /* 0x000ea20000300a00 */
[----:B---3--:R-:W-:Y:S03]  /*68440*/  HMMA.16816.F32 R4, R12, R26, R4 ;  /* 0x0000001a0c04723c */ /* 0x008fe60000001804 */
[----:B------:R-:W3:-:S15]  /*68450*/  LDL.LU R12, [R1+0x7d0] ;  /* 0x0007d000010c7983 */ /* 0x000ede0000300800 */
[----:B------:R-:W-:-:S05]  /*68460*/  NOP ;  /* 0x0000000000007918 */ /* 0x000fca0000000000 */
[----:B------:R-:W-:Y:S04]  /*68470*/  STL.64 [R1+0x200], R4 ;  /* 0x0002000401007387 */ /* 0x000fe80000100a00 */
[----:B------:R-:W-:Y:S04]  /*68480*/  STL.64 [R1+0x208], R6 ;  /* 0x0002080601007387 */ /* 0x000fe80000100a00 */
[----:B------:R-:W3:Y:S04]  /*68490*/  LDL.LU R13, [R1+0x7d4] ;  /* 0x0007d400010d7983 */ /* 0x000ee80000300800 */
[----:B------:R-:W3:Y:S04]  /*684a0*/  LDL.LU R14, [R1+0x7d8] ;  /* 0x0007d800010e7983 */ /* 0x000ee80000300800 */
[----:B------:R-:W3:Y:S04]  /*684b0*/  LDL.LU R15, [R1+0x7dc] ;  /* 0x0007dc00010f7983 */ /* 0x000ee80000300800 */
[----:B------:R0:W-:Y:S04]  /*684c0*/  STL.64 [R1+0x6058], R26 ;  /* 0x0060581a01007387 */ /* 0x0001e80000100a00 */
[----:B------:R-:W4:Y:S04]  /*684d0*/  LDL.LU R24, [R1+0x800] ;  /* 0x0008000001187983 */ /* 0x000f280000300800 */
[----:B------:R-:W4:Y:S04]  /*684e0*/  LDL.LU R25, [R1+0x804] ;  /* 0x0008040001197983 */ /* 0x000f280000300800 */
[----:B------:R-:W1:Y:S04]  /*684f0*/  LDSM.16.MT88.4 R4, [R28+UR5+0xc380] ;  /* 0x00c380051c04783b */ /* 0x000e680008004200 */
[----:B0-----:R-:W2:Y:S04]  /*68500*/  LDL.LU R26, [R1+0x808] ;  /* 0x00080800011a7983 */ /* 0x001ea80000300800 */
[----:B------:R-:W2:Y:S04]  /*68510*/  LDL.LU R27, [R1+0x80c] ;  /* 0x00080c00011b7983 */ /* 0x000ea80000300800 */
[----:B--2---:R-:W-:Y:S04]  /*68520*/  STL.64 [R1+0x6080], R26 ;  /* 0x0060801a01007387 */ /* 0x004fe80000100a00 */
[----:B----4-:R0:W-:Y:S04]  /*68530*/  STL.64 [R1+0x6078], R24 ;  /* 0x0060781801007387 */ /* 0x0101e80000100a00 */
        /* <DEDUP_REMOVED lines=10> */
[----:B-1----:R-:W-:Y:S04]  /*685e0*/  STL.64 [R1+0x5fc0], R6 ;  /* 0x005fc00601007387 */ /* 0x002fe80000100a00 */
        /* <DEDUP_REMOVED lines=8> */
[----:B------:R-:W-:Y:S01]  /*68670*/  STL.64 [R1+0x3c8], R6 ;  /* 0x0003c80601007387 */ /* 0x000fe20000100a00 */
[----:B0-----:R-:W-:Y:S02]  /*68680*/  IMAD.MOV.U32 R5, RZ, RZ, R22 ;  /* 0x000000ffff057224 */ /* 0x001fe400078e0016 */
[----:B------:R-:W-:Y:S02]  /*68690*/  IMAD.MOV.U32 R4, RZ, RZ, R23 ;  /* 0x000000ffff047224 */ /* 0x000fe400078e0017 */
[----:B------:R-:W4:Y:S04]  /*686a0*/  LDL.LU.64 R22, [R1+0x60b8] ;  /* 0x0060b80001167983 */ /* 0x000f280000300a00 */
[----:B------:R-:W4:Y:S02]  /*686b0*/  LDL.LU.64 R20, [R1+0x60b0] ;  /* 0x0060b00001147983 */ /* 0x000f240000300a00 */
[----:B----4-:R-:W-:-:S15]  /*686c0*/  HMMA.16816.F32 R20, R16, R10, R20 ;  /* 0x0000000a1014723c */ /* 0x010fde0000001814 */
[----:B------:R-:W-:-:S08]  /*686d0*/  NOP ;  /* 0x0000000000007918 */ /* 0x000fd00000000000 */
[----:B------:R-:W-:Y:S04]  /*686e0*/  STL.64 [R1+0x3b0], R20 ;  /* 0x0003b01401007387 */ /* 0x000fe80000100a00 */
[----:B------:R0:W-:Y:S04]  /*686f0*/  STL.64 [R1+0x3b8], R22 ;  /* 0x0003b81601007387 */ /* 0x0001e80000100a00 */
[----:B0-----:R-:W3:Y:S04]  /*68700*/  LDL.LU.64 R22, [R1+0x60a8] ;  /* 0x0060a80001167983 */ /* 0x001ee80000300a00 */
[----:B------:R-:W-:Y:S01]  /*68710*/  STL.64 [R1+0x6028], R10 ;  /* 0x0060280a01007387 */ /* 0x000fe20000100a00 */
[----:B---3--:R-:W-:Y:S06]  /*68720*/  HMMA.16816.F32 R12, R16, R22, R12 ;  /* 0x00000016100c723c */ /* 0x008fec000000180c */
[----:B------:R-:W-:-:S15]  /*68730*/  IMAD.MOV.U32 R3, RZ, RZ, R23 ;  /* 0x000000ffff037224 */ /* 0x000fde00078e0017 */
[----:B------:R-:W-:-:S02]  /*68740*/  NOP ;  /* 0x0000000000007918 */ /* 0x000fc40000000000 */
        /* <DEDUP_REMOVED lines=17> */
[----:B0-----:R-:W2:Y:S01]  /*68860*/  LDL.LU.64 R22, [R1+0x6070] ;  /* 0x0060700001167983 */ /* 0x001ea20000300a00 */
[----:B------:R-:W-:Y:S02]  /*68870*/  IMAD.MOV.U32 R10, RZ, RZ, R5 ;  /* 0x000000ffff0a7224 */ /* 0x000fe400078e0005 */
[----:B------:R-:W-:-:S05]  /*68880*/  IMAD.MOV.U32 R11, RZ, RZ, R4 ;  /* 0x000000ffff0b7224 */ /* 0x000fca00078e0004 */
[----:B------:R0:W-:Y:S01]  /*68890*/  STL.64 [R1+0x6060], R10 ;  /* 0x0060600a01007387 */ /* 0x0001e20000100a00 */
[----:B--2---:R-:W-:Y:S07]  /*688a0*/  HMMA.16816.F32 R4, R16, R22, R24 ;  /* 0x000000161004723c */ /* 0x004fee0000001818 */
[----:B------:R-:W-:Y:S02]  /*688b0*/  IMAD.MOV.U32 R27, RZ, RZ, R8 ;  /* 0x000000ffff1b7224 */ /* 0x000fe400078e0008 */
[----:B------:R-:W-:-:S14]  /*688c0*/  IMAD.MOV.U32 R26, RZ, RZ, R9 ;  /* 0x000000ffff1a7224 */ /* 0x000fdc00078e0009 */
[----:B------:R-:W-:Y:S04]  /*688d0*/  STL.64 [R1+0x370], R4 ;  /* 0x0003700401007387 */ /* 0x000fe80000100a00 */
[----:B------:R-:W-:Y:S04]  /*688e0*/  STL.64 [R1+0x378], R6 ;  /* 0x0003780601007387 */ /* 0x000fe80000100a00 */
[----:B------:R-:W2:Y:S04]  /*688f0*/  LDL.LU R8, [R1+0x820] ;  /* 0x0008200001087983 */ /* 0x000ea80000300800 */
[----:B------:R-:W2:Y:S04]  /*68900*/  LDL.LU R9, [R1+0x824] ;  /* 0x0008240001097983 */ /* 0x000ea80000300800 */
[----:B0-----:R-:W2:Y:S04]  /*68910*/  LDL.LU R10, [R1+0x828] ;  /* 0x00082800010a7983 */ /* 0x001ea80000300800 */
[----:B------:R-:W2:Y:S04]  /*68920*/  LDL.LU R11, [R1+0x82c] ;  /* 0x00082c00010b7983 */ /* 0x000ea80000300800 */
        /* <DEDUP_REMOVED lines=17> */
[----:B----4-:R1:W-:Y:S01]  /*68a40*/  STL.64 [R1+0x6008], R4 ;  /* 0x0060080401007387 */ /* 0x0103e20000100a00 */
[----:B0-----:R-:W-:-:S02]  /*68a50*/  IMAD.MOV.U32 R6, RZ, RZ, R12 ;  /* 0x000000ffff067224 */ /* 0x001fc400078e000c */
[----:B------:R-:W-:-:S05]  /*68a60*/  IMAD.MOV.U32 R7, RZ, RZ, R3 ;  /* 0x000000ffff077224 */ /* 0x000fca00078e0003 */
[----:B------:R0:W-:Y:S04]  /*68a70*/  STL.64 [R1+0x6018], R6 ;  /* 0x0060180601007387 */ /* 0x0001e80000100a00 */
[----:B-1----:R-:W2:Y:S04]  /*68a80*/  LDL.LU R4, [R1+0x620] ;  /* 0x0006200001047983 */ /* 0x002ea80000300800 */
[----:B------:R-:W2:Y:S04]  /*68a90*/  LDL.LU R5, [R1+0x624] ;  /* 0x0006240001057983 */ /* 0x000ea80000300800 */
[----:B0-----:R-:W2:Y:S04]  /*68aa0*/  LDL.LU R6, [R1+0x628] ;  /* 0x0006280001067983 */ /* 0x001ea80000300800 */
[----:B------:R-:W2:Y:S04]  /*68ab0*/  LDL.LU R7, [R1+0x62c] ;  /* 0x00062c0001077983 */ /* 0x000ea80000300800 */
[----:B------:R-:W3:Y:S04]  /*68ac0*/  LDL.LU R12, [R1+0xc80] ;  /* 0x000c8000010c7983 */ /* 0x000ee80000300800 */
[----:B------:R-:W3:Y:S04]  /*68ad0*/  LDL.LU R13, [R1+0xc84] ;  /* 0x000c8400010d7983 */ /* 0x000ee80000300800 */
[----:B------:R-:W4:Y:S01]  /*68ae0*/  LDL.LU R14, [R1+0xc88] ;  /* 0x000c8800010e7983 */ /* 0x000f220000300800 */
[----:B------:R-:W-:-:S03]  /*68af0*/  IMAD.MOV.U32 R15, RZ, RZ, R0 ;  /* 0x000000ffff0f7224 */ /* 0x000fc600078e0000 */
[----:B------:R-:W2:Y:S04]  /*68b00*/  LDL.LU R0, [R1+0x6068] ;  /* 0x0060680001007983 */ /* 0x000ea80000300800 */
[----:B----4-:R0:W-:Y:S04]  /*68b10*/  STL.64 [R1+0x6000], R14 ;  /* 0x0060000e01007387 */ /* 0x0101e80000100a00 */
[----:B---3--:R-:W-:Y:S04]  /*68b20*/  STL.64 [R1+0x5ff8], R12 ;  /* 0x005ff80c01007387 */ /* 0x008fe80000100a00 */
[----:B0-----:R-:W3:Y:S04]  /*68b30*/  LDL.LU.64 R14, [R1+0x88] ;  /* 0x00008800010e7983 */ /* 0x001ee80000300a00 */
[----:B------:R-:W4:Y:S04]  /*68b40*/  LDL.LU.64 R10, [R1+0x6060] ;  /* 0x00606000010a7983 */ /* 0x000f280000300a00 */
        /* <DEDUP_REMOVED lines=8> */
[----:B------:R-:W4:Y:S04]  /*68bd0*/  LDL.LU.64 R26, [R1+0x6050] ;  /* 0x00605000011a7983 */ /* 0x000f280000300a00 */
[----:B------:R-:W4:Y:S04]  /*68be0*/  LDL.LU.64 R24, [R1+0x6048] ;  /* 0x0060480001187983 */ /* 0x000f280000300a00 */
[----:B0-----:R-:W2:Y:S04]  /*68bf0*/  LDL.LU R16, [R1+0x840] ;  /* 0x0008400001107983 */ /* 0x001ea80000300800 */
[----:B------:R-:W2:Y:S04]  /*68c00*/  LDL.LU R17, [R1+0x844] ;  /* 0x0008440001117983 */ /* 0x000ea80000300800 */
[----:B-1----:R-:W2:Y:S01]  /*68c10*/  LDL.LU R18, [R1+0x848] ;  /* 0x0008480001127983 */ /* 0x002ea20000300800 */
[----:B------:R-:W-:-:S03]  /*68c20*/  IMAD.MOV.U32 R19, RZ, RZ, R0 ;  /* 0x000000ffff137224 */ /* 0x000fc600078e0000 */
[----:B------:R-:W3:Y:S01]  /*68c30*/  LDL.LU R0, [R1+0x6040] ;  /* 0x0060400001007983 */ /* 0x000ee20000300800 */
        /* <DEDUP_REMOVED lines=9> */
[----:B------:R0:W-:Y:S02]  /*68cd0*/  STL.64 [R1+0x340], R20 ;  /* 0x0003401401007387 */ /* 0x0001e40000100a00 */
[----:B0-----:R-:W-:Y:S02]  /*68ce0*/  IMAD.MOV.U32 R21, RZ, RZ, R10 ;  /* 0x000000ffff157224 */ /* 0x001fe400078e000a */
[----:B------:R-:W-:Y:S02]  /*68cf0*/  IMAD.MOV.U32 R20, RZ, RZ, R11 ;  /* 0x000000ffff147224 */ /* 0x000fe400078e000b */
[----:B------:R-:W0:Y:S04]  /*68d00*/  LDSM.16.MT88.4 R8, [R2+UR5+0x10000] ;  /* 0x010000050208783b */ /* 0x000e280008004200 */
[----:B------:R1:W-:Y:S04]  /*68d10*/  STL.64 [R1+0x348], R22 ;  /* 0x0003481601007387 */ /* 0x0003e80000100a00 */
[----:B-1----:R-:W4:Y:S04]  /*68d20*/  LDL.LU.64 R22, [R1+0x6020] ;  /* 0x0060200001167983 */ /* 0x002f280000300a00 */
[----:B0-----:R0:W-:Y:S02]  /*68d30*/  STL.64 [R1+0x5f20], R10 ;  /* 0x005f200a01007387 */ /* 0x0011e40000100a00 */
[----:B0-----:R-:W-:-:S02]  /*68d40*/  IMAD.MOV.U32 R10, RZ, RZ, R4 ;  /* 0x000000ffff0a7224 */ /* 0x001fc400078e0004 */
[----:B---3--:R-:W0:Y:S04]  /*68d50*/  LDSM.16.M88.4 R4, [R0+UR5+0x20080] ;  /* 0x020080050004783b */ /* 0x008e280008000200 */
[----:B------:R-:W-:Y:S04]  /*68d60*/  STL.64 [R1+0x5f18], R8 ;  /* 0x005f180801007387 */ /* 0x000fe80000100a00 */
[----:B0-----:R-:W-:Y:S04]  /*68d70*/  STL.64 [R1], R4 ;  /* 0x0000000401007387 */ /* 0x001fe80000100a00 */
[----:B------:R-:W-:Y:S04]  /*68d80*/  STL.64 [R1+0x8], R6 ;  /* 0x0000080601007387 */ /* 0x000fe80000100a00 */
[----:B------:R-:W0:Y:S04]  /*68d90*/  LDSM.16.M88.4 R4, [R0+UR5+0x20880] ;  /* 0x020880050004783b */ /* 0x000e280008000200 */
[----:B0-----:R-:W-:Y:S04]  /*68da0*/  STL.64 [R1+0x130], R4 ;  /* 0x0001300401007387 */ /* 0x001fe80000100a00 */
[----:B------:R0:W-:Y:S04]  /*68db0*/  STL.64 [R1+0x138], R6 ;  /* 0x0001380601007387 */ /* 0x0001e80000100a00 */
[----:B0-----:R-:W2:Y:S01]  /*68dc0*/  LDL.LU.64 R6, [R1+0x6018] ;  /* 0x0060180001067983 */ /* 0x001ea20000300a00 */
[----:B------:R-:W-:Y:S01]  /*68dd0*/  IMAD.MOV.U32 R11, RZ, RZ, R3 ;  /* 0x000000ffff0b7224 */ /* 0x000fe200078e0003 */
[----:B--2---:R-:W-:Y:S02]  /*68de0*/  HMMA.16816.F32 R4, R24, R6, R16 ;  /* 0x000000061804723c */ /* 0x004fe40000001810 */
[----:B------:R-:W0:-:S15]  /*68df0*/  LDSM.16.M88.4 R16, [R0+UR5+0x21080] ;  /* 0x021080050010783b */ /* 0x000e1e0008000200 */
[----:B------:R-:W-:-:S06]  /*68e00*/  NOP ;  /* 0x0000000000007918 */ /* 0x000fcc0000000000 */
[----:B------:R-:W-:Y:S04]  /*68e10*/  STL.64 [R1+0x330], R4 ;  /* 0x0003300401007387 */ /* 0x000fe80000100a00 */
[----:B------:R-:W-:Y:S04]  /*68e20*/  STL.64 [R1+0x338], R6 ;  /* 0x0003380601007387 */ /* 0x000fe80000100a00 */
[----:B------:R-:W1:Y:S04]  /*68e30*/  LDSM.16.M88.4 R4, [R0+UR5+0x21880] ;  /* 0x021880050004783b */ /* 0x000e680008000200 */
[----:B0-----:R-:W-:Y:S04]  /*68e40*/  STL.64 [R1+0x120], R16 ;  /* 0x0001201001007387 */ /* 0x001fe80000100a00 */
[----:B------:R-:W-:Y:S04]  /*68e50*/  STL.64 [R1+0x128], R18 ;  /* 0x0001281201007387 */ /* 0x000fe80000100a00 */
[----:B-1----:R-:W-:Y:S01]  /*68e60*/  STL.64 [R1+0x110], R4 ;  /* 0x0001100401007387 */ /* 0x002fe20000100a00 */
[----:B------:R-:W-:-:S03]  /*68e70*/  IMAD.MOV.U32 R8, RZ, RZ, R4 ;  /* 0x000000ffff087224 */ /* 0x000fc600078e0004 */
[----:B------:R-:W-:Y:S01]  /*68e80*/  STL.64 [R1+0x118], R6 ;  /* 0x0001180601007387 */ /* 0x000fe20000100a00 */
[----:B------:R-:W-:-:S03]  /*68e90*/  IMAD.MOV.U32 R3, RZ, RZ, R5 ;  /* 0x000000ffff037224 */ /* 0x000fc600078e0005 */
[----:B------:R-:W0:Y:S04]  /*68ea0*/  LDSM.16.M88.4 R4, [R0+UR5+0x22080] ;  /* 0x022080050004783b */ /* 0x000e280008000200 */
[----:B0-----:R-:W-:Y:S01]  /*68eb0*/  STL.64 [R1+0x100], R4 ;  /* 0x0001000401007387 */ /* 0x001fe20000100a00 */
[----:B------:R-:W-:-:S03]  /*68ec0*/  IMAD.MOV.U32 R19, RZ, RZ, R4 ;  /* 0x000000ffff137224 */ /* 0x000fc600078e0004 */
[----:B------:R-:W-:Y:S01]  /*68ed0*/  STL.64 [R1+0x108], R6 ;  /* 0x0001080601007387 */ /* 0x000fe20000100a00 */
[----:B------:R-:W-:-:S03]  /*68ee0*/  IMAD.MOV.U32 R18, RZ, RZ, R5 ;  /* 0x000000ffff127224 */ /* 0x000fc600078e0005 */
[----:B------:R-:W0:Y:S04]  /*68ef0*/  LDSM.16.M88.4 R4, [R0+UR5+0x22880] ;  /* 0x022880050004783b */ /* 0x000e280008000200 */
[----:B------:R1:W-:Y:S04]  /*68f00*/  STL.64 [R1+0x5fe8], R18 ;  /* 0x005fe81201007387 */ /* 0x0003e80000100a00 */
[----:B-1----:R-:W2:Y:S04]  /*68f10*/  LDL.LU.64 R18, [R1+0x18] ;  /* 0x0000180001127983 */ /* 0x002ea80000300a00 */
[----:B0-----:R-:W-:Y:S04]  /*68f20*/  STL.64 [R1+0xf0], R4 ;  /* 0x0000f00401007387 */ /* 0x001fe80000100a00 */
[----:B------:R-:W-:Y:S01]  /*68f30*/  STL.64 [R1+0xf8], R6 ;  /* 0x0000f80601007387 */ /* 0x000fe20000100a00 */
[----:B------:R-:W-:-:S03]  /*68f40*/  IMAD.MOV.U32 R29, RZ, RZ, R5 ;  /* 0x000000ffff1d7224 */ /* 0x000fc600078e0005 */
[----:B------:R-:W0:Y:S04]  /*68f50*/  LDSM.16.M88.4 R4, [R0+UR5+0x23080] ;  /* 0x023080050004783b */ /* 0x000e280008000200 */
[----:B0-----:R-:W-:Y:S04]  /*68f60*/  STL.64 [R1+0xe0], R4 ;  /* 0x0000e00401007387 */ /* 0x001fe80000100a00 */
[----:B------:R0:W-:Y:S04]  /*68f70*/  STL.64 [R1+0xe8], R6 ;  /* 0x0000e80601007387 */ /* 0x0001e80000100a00 */
[----:B0-----:R-:W3:Y:S04]  /*68f80*/  LDL.LU.64 R6, [R1+0x6010] ;  /* 0x0060100001067983 */ /* 0x001ee80000300a00 */
[----:B------:R-:W3:Y:S02]  /*68f90*/  LDL.LU.64 R4, [R1+0x6008] ;  /* 0x0060080001047983 */ /* 0x000ee40000300a00 */
[----:B---3--:R-:W-:-:S15]  /*68fa0*/  HMMA.16816.F32 R4, R24, R14, R4 ;  /* 0x0000000e1804723c */ /* 0x008fde0000001804 */
[----:B------:R-:W-:-:S08]  /*68fb0*/  NOP ;  /* 0x0000000000007918 */ /* 0x000fd00000000000 */
[----:B------:R0:W-:Y:S02]  /*68fc0*/  STL.64 [R1+0x5c0], R4 ;  /* 0x0005c00401007387 */ /* 0x0001e40000100a00 */
[----:B0-----:R-:W-:Y:S02]  /*68fd0*/  IMAD.MOV.U32 R5, RZ, RZ, R14 ;  /* 0x000000ffff057224 */ /* 0x001fe400078e000e */
[----:B------:R-:W-:Y:S02]  /*68fe0*/  IMAD.MOV.U32 R4, RZ, RZ, R15 ;  /* 0x000000ffff047224 */ /* 0x000fe400078e000f */
[----:B------:R-:W0:Y:S04]  /*68ff0*/  LDSM.16.M88.4 R12, [R0+UR5+0x23880] ;  /* 0x02388005000c783b */ /* 0x000e280008000200 */
[----:B------:R-:W-:Y:S04]  /*69000*/  STL.64 [R1+0x5c8], R6 ;  /* 0x0005c80601007387 */ /* 0x000fe80000100a00 */
[----:B0-----:R-:W-:Y:S04]  /*69010*/  STL.64 [R1+0x20], R12 ;  /* 0x0000200c01007387 */ /* 0x001fe80000100a00 */
[----:B------:R0:W-:Y:S04]  /*69020*/  STL.64 [R1+0x28], R14 ;  /* 0x0000280e01007387 */ /* 0x0001e80000100a00 */
[----:B0-----:R-:W3:Y:S04]  /*69030*/  LDL.LU.64 R14, [R1+0x6000] ;  /* 0x00600000010e7983 */ /* 0x001ee80000300a00 */
[----:B------:R-:W3:Y:S01]  /*69040*/  LDL.LU.64 R12, [R1+0x5ff8] ;  /* 0x005ff800010c7983 */ /* 0x000ee20000300a00 */
[----:B--2---:R-:W-:-:S02]  /*69050*/  IMAD.MOV.U32 R9, RZ, RZ, R19 ;  /* 0x000000ffff097224 */ /* 0x004fc400078e0013 */
[----:B------:R-:W-:Y:S01]  /*69060*/  IMAD.MOV.U32 R28, RZ, RZ, R18 ;  /* 0x000000ffff1c7224 */ /* 0x000fe200078e0012 */
[----:B---3--:R-:W-:-:S15]  /*69070*/  HMMA.16816.F32 R12, R24, R18, R12 ;  /* 0x00000012180c723c */ /* 0x008fde000000180c */
[----:B------:R-:W-:-:S08]  /*69080*/  NOP ;  /* 0x0000000000007918 */ /* 0x000fd00000000000 */
[----:B------:R-:W-:Y:S04]  /*69090*/  STL.64 [R1+0xc70], R12 ;  /* 0x000c700c01007387 */ /* 0x000fe80000100a00 */
[----:B------:R-:W-:Y:S01]  /*690a0*/  STL [R1+0xc78], R14 ;  /* 0x000c780e01007387 */ /* 0x000fe20000100800 */
[----:B------:R-:W-:-:S03]  /*690b0*/  IMAD.MOV.U32 R0, RZ, RZ, R15 ;  /* 0x000000ffff007224 */ /* 0x000fc600078e000f */
[----:B------:R-:W4:Y:S04]  /*690c0*/  LDL.LU R16, [R1+0xc90] ;  /* 0x000c900001107983 */ /* 0x000f280000300800 */
[----:B------:R-:W0:Y:S04]  /*690d0*/  LDSM.16.MT88.4 R12, [R2+UR5+0x10080] ;  /* 0x01008005020c783b */ /* 0x000e280008004200 */
[----:B------:R-:W4:Y:S04]  /*690e0*/  LDL.LU R17, [R1+0xc94] ;  /* 0x000c940001117983 */ /* 0x000f280000300800 */
[----:B------:R-:W4:Y:S04]  /*690f0*/  LDL.LU R18, [R1+0xc98] ;  /* 0x000c980001127983 */ /* 0x000f280000300800 */
[----:B------:R-:W4:Y:S04]  /*69100*/  LDL.LU R19, [R1+0xc9c] ;  /* 0x000c9c0001137983 */ /* 0x000f280000300800 */
[----:B------:R-:W-:Y:S04]  /*69110*/  STL.64 [R1+0x5fd0], R10 ;  /* 0x005fd00a01007387 */ /* 0x000fe80000100a00 */
[----:B------:R-:W-:Y:S04]  /*69120*/  STL.64 [R1+0x5fc8], R8 ;  /* 0x005fc80801007387 */ /* 0x000fe80000100a00 */
[----:B------:R-:W-:Y:S04]  /*69130*/  STL [R1+0x57c0], R0 ;  /* 0x0057c00001007387 */ /* 0x000fe80000100800 */
[----:B0-----:R0:W-:Y:S04]  /*69140*/  STL.64 [R1+0x5ea0], R14 ;  /* 0x005ea00e01007387 */ /* 0x0011e80000100a00 */
[----:B------:R1:W-:Y:S01]  /*69150*/  STL.64 [R1+0x5e98], R12 ;  /* 0x005e980c01007387 */ /* 0x0003e20000100a00 */
[----:B0-----:R-:W-:-:S02]  /*69160*/  IMAD.MOV.U32 R14, RZ, RZ, R5 ;  /* 0x000000ffff0e7224 */ /* 0x001fc400078e0005 */
[----:B------:R-:W-:-:S05]  /*69170*/  IMAD.MOV.U32 R15, RZ, RZ, R4 ;  /* 0x000000ffff0f7224 */ /* 0x000fca00078e0004 */
[----:B------:R0:W-:Y:S04]  /*69180*/  STL.64 [R1+0x5f78], R14 ;  /* 0x005f780e01007387 */ /* 0x0001e80000100a00 */
[----:B-1----:R-:W2:Y:S04]  /*69190*/  LDL.LU R12, [R1+0x910] ;  /* 0x00091000010c7983 */ /* 0x002ea80000300800 */
[----:B------:R-:W2:Y:S04]  /*691a0*/  LDL.LU R13, [R1+0x914] ;  /* 0x00091400010d7983 */ /* 0x000ea80000300800 */
[----:B0-----:R-:W3:Y:S04]  /*691b0*/  LDL.LU R14, [R1+0x918] ;  /* 0x00091800010e7983 */ /* 0x001ee80000300800 */
[----:B------:R-:W3:Y:S04]  /*691c0*/  LDL.LU R15, [R1+0x91c] ;  /* 0x00091c00010f7983 */ /* 0x000ee80000300800 */
[----:B------:R-:W4:Y:S04]  /*691d0*/  LDL.LU R8, [R1+0xc60] ;  /* 0x000c600001087983 */ /* 0x000f280000300800 */
[----:B------:R-:W4:Y:S04]  /*691e0*/  LDL.LU R9, [R1+0xc64] ;  /* 0x000c640001097983 */ /* 0x000f280000300800 */
[----:B------:R-:W4:Y:S04]  /*691f0*/  LDL.LU R10, [R1+0xc68] ;  /* 0x000c6800010a7983 */ /* 0x000f280000300800 */
[----:B------:R-:W4:Y:S04]  /*69200*/  LDL.LU R11, [R1+0xc6c] ;  /* 0x000c6c00010b7983 */ /* 0x000f280000300800 */
[----:B------:R-:W2:Y:S04]  /*69210*/  LDL.LU R4, [R1+0x940] ;  /* 0x0009400001047983 */ /* 0x000ea80000300800 */
[----:B------:R-:W2:Y:S04]  /*69220*/  LDL.LU R5, [R1+0x944] ;  /* 0x0009440001057983 */ /* 0x000ea80000300800 */
[----:B------:R-:W3:Y:S04]  /*69230*/  LDL.LU R6, [R1+0x948] ;  /* 0x0009480001067983 */ /* 0x000ee80000300800 */
[----:B------:R-:W3:Y:S04]  /*69240*/  LDL.LU R7, [R1+0x94c] ;  /* 0x00094c0001077983 */ /* 0x000ee80000300800 */
[----:B---3--:R0:W-:Y:S04]  /*69250*/  STL.64 [R1+0x5fe0], R6 ;  /* 0x005fe00601007387 */ /* 0x0081e80000100a00 */
[----:B--2---:R-:W-:Y:S04]  /*69260*/  STL.64 [R1+0x5fd8], R4 ;  /* 0x005fd80401007387 */ /* 0x004fe80000100a00 */
[----:B0-----:R-:W2:Y:S04]  /*69270*/  LDL.LU.64 R6, [R1+0xd8] ;  /* 0x0000d80001067983 */ /* 0x001ea80000300a00 */
[----:B------:R0:W-:Y:S04]  /*69280*/  STL.64 [R1+0x5f88], R14 ;  /* 0x005f880e01007387 */ /* 0x0001e80000100a00 */
[----:B------:R-:W-:Y:S01]  /*69290*/  STL.64 [R1+0x5f80], R12 ;  /* 0x005f800c01007387 */ /* 0x000fe20000100a00 */
[----:B0-----:R-:W-:-:S02]  /*692a0*/  IMAD.MOV.U32 R14, RZ, RZ, R21 ;  /* 0x000000ffff0e7224 */ /* 0x001fc400078e0015 */
[----:B------:R-:W-:Y:S01]  /*692b0*/  IMAD.MOV.U32 R15, RZ, RZ, R20 ;  /* 0x000000ffff0f7224 */ /* 0x000fe200078e0014 */
[----:B------:R-:W3:Y:S04]  /*692c0*/  LDL.LU R21, [R1+0x5ff4] ;  /* 0x005ff40001157983 */ /* 0x000ee80000300800 */
[----:B------:R-:W3:Y:S01]  /*692d0*/  LDL.LU R20, [R1+0x5ff0] ;  /* 0x005ff00001147983 */ /* 0x000ee20000300800 */
[----:B----4-:R-:W-:Y:S03]  /*692e0*/  HMMA.16816.F32 R16, R24, R22, R16 ;  /* 0x000000161810723c */ /* 0x010fe60000001810 */
[----:B------:R0:W-:Y:S04]  /*692f0*/  STL.64 [R1+0x5fa0], R14 ;  /* 0x005fa00e01007387 */ /* 0x0001e80000100a00 */
[----:B0-----:R-:W4:Y:S04]  /*69300*/  LDL.LU R14, [R1+0xb8] ;  /* 0x0000b800010e7983 */ /* 0x001f280000300800 */
[----:B------:R-:W4:-:S12]  /*69310*/  LDL.LU R15, [R1+0xbc] ;  /* 0x0000bc00010f7983 */ /* 0x000f180000300800 */
[----:B------:R-:W-:Y:S04]  /*69320*/  STL.64 [R1+0xc80], R16 ;  /* 0x000c801001007387 */ /* 0x000fe80000100a00 */
[----:B------:R0:W-:Y:S04]  /*69330*/  STL.64 [R1+0xc88], R18 ;  /* 0x000c881201007387 */ /* 0x0001e80000100a00 */
[----:B0-----:R-:W4:Y:S04]  /*69340*/  LDL.LU.64 R18, [R1+0x5fe8] ;  /* 0x005fe80001127983 */ /* 0x001f280000300a00 */
[----:B------:R-:W-:Y:S04]  /*69350*/  STL.64 [R1+0x5f50], R22 ;  /* 0x005f501601007387 */ /* 0x000fe80000100a00 */
[----:B---3--:R0:W-:Y:S04]  /*69360*/  STL.64 [R1+0x5f48], R20 ;  /* 0x005f481401007387 */ /* 0x0081e80000100a00 */
        /* <DEDUP_REMOVED lines=9> */
[----:B------:R-:W3:Y:S04]  /*69400*/  LDL.LU R22, [R1+0x928] ;  /* 0x0009280001167983 */ /* 0x000ee80000300800 */
[----:B------:R-:W3:Y:S01]  /*69410*/  LDL.LU R23, [R1+0x92c] ;  /* 0x00092c0001177983 */ /* 0x000ee20000300800 */
[----:B------:R-:W-:-:S02]  /*69420*/  IMAD.MOV.U32 R17, RZ, RZ, R6 ;  /* 0x000000ffff117224 */ /* 0x000fc400078e0006 */
        /* <DEDUP_REMOVED lines=8> */
[----:B------:R-:W3:Y:S04]  /*694b0*/  LDL.LU.64 R6, [R1+0x5fe0] ;  /* 0x005fe00001067983 */ /* 0x000ee80000300a00 */
[----:B------:R-:W3:Y:S04]  /*694c0*/  LDL.LU.64 R4, [R1+0x5fd8] ;  /* 0x005fd80001047983 */ /* 0x000ee80000300a00 */
[----:B------:R-:W-:Y:S04]  /*694d0*/  STL.64 [R1+0x590], R8 ;  /* 0x0005900801007387 */ /* 0x000fe80000100a00 */
[----:B------:R0:W-:Y:S04]  /*694e0*/  STL [R1+0x598], R10 ;  /* 0x0005980a01007387 */ /* 0x0001e80000100800 */
[----:B0-----:R-:W3:Y:S04]  /*694f0*/  LDL.LU.64 R10, [R1+0x5fd0] ;  /* 0x005fd000010a7983 */ /* 0x001ee80000300a00 */
[----:B------:R-:W4:Y:S01]  /*69500*/  LDL.LU.64 R8, [R1+0x5fc8] ;  /* 0x005fc80001087983 */ /* 0x000f220000300a00 */
[----:B---3--:R-:W-:Y:S03]  /*69510*/  HMMA.16816.F32 R24, R24, R10, R4 ;  /* 0x0000000a1818723c */ /* 0x008fe60000001804 */
[----:B------:R-:W2:Y:S04]  /*69520*/  LDL.LU.64 R6, [R1+0x5fc0] ;  /* 0x005fc00001067983 */ /* 0x000ea80000300a00 */
[----:B------:R-:W2:-:S15]  /*69530*/  LDL.LU.64 R4, [R1+0x5fb8] ;  /* 0x005fb80001047983 */ /* 0x000e9e0000300a00 */
[----:B------:R-:W-:-:S01]  /*69540*/  NOP ;  /* 0x0000000000007918 */ /* 0x000fc20000000000 */
[----:B------:R-:W-:Y:S04]  /*69550*/  STL.64 [R1+0x1e0], R24 ;  /* 0x0001e01801007387 */ /* 0x000fe80000100a00 */
[----:B------:R0:W-:Y:S04]  /*69560*/  STL.64 [R1+0x1e8], R26 ;  /* 0x0001e81a01007387 */ /* 0x0001e80000100a00 */
[----:B0-----:R-:W3:Y:S04]  /*69570*/  LDL.LU R26, [R1+0x98] ;  /* 0x00009800011a7983 */ /* 0x001ee80000300800 */
[----:B------:R-:W3:Y:S04]  /*69580*/  LDL.LU R27, [R1+0x9c] ;  /* 0x00009c00011b7983 */ /* 0x000ee80000300800 */
[----:B------:R-:W-:Y:S01]  /*69590*/  STL.64 [R1+0x5f30], R10 ;  /* 0x005f300a01007387 */ /* 0x000fe20000100a00 */
        /* <DEDUP_REMOVED lines=15> */
[----:B---3--:R-:W-:Y:S02]  /*69690*/  HMMA.16816.F32 R24, R4, R26, R12 ;  /* 0x0000001a0418723c */ /* 0x008fe4000000180c */
[----:B------:R-:W2:Y:S05]  /*696a0*/  LDL.LU.64 R14, [R1+0x5f78] ;  /* 0x005f7800010e7983 */ /* 0x000eaa0000300a00 */
[----:B------:R-:W-:-:S02]  /*696b0*/  IMAD.MOV.U32 R12, RZ, RZ, R19 ;  /* 0x000000ffff0c7224 */ /* 0x000fc400078e0013 */
[----:B------:R-:W-:-:S14]  /*696c0*/  IMAD.MOV.U32 R13, RZ, RZ, R18 ;  /* 0x000000ffff0d7224 */ /* 0x000fdc00078e0012 */
[----:B------:R-:W-:Y:S04]  /*696d0*/  STL.64 [R1+0x1b0], R24 ;  /* 0x0001b01801007387 */ /* 0x000fe80000100a00 */
[----:B------:R-:W-:Y:S01]  /*696e0*/  STL.64 [R1+0x1b8], R26 ;  /* 0x0001b81a01007387 */ /* 0x000fe20000100a00 */
[----:B--2---:R-:W-:-:S15]  /*696f0*/  HMMA.16816.F32 R20, R4, R14, R20 ;  /* 0x0000000e0414723c */ /* 0x004fde0000001814 */
[----:B------:R-:W-:-:S08]  /*69700*/  NOP ;  /* 0x0000000000007918 */ /* 0x000fd00000000000 */
[----:B------:R-:W-:Y:S04]  /*69710*/  STL.64 [R1+0x1a0], R20 ;  /* 0x0001a01401007387 */ /* 0x000fe80000100a00 */
[----:B------:R-:W-:Y:S04]  /*69720*/  STL.64 [R1+0x1a8], R22 ;  /* 0x0001a81601007387 */ /* 0x000fe80000100a00 */
[----:B------:R0:W-:Y:S04]  /*69730*/  STL.64 [R1+0x5ed0], R12 ;  /* 0x005ed00c01007387 */ /* 0x0001e80000100a00 */
[----:B0-----:R-:W2:Y:S04]  /*69740*/  LDL.LU R12, [R1+0xc10] ;  /* 0x000c1000010c7983 */ /* 0x001ea80000300800 */
[----:B------:R-:W2:Y:S04]  /*69750*/  LDL.LU R13, [R1+0xc14] ;  /* 0x000c1400010d7983 */ /* 0x000ea80000300800 */
[----:B------:R-:W3:Y:S04]  /*69760*/  LDL.LU R14, [R1+0xc18] ;  /* 0x000c1800010e7983 */ /* 0x000ee80000300800 */
[----:B------:R-:W3:Y:S01]  /*69770*/  LDL.LU R15, [R1+0xc1c] ;  /* 0x000c1c00010f7983 */ /* 0x000ee20000300800 */
[----:B------:R-:W-:-:S02]  /*69780*/  IMAD.MOV.U32 R10, RZ, RZ, R17 ;  /* 0x000000ffff0a7224 */ /* 0x000fc400078e0011 */
[----:B------:R-:W-:-:S05]  /*69790*/  IMAD.MOV.U32 R11, RZ, RZ, R16 ;  /* 0x000000ffff0b7224 */ /* 0x000fca00078e0010 */
[----:B------:R-:W-:Y:S04]  /*697a0*/  STL.64 [R1+0x5f60], R10 ;  /* 0x005f600a01007387 */ /* 0x000fe80000100a00 */
[----:B----4-:R0:W-:Y:S04]  /*697b0*/  STL [R1+0x5f58], R8 ;  /* 0x005f580801007387 */ /* 0x0101e80000100800 */
[----:B------:R-:W4:Y:S04]  /*697c0*/  LDL.LU R16, [R1+0x8e0] ;  /* 0x0008e00001107983 */ /* 0x000f280000300800 */
[----:B------:R-:W4:Y:S04]  /*697d0*/  LDL.LU R17, [R1+0x8e4] ;  /* 0x0008e40001117983 */ /* 0x000f280000300800 */
[----:B------:R-:W4:Y:S04]  /*697e0*/  LDL.LU R18, [R1+0x8e8] ;  /* 0x0008e80001127983 */ /* 0x000f280000300800 */
[----:B------:R-:W4:Y:S01]  /*697f0*/  LDL.LU R19, [R1+0x8ec] ;  /* 0x0008ec0001137983 */ /* 0x000f220000300800 */
[----:B------:R-:W-:-:S02]  /*69800*/  IMAD.MOV.U32 R22, RZ, RZ, R28 ;  /* 0x000000ffff167224 */ /* 0x000fc400078e001c */
[----:B------:R-:W-:Y:S01]  /*69810*/  IMAD.MOV.U32 R23, RZ, RZ, R9 ;  /* 0x000000ffff177224 */ /* 0x000fe200078e0009 */
[----:B------:R-:W4:Y:S04]  /*69820*/  LDL.LU R28, [R1+0x5f70] ;  /* 0x005f7000011c7983 */ /* 0x000f280000300800 */
[----:B0-----:R-:W4:Y:S04]  /*69830*/  LDL.LU R8, [R1+0x8f0] ;  /* 0x0008f00001087983 */ /* 0x001f280000300800 */
[----:B------:R-:W4:Y:S04]  /*69840*/  LDL.LU R9, [R1+0x8f4] ;  /* 0x0008f40001097983 */ /* 0x000f280000300800 */
[----:B------:R-:W4:Y:S04]  /*69850*/  LDL.LU R10, [R1+0x8f8] ;  /* 0x0008f800010a7983 */ /* 0x000f280000300800 */
[----:B------:R-:W4:Y:S04]  /*69860*/  LDL.LU R11, [R1+0x8fc] ;  /* 0x0008fc00010b7983 */ /* 0x000f280000300800 */
[----:B---3--:R-:W-:Y:S04]  /*69870*/  STL.64 [R1+0x5ee0], R14 ;  /* 0x005ee00e01007387 */ /* 0x008fe80000100a00 */
[----:B--2---:R0:W-:Y:S04]  /*69880*/  STL.64 [R1+0x5ed8], R12 ;  /* 0x005ed80c01007387 */ /* 0x0041e80000100a00 */
[----:B0-----:R-:W2:Y:S04]  /*69890*/  LDL.64 R12, [R1+0x120] ;  /* 0x00012000010c7983 */ /* 0x001ea80000100a00 */
[----:B--2---:R0:W-:Y:S04]  /*698a0*/  STL.64 [R1+0x5ef8], R12 ;  /* 0x005ef80c01007387 */ /* 0x0041e80000100a00 */
[----:B0-----:R-:W2:Y:S04]  /*698b0*/  LDL.64 R12, [R1+0x130] ;  /* 0x00013000010c7983 */ /* 0x001ea80000100a00 */
[----:B--2---:R0:W-:Y:S04]  /*698c0*/  STL.64 [R1+0x5f10], R12 ;  /* 0x005f100c01007387 */ /* 0x0041e80000100a00 */
[----:B0-----:R-:W2:Y:S04]  /*698d0*/  LDL.64 R12, [R1] ;  /* 0x00000000010c7983 */ /* 0x001ea80000100a00 */
[----:B--2---:R0:W-:Y:S04]  /*698e0*/  STL.64 [R1+0x5f28], R12 ;  /* 0x005f280c01007387 */ /* 0x0041e80000100a00 */
[----:B0-----:R-:W2:Y:S04]  /*698f0*/  LDL.LU R12, [R1+0x500] ;  /* 0x00050000010c7983 */ /* 0x001ea80000300800 */
[----:B------:R-:W2:Y:S04]  /*69900*/  LDL.LU R13, [R1+0x504] ;  /* 0x00050400010d7983 */ /* 0x000ea80000300800 */
[----:B------:R-:W3:Y:S04]  /*69910*/  LDL.LU R14, [R1+0x508] ;  /* 0x00050800010e7983 */ /* 0x000ee80000300800 */
[----:B------:R-:W3:Y:S01]  /*69920*/  LDL.LU R15, [R1+0x50c] ;  /* 0x00050c00010f7983 */ /* 0x000ee20000300800 */
[----:B----4-:R-:W-:-:S03]  /*69930*/  IMAD.MOV.U32 R26, RZ, RZ, R28 ;  /* 0x000000ffff1a7224 */ /* 0x010fc600078e001c */
        /* <DEDUP_REMOVED lines=8> */
[----:B------:R-:W4:Y:S04]  /*699c0*/  LDL.LU R28, [R1+0x5f6c] ;  /* 0x005f6c00011c7983 */ /* 0x000f280000300800 */
[----:B------:R-:W2:Y:S01]  /*699d0*/  LDL.LU R27, [R1+0xc0c] ;  /* 0x000c0c00011b7983 */ /* 0x000ea20000300800 */
[----:B------:R-:W-:Y:S03]  /*699e0*/  HMMA.16816.F32 R20, R4, R22, R8 ;  /* 0x000000160414723c */ /* 0x000fe60000001808 */
[----:B--2---:R-:W-:Y:S04]  /*699f0*/  STL.64 [R1+0x5ef0], R26 ;  /* 0x005ef01a01007387 */ /* 0x004fe80000100a00 */
[----:B---3--:R0:W-:Y:S04]  /*69a00*/  STL.64 [R1+0x5ee8], R24 ;  /* 0x005ee81801007387 */ /* 0x0081e80000100a00 */
        /* <DEDUP_REMOVED lines=9> */
[----:B------:R-:W2:Y:S04]  /*69aa0*/  LDL.LU R26, [R1+0xc38] ;  /* 0x000c3800011a7983 */ /* 0x000ea80000300800 */
[----:B------:R-:W2:Y:S04]  /*69ab0*/  LDL.LU R27, [R1+0xc3c] ;  /* 0x000c3c00011b7983 */ /* 0x000ea80000300800 */
[----:B------:R-:W3:Y:S04]  /*69ac0*/  LDL.LU.64 R10, [R1+0x5f60] ;  /* 0x005f6000010a7983 */ /* 0x000ee80000300a00 */
[----:B------:R-:W4:Y:S04]  /*69ad0*/  LDL.LU R8, [R1+0x5f58] ;  /* 0x005f580001087983 */ /* 0x000f280000300800 */
[----:B------:R-:W-:Y:S04]  /*69ae0*/  STL.64 [R1+0x190], R20 ;  /* 0x0001901401007387 */ /* 0x000fe80000100a00 */
[----:B------:R0:W-:Y:S04]  /*69af0*/  STL.64 [R1+0x198], R22 ;  /* 0x0001981601007387 */ /* 0x0001e80000100a00 */
[----:B0-----:R-:W2:Y:S04]  /*69b00*/  LDL.LU.64 R22, [R1+0x5f50] ;  /* 0x005f500001167983 */ /* 0x001ea80000300a00 */
[----:B------:R-:W3:Y:S01]  /*69b10*/  LDL.LU.64 R20, [R1+0x5f48] ;  /* 0x005f480001147983 */ /* 0x000ee20000300a00 */
[----:B--2---:R-:W-:-:S15]  /*69b20*/  HMMA.16816.F32 R16, R4, R22, R16 ;  /* 0x000000160410723c */ /* 0x004fde0000001810 */
[----:B------:R-:W-:-:S08]  /*69b30*/  NOP ;  /* 0x0000000000007918 */ /* 0x000fd00000000000 */
[----:B------:R-:W-:Y:S04]  /*69b40*/  STL.64 [R1+0x180], R16 ;  /* 0x0001801001007387 */ /* 0x000fe80000100a00 */
[----:B------:R-:W-:Y:S04]  /*69b50*/  STL.64 [R1+0x188], R18 ;  /* 0x0001881201007387 */ /* 0x000fe80000100a00 */
[----:B------:R-:W0:Y:S04]  /*69b60*/  LDSM.16.MT88.4 R16, [R2+UR5+0x10100] ;  /* 0x010100050210783b */ /* 0x000e280008004200 */
[----:B0-----:R-:W-:Y:S04]  /*69b70*/  STL.64 [R1+0x5e08], R18 ;  /* 0x005e081201007387 */ /* 0x001fe80000100a00 */
[----:B------:R4:W-:Y:S02]  /*69b80*/  STL.64 [R1+0x5e00], R16 ;  /* 0x005e001001007387 */ /* 0x0009e40000100a00 */
[----:B----4-:R-:W-:-:S02]  /*69b90*/  IMAD.MOV.U32 R16, RZ, RZ, R8 ;  /* 0x000000ffff107224 */ /* 0x010fc400078e0008 */
[----:B---3--:R-:W-:Y:S01]  /*69ba0*/  HMMA.16816.F32 R8, R4, R10, R12 ;  /* 0x0000000a0408723c */ /* 0x008fe2000000180c */
[----:B------:R-:W2:Y:S04]  /*69bb0*/  LDL.LU.64 R14, [R1+0x5f40] ;  /* 0x005f4000010e7983 */ /* 0x000ea80000300a00 */
[----:B------:R-:W2:-:S15]  /*69bc0*/  LDL.LU.64 R12, [R1+0x5f38] ;  /* 0x005f3800010c7983 */ /* 0x000e9e0000300a00 */
[----:B------:R-:W-:-:S03]  /*69bd0*/  NOP ;  /* 0x0000000000007918 */ /* 0x000fc60000000000 */
[----:B------:R-:W-:Y:S04]  /*69be0*/  STL.64 [R1+0x170], R8 ;  /* 0x0001700801007387 */ /* 0x000fe80000100a00 */
[----:B------:R0:W-:Y:S04]  /*69bf0*/  STL.64 [R1+0x178], R10 ;  /* 0x0001780a01007387 */ /* 0x0001e80000100a00 */
[----:B0-----:R-:W2:Y:S02]  /*69c00*/  LDL.LU.64 R10, [R1+0x5f30] ;  /* 0x005f3000010a7983 */ /* 0x001ea40000300a00 */
[----:B--2---:R-:W-:Y:S02]  /*69c10*/  HMMA.16816.F32 R4, R4, R10, R12 ;  /* 0x0000000a0404723c */ /* 0x004fe4000000180c */
[----:B------:R-:W2:Y:S04]  /*69c20*/  LDL.LU.64 R12, [R1+0x5f28] ;  /* 0x005f2800010c7983 */ /* 0x000ea80000300a00 */
[----:B------:R-:W2:Y:S04]  /*69c30*/  LDL.LU.64 R10, [R1+0x5f20] ;  /* 0x005f2000010a7983 */ /* 0x000ea80000300a00 */
[----:B------:R-:W2:-:S13]  /*69c40*/  LDL.LU.64 R8, [R1+0x5f18] ;  /* 0x005f180001087983 */ /* 0x000e9a0000300a00 */
[----:B------:R-:W-:Y:S04]  /*69c50*/  STL.64 [R1+0xb0], R4 ;  /* 0x0000b00401007387 */ /* 0x000fe80000100a00 */
[----:B------:R-:W-:Y:S04]  /*69c60*/  STL.64 [R1+0xb8], R6 ;  /* 0x0000b80601007387 */ /* 0x000fe80000100a00 */
[----:B------:R-:W0:Y:S04]  /*69c70*/  LDSM.16.MT88.4 R4, [R2+UR5+0x10180] ;  /* 0x010180050204783b */ /* 0x000e280008004200 */
[----:B0-----:R-:W-:Y:S04]  /*69c80*/  STL.64 [R1+0x5d90], R6 ;  /* 0x005d900601007387 */ /* 0x001fe80000100a00 */
[----:B------:R0:W-:Y:S04]  /*69c90*/  STL.64 [R1+0x5d88], R4 ;  /* 0x005d880401007387 */ /* 0x0001e80000100a00 */
[----:B0-----:R-:W3:Y:S01]  /*69ca0*/  LDL.64 R4, [R1+0x20] ;  /* 0x0000200001047983 */ /* 0x001ee20000100a00 */
[----:B------:R-:W-:-:S03]  /*69cb0*/  IMAD.MOV.U32 R7, RZ, RZ, R28 ;  /* 0x000000ffff077224 */ /* 0x000fc600078e001c */
[----:B---3--:R0:W-:Y:S04]  /*69cc0*/  STL.64 [R1+0x5eb0], R4 ;  /* 0x005eb00401007387 */ /* 0x0081e80000100a00 */
[----:B0-----:R-:W2:Y:S04]  /*69cd0*/  LDL.LU R4, [R1+0xc40] ;  /* 0x000c400001047983 */ /* 0x001ea80000300800 */
[----:B------:R-:W2:Y:S04]  /*69ce0*/  LDL.LU R5, [R1+0xc44] ;  /* 0x000c440001057983 */ /* 0x000ea80000300800 */
[----:B------:R-:W2:Y:S02]  /*69cf0*/  LDL.LU R6, [R1+0xc48] ;  /* 0x000c480001067983 */ /* 0x000ea40000300800 */
[----:B--2---:R-:W-:-:S15]  /*69d00*/  HMMA.16816.F32 R4, R8, R12, R4 ;  /* 0x0000000c0804723c */ /* 0x004fde0000001804 */
[----:B------:R-:W-:-:S08]  /*69d10*/  NOP ;  /* 0x0000000000007918 */ /* 0x000fd00000000000 */
[----:B------:R0:W-:Y:S04]  /*69d20*/  STL.64 [R1+0xa0], R4 ;  /* 0x0000a00401007387 */ /* 0x0001e80000100a00 */
[----:B------:R1:W-:Y:S01]  /*69d30*/  STL.64 [R1+0xa8], R6 ;  /* 0x0000a80601007387 */ /* 0x0003e20000100a00 */
[----:B0-----:R-:W-:Y:S02]  /*69d40*/  IMAD.MOV.U32 R5, RZ, RZ, R12 ;  /* 0x000000ffff057224 */ /* 0x001fe400078e000c */
[----:B------:R-:W-:Y:S02]  /*69d50*/  IMAD.MOV.U32 R4, RZ, RZ, R13 ;  /* 0x000000ffff047224 */ /* 0x000fe400078e000d */
[----:B------:R-:W2:Y:S02]  /*69d60*/  LDL.LU.64 R12, [R1+0x5f10] ;  /* 0x005f1000010c7983 */ /* 0x000ea40000300a00 */
[----:B--2---:R-:W-:Y:S06]  /*69d70*/  HMMA.16816.F32 R24, R8, R12, R24 ;  /* 0x0000000c0818723c */ /* 0x004fec0000001818 */
[----:B-1----:R-:W-:-:S02]  /*69d80*/  IMAD.MOV.U32 R7, RZ, RZ, R12 ;  /* 0x000000ffff077224 */ /* 0x002fc400078e000c */
[----:B------:R-:W-:-:S15]  /*69d90*/  IMAD.MOV.U32 R6, RZ, RZ, R13 ;  /* 0x000000ffff067224 */ /* 0x000fde00078e000d */
[----:B------:R-:W-:Y:S04]  /*69da0*/  STL.64 [R1+0x90], R24 ;  /* 0x0000901801007387 */ /* 0x000fe80000100a00 */
[----:B------:R0:W-:Y:S04]  /*69db0*/  STL.64 [R1+0x98], R26 ;  /* 0x0000981a01007387 */ /* 0x0001e80000100a00 */
[----:B0-----:R-:W2:Y:S04]  /*69dc0*/  LDL.LU.64 R26, [R1+0x5f08] ;  /* 0x005f0800011a7983 */ /* 0x001ea80000300a00 */
[----:B------:R-:W2:Y:S04]  /*69dd0*/  LDL.LU.64 R24, [R1+0x5f00] ;  /* 0x005f000001187983 */ /* 0x000ea80000300a00 */
[----:B------:R-:W2:Y:S01]  /*69de0*/  LDL.LU.64 R12, [R1+0x5ef8] ;  /* 0x005ef800010c7983 */ /* 0x000ea20000300a00 */
        /* <DEDUP_REMOVED lines=15> */
[----:B------:R-:W3:Y:S04]  /*69ee0*/  LDL.LU R22, [R1+0x4d8] ;  /* 0x0004d80001167983 */ /* 0x000ee80000300800 */
[----:B------:R-:W3:Y:S01]  /*69ef0*/  LDL.LU R23, [R1+0x4dc] ;  /* 0x0004dc0001177983 */ /* 0x000ee20000300800 */
[----:B--2---:R-:W-:Y:S03]  /*69f00*/  HMMA.16816.F32 R12, R8, R12, R24 ;  /* 0x0000000c080c723c */ /* 0x004fe60000001818 */
[----:B---3--:R-:W-:Y:S04]  /*69f10*/  STL.64 [R1+0x5e18], R22 ;  /* 0x005e181601007387 */ /* 0x008fe80000100a00 */
[----:B------:R0:W-:Y:S04]  /*69f20*/  STL.64 [R1+0x5e10], R20 ;  /* 0x005e101401007387 */ /* 0x0001e80000100a00 */
[----:B0-----:R-:W2:Y:S01]  /*69f30*/  LDL R20, [R1+0xf0] ;  /* 0x0000f00001147983 */ /* 0x001ea20000100800 */
[----:B------:R-:W-:-:S03]  /*69f40*/  IMAD.MOV.U32 R21, RZ, RZ, R29 ;  /* 0x000000ffff157224 */ /* 0x000fc600078e001d */
[----:B------:R-:W3:Y:S04]  /*69f50*/  LDL.LU R29, [R1+0x5ecc] ;  /* 0x005ecc00011d7983 */ /* 0x000ee80000300800 */
[----:B------:R-:W4:Y:S04]  /*69f60*/  LDL.LU R24, [R1+0xb30] ;  /* 0x000b300001187983 */ /* 0x000f280000300800 */
[----:B------:R-:W-:Y:S04]  /*69f70*/  STL.64 [R1+0x160], R12 ;  /* 0x0001600c01007387 */ /* 0x000fe80000100a00 */
[----:B------:R-:W-:Y:S04]  /*69f80*/  STL.64 [R1+0x168], R14 ;  /* 0x0001680e01007387 */ /* 0x000fe80000100a00 */
        /* <DEDUP_REMOVED lines=13> */
[----:B------:R-:W4:Y:S04]  /*6a060*/  LDL.LU R26, [R1+0xb58] ;  /* 0x000b5800011a7983 */ /* 0x000f280000300800 */
[----:B------:R-:W4:Y:S04]  /*6a070*/  LDL.LU R27, [R1+0xb5c] ;  /* 0x000b5c00011b7983 */ /* 0x000f280000300800 */
[----:B----4-:R-:W-:Y:S04]  /*6a080*/  STL.64 [R1+0x5e70], R26 ;  /* 0x005e701a01007387 */ /* 0x010fe80000100a00 */
[----:B--2---:R0:W-:Y:S02]  /*6a090*/  STL.64 [R1+0x5e68], R24 ;  /* 0x005e681801007387 */ /* 0x0041e40000100a00 */
[----:B0-----:R-:W-:-:S02]  /*6a0a0*/  IMAD.MOV.U32 R24, RZ, RZ, R7 ;  /* 0x000000ffff187224 */ /* 0x001fc400078e0007 */
[----:B------:R-:W-:-:S05]  /*6a0b0*/  IMAD.MOV.U32 R25, RZ, RZ, R6 ;  /* 0x000000ffff197224 */ /* 0x000fca00078e0006 */
[----:B------:R0:W-:Y:S02]  /*6a0c0*/  STL.64 [R1+0x5e80], R24 ;  /* 0x005e801801007387 */ /* 0x0001e40000100a00 */
[----:B0-----:R-:W-:Y:S02]  /*6a0d0*/  IMAD.MOV.U32 R25, RZ, RZ, R4 ;  /* 0x000000ffff197224 */ /* 0x001fe400078e0004 */
[----:B------:R-:W-:Y:S01]  /*6a0e0*/  IMAD.MOV.U32 R24, RZ, RZ, R5 ;  /* 0x000000ffff187224 */ /* 0x000fe200078e0005 */
[----:B------:R-:W2:Y:S04]  /*6a0f0*/  LDL.LU R4, [R1+0xbe0] ;  /* 0x000be00001047983 */ /* 0x000ea80000300800 */
        /* <DEDUP_REMOVED lines=10> */
[----:B0-----:R-:W4:Y:S04]  /*6a1a0*/  LDL.64 R24, [R1+0xe0] ;  /* 0x0000e00001187983 */ /* 0x001f280000100a00 */
[----:B------:R-:W4:Y:S04]  /*6a1b0*/  LDL.LU R12, [R1+0x4e0] ;  /* 0x0004e000010c7983 */ /* 0x000f280000300800 */
[----:B------:R-:W4:Y:S04]  /*6a1c0*/  LDL.LU R13, [R1+0x4e4] ;  /* 0x0004e400010d7983 */ /* 0x000f280000300800 */
        /* <DEDUP_REMOVED lines=10> */
[----:B------:R-:W3:Y:S01]  /*6a270*/  LDL.LU R18, [R1+0xb28] ;  /* 0x000b280001127983 */ /* 0x000ee20000300800 */
[----:B------:R-:W-:-:S03]  /*6a280*/  IMAD.MOV.U32 R19, RZ, RZ, R29 ;  /* 0x000000ffff137224 */ /* 0x000fc600078e001d */
[----:B------:R-:W4:Y:S04]  /*6a290*/  LDL.LU R29, [R1+0x5ec8] ;  /* 0x005ec800011d7983 */ /* 0x000f280000300800 */
[----:B---3--:R-:W-:Y:S04]  /*6a2a0*/  STL.64 [R1+0x5e38], R18 ;  /* 0x005e381201007387 */ /* 0x008fe80000100a00 */
[----:B--2---:R0:W-:Y:S04]  /*6a2b0*/  STL.64 [R1+0x5e30], R16 ;  /* 0x005e301001007387 */ /* 0x0041e80000100a00 */
[----:B0-----:R-:W2:Y:S04]  /*6a2c0*/  LDL.64 R16, [R1+0x100] ;  /* 0x0001000001107983 */ /* 0x001ea80000100a00 */
[----:B--2---:R0:W-:Y:S04]  /*6a2d0*/  STL.64 [R1+0x5e50], R16 ;  /* 0x005e501001007387 */ /* 0x0041e80000100a00 */
[----:B0-----:R-:W2:Y:S01]  /*6a2e0*/  LDL.LU.64 R16, [R1+0x110] ;  /* 0x0001100001107983 */ /* 0x001ea20000300a00 */
[C---:B------:R-:W-:Y:S03]  /*6a2f0*/  HMMA.16816.F32 R4, R8.reuse, R20, R4 ;  /* 0x000000140804723c */ /* 0x040fe60000001804 */
        /* <DEDUP_REMOVED lines=18> */
[----:B0-----:R-:W3:Y:S01]  /*6a420*/  LDL.LU.64 R4, [R1+0x5eb0] ;  /* 0x005eb00001047983 */ /* 0x001ee20000300a00 */
[----:B-1----:R-:W-:Y:S02]  /*6a430*/  IMAD.MOV.U32 R7, RZ, RZ, R24 ;  /* 0x000000ffff077224 */ /* 0x002fe400078e0018 */
[----:B------:R-:W-:-:S02]  /*6a440*/  IMAD.MOV.U32 R6, RZ, RZ, R25 ;  /* 0x000000ffff067224 */ /* 0x000fc400078e0019 */
[----:B------:R-:W2:Y:S01]  /*6a450*/  LDL.LU.64 R24, [R1+0x5ea8] ;  /* 0x005ea80001187983 */ /* 0x000ea20000300a00 */
[----:B------:R-:W-:Y:S01]  /*6a460*/  IMAD.MOV.U32 R19, RZ, RZ, R29 ;  /* 0x000000ffff137224 */ /* 0x000fe200078e001d */
[----:B---3--:R-:W-:Y:S02]  /*6a470*/  HMMA.16816.F32 R8, R8, R4, R12 ;  /* 0x000000040808723c */ /* 0x008fe4000000180c */
[----:B------:R-:W2:Y:S04]  /*6a480*/  LDL.LU.64 R14, [R1+0x5ea0] ;  /* 0x005ea000010e7983 */ /* 0x000ea80000300a00 */
[----:B------:R-:W2:-:S15]  /*6a490*/  LDL.LU.64 R12, [R1+0x5e98] ;  /* 0x005e9800010c7983 */ /* 0x000e9e0000300a00 */
[----:B------:R-:W-:-:S02]  /*6a4a0*/  NOP ;  /* 0x0000000000007918 */ /* 0x000fc40000000000 */
[----:B------:R-:W-:Y:S04]  /*6a4b0*/  STL.64 [R1+0x60], R8 ;  /* 0x0000600801007387 */ /* 0x000fe80000100a00 */
[----:B------:R-:W-:Y:S04]  /*6a4c0*/  STL.64 [R1+0x68], R10 ;  /* 0x0000680a01007387 */ /* 0x000fe80000100a00 */
        /* <DEDUP_REMOVED lines=8> */
[----:B------:R2:W-:Y:S04]  /*6a550*/  STL.64 [R1+0x58], R26 ;  /* 0x0000581a01007387 */ /* 0x0005e80000100a00 */
[----:B0-----:R-:W2:Y:S01]  /*6a560*/  LDL.LU.64 R24, [R1+0x5e80] ;  /* 0x005e800001187983 */ /* 0x001ea20000300a00 */
[----:B------:R-:W-:Y:S01]  /*6a570*/  IMAD.MOV.U32 R8, RZ, RZ, R28 ;  /* 0x000000ffff087224 */ /* 0x000fe200078e001c */
[----:B--2---:R-:W-:Y:S02]  /*6a580*/  HMMA.16816.F32 R24, R12, R24, R16 ;  /* 0x000000180c18723c */ /* 0x004fe40000001810 */
[----:B------:R-:W2:-:S15]  /*6a590*/  LDL.LU.64 R16, [R1+0x5e78] ;  /* 0x005e780001107983 */ /* 0x000e9e0000300a00 */
[----:B------:R-:W-:-:S06]  /*6a5a0*/  NOP ;  /* 0x0000000000007918 */ /* 0x000fcc0000000000 */
[----:B------:R-:W-:Y:S04]  /*6a5b0*/  STL.64 [R1+0x40], R24 ;  /* 0x0000401801007387 */ /* 0x000fe80000100a00 */
[----:B------:R0:W-:Y:S01]  /*6a5c0*/  STL [R1+0x48], R26 ;  /* 0x0000481a01007387 */ /* 0x0001e20000100800 */
[----:B------:R-:W-:-:S03]  /*6a5d0*/  IMAD.MOV.U32 R28, RZ, RZ, R27 ;  /* 0x000000ffff1c7224 */ /* 0x000fc600078e001b */
[----:B0-----:R-:W3:Y:S04]  /*6a5e0*/  LDL.LU.64 R26, [R1+0x5e70] ;  /* 0x005e7000011a7983 */ /* 0x001ee80000300a00 */
[----:B------:R-:W3:Y:S01]  /*6a5f0*/  LDL.LU.64 R24, [R1+0x5e68] ;  /* 0x005e680001187983 */ /* 0x000ee20000300a00 */
[----:B------:R-:W-:-:S03]  /*6a600*/  IMAD.MOV.U32 R9, RZ, RZ, R3 ;  /* 0x000000ffff097224 */ /* 0x000fc600078e0003 */
[----:B------:R-:W-:Y:S04]  /*6a610*/  STL [R1+0x5680], R28 ;  /* 0x0056801c01007387 */ /* 0x000fe80000100800 */
[----:B---3--:R-:W-:Y:S01]  /*6a620*/  HMMA.16816.F32 R8, R12, R8, R24 ;  /* 0x000000080c08723c */ /* 0x008fe20000001818 */
[----:B------:R-:W3:Y:S04]  /*6a630*/  LDL.LU.64 R26, [R1+0x5e60] ;  /* 0x005e6000011a7983 */ /* 0x000ee80000300a00 */
[----:B------:R-:W3:-:S15]  /*6a640*/  LDL.LU.64 R24, [R1+0x5e58] ;  /* 0x005e580001187983 */ /* 0x000ede0000300a00 */
[----:B------:R-:W-:-:S04]  /*6a650*/  NOP ;  /* 0x0000000000007918 */ /* 0x000fc80000000000 */
[----:B------:R-:W-:Y:S01]  /*6a660*/  IMAD.MOV.U32 R29, RZ, RZ, R11 ;  /* 0x000000ffff1d7224 */ /* 0x000fe200078e000b */
[----:B------:R-:W-:Y:S04]  /*6a670*/  STL.64 [R1+0x30], R8 ;  /* 0x0000300801007387 */ /* 0x000fe80000100a00 */
[----:B------:R2:W-:Y:S04]  /*6a680*/  STL [R1+0x38], R10 ;  /* 0x0000380a01007387 */ /* 0x0005e80000100800 */
[----:B------:R-:W-:Y:S01]  /*6a690*/  STL [R1+0x5708], R29 ;  /* 0x0057081d01007387 */ /* 0x000fe20000100800 */
        /* <DEDUP_REMOVED lines=9> */
[----:B------:R-:W3:Y:S04]  /*6a730*/  LDL.LU.64 R24, [R1+0x5e40] ;  /* 0x005e400001187983 */ /* 0x000ee80000300a00 */
[----:B------:R-:W-:Y:S04]  /*6a740*/  STL [R1+0x5720], R28 ;  /* 0x0057201c01007387 */ /* 0x000fe80000100800 */
[----:B------:R-:W4:Y:S01]  /*6a750*/  LDL.LU.64 R18, [R1+0x5e38] ;  /* 0x005e380001127983 */ /* 0x000f220000300a00 */
[----:B--2---:R-:W-:-:S02]  /*6a760*/  IMAD.MOV.U32 R8, RZ, RZ, R16 ;  /* 0x000000ffff087224 */ /* 0x004fc400078e0010 */
[----:B------:R-:W-:Y:S01]  /*6a770*/  IMAD.MOV.U32 R3, RZ, RZ, R17 ;  /* 0x000000ffff037224 */ /* 0x000fe200078e0011 */
[----:B---3--:R-:W-:Y:S01]  /*6a780*/  HMMA.16816.F32 R24, R12, R16, R24 ;  /* 0x000000100c18723c */ /* 0x008fe20000001818 */
[----:B------:R-:W4:-:S15]  /*6a790*/  LDL.LU.64 R16, [R1+0x5e30] ;  /* 0x005e300001107983 */ /* 0x000f1e0000300a00 */
[----:B------:R-:W-:-:S07]  /*6a7a0*/  NOP ;  /* 0x0000000000007918 */ /* 0x000fce0000000000 */
[----:B------:R0:W-:Y:S04]  /*6a7b0*/  STL.64 [R1+0x55f0], R26 ;  /* 0x0055f01a01007387 */ /* 0x0001e80000100a00 */
[----:B------:R1:W-:Y:S04]  /*6a7c0*/  STL.64 [R1+0x55e8], R24 ;  /* 0x0055e81801007387 */ /* 0x0003e80000100a00 */
[----:B0-----:R-:W2:Y:S04]  /*6a7d0*/  LDL R26, [R1+0x118] ;  /* 0x00011800011a7983 */ /* 0x001ea80000100800 */
[----:B------:R-:W2:Y:S01]  /*6a7e0*/  LDL R27, [R1+0x11c] ;  /* 0x00011c00011b7983 */ /* 0x000ea20000100800 */
[----:B-1----:R-:W-:-:S02]  /*6a7f0*/  IMAD.MOV.U32 R24, RZ, RZ, R10 ;  /* 0x000000ffff187224 */ /* 0x002fc400078e000a */
[----:B------:R-:W-:Y:S01]  /*6a800*/  IMAD.MOV.U32 R25, RZ, RZ, R9 ;  /* 0x000000ffff197224 */ /* 0x000fe200078e0009 */
[----:B----4-:R-:W-:Y:S01]  /*6a810*/  HMMA.16816.F32 R20, R12, R20, R16 ;  /* 0x000000140c14723c */ /* 0x010fe20000001810 */
[----:B--2---:R-:W-:Y:S04]  /*6a820*/  STL.64 [R1+0x5db8], R26 ;  /* 0x005db81a01007387 */ /* 0x004fe80000100a00 */
[----:B------:R-:W-:Y:S04]  /*6a830*/  STL.64 [R1+0x5db0], R24 ;  /* 0x005db01801007387 */ /* 0x000fe80000100a00 */
[----:B------:R-:W2:Y:S04]  /*6a840*/  LDL.LU.64 R18, [R1+0x5e28] ;  /* 0x005e280001127983 */ /* 0x000ea80000300a00 */
[----:B------:R-:W2:Y:S10]  /*6a850*/  LDL.LU.64 R16, [R1+0x5e20] ;  /* 0x005e200001107983 */ /* 0x000eb40000300a00 */
[----:B------:R-:W-:Y:S04]  /*6a860*/  STL.64 [R1+0xd0], R20 ;  /* 0x0000d01401007387 */ /* 0x000fe80000100a00 */
[----:B------:R0:W-:Y:S04]  /*6a870*/  STL.64 [R1+0xd8], R22 ;  /* 0x0000d81601007387 */ /* 0x0001e80000100a00 */
[----:B0-----:R-:W3:Y:S04]  /*6a880*/  LDL.LU.64 R22, [R1+0x5e18] ;  /* 0x005e180001167983 */ /* 0x001ee80000300a00 */
[----:B------:R-:W3:Y:S01]  /*6a890*/  LDL.LU.64 R20, [R1+0x5e10] ;  /* 0x005e100001147983 */ /* 0x000ee20000300a00 */
[----:B------:R-:W-:-:S02]  /*6a8a0*/  IMAD.MOV.U32 R24, RZ, RZ, R7 ;  /* 0x000000ffff187224 */ /* 0x000fc400078e0007 */
[----:B------:R-:W-:Y:S02]  /*6a8b0*/  IMAD.MOV.U32 R25, RZ, RZ, R6 ;  /* 0x000000ffff197224 */ /* 0x000fe400078e0006 */
[----:B------:R-:W-:Y:S02]  /*6a8c0*/  IMAD.MOV.U32 R10, RZ, RZ, R4 ;  /* 0x000000ffff0a7224 */ /* 0x000fe400078e0004 */
[----:B------:R-:W-:-:S03]  /*6a8d0*/  IMAD.MOV.U32 R9, RZ, RZ, R5 ;  /* 0x000000ffff097224 */ /* 0x000fc600078e0005 */
[C---:B--2---:R-:W-:Y:S01]  /*6a8e0*/  HMMA.16816.F32 R24, R12.reuse, R24, R16 ;  /* 0x000000180c18723c */ /* 0x044fe20000001810 */
[----:B------:R-:W2:Y:S04]  /*6a8f0*/  LDL.LU.64 R18, [R1+0x5e08] ;  /* 0x005e080001127983 */ /* 0x000ea80000300a00 */
[----:B------:R-:W2:Y:S01]  /*6a900*/  LDL.LU.64 R16, [R1+0x5e00] ;  /* 0x005e000001107983 */ /* 0x000ea20000300a00 */
[----:B---3--:R-:W-:Y:S03]  /*6a910*/  HMMA.16816.F32 R20, R12, R4, R20 ;  /* 0x000000040c14723c */ /* 0x008fe60000001814 */
[----:B------:R-:W0:-:S14]  /*6a920*/  LDSM.16.MT88.4 R12, [R2+UR5+0x10280] ;  /* 0x01028005020c783b */ /* 0x000e1c0008004200 */
[----:B------:R1:W-:Y:S04]  /*6a930*/  STL.64 [R1+0xc0], R24 ;  /* 0x0000c01801007387 */ /* 0x0003e80000100a00 */
[----:B------:R-:W-:Y:S04]  /*6a940*/  STL.64 [R1+0xc8], R26 ;  /* 0x0000c81a01007387 */ /* 0x000fe80000100a00 */
[----:B------:R-:W3:Y:S04]  /*6a950*/  LDL.LU R4, [R1+0xac0] ;  /* 0x000ac00001047983 */ /* 0x000ee80000300800 */
[----:B------:R-:W3:Y:S04]  /*6a960*/  LDL.LU R5, [R1+0xac4] ;  /* 0x000ac40001057983 */ /* 0x000ee80000300800 */
[----:B------:R-:W4:Y:S04]  /*6a970*/  LDL.LU R6, [R1+0xac8] ;  /* 0x000ac80001067983 */ /* 0x000f280000300800 */
[----:B------:R-:W4:Y:S04]  /*6a980*/  LDL.LU R7, [R1+0xacc] ;  /* 0x000acc0001077983 */ /* 0x000f280000300800 */
[----:B-1----:R-:W2:Y:S04]  /*6a990*/  LDL.64 R24, [R1+0x120] ;  /* 0x0001200001187983 */ /* 0x002ea80000100a00 */
[----:B--2---:R1:W-:Y:S04]  /*6a9a0*/  STL.64 [R1+0x5dd0], R24 ;  /* 0x005dd01801007387 */ /* 0x0043e80000100a00 */
[----:B-1----:R-:W2:Y:S04]  /*6a9b0*/  LDL.64 R24, [R1+0x130] ;  /* 0x0001300001187983 */ /* 0x002ea80000100a00 */
[----:B--2---:R-:W-:Y:S04]  /*6a9c0*/  STL.64 [R1+0x5de8], R24 ;  /* 0x005de81801007387 */ /* 0x004fe80000100a00 */
[----:B----4-:R-:W-:Y:S04]  /*6a9d0*/  STL.64 [R1+0x5da8], R6 ;  /* 0x005da80601007387 */ /* 0x010fe80000100a00 */
[----:B---3--:R1:W-:Y:S04]  /*6a9e0*/  STL.64 [R1+0x5da0], R4 ;  /* 0x005da00401007387 */ /* 0x0083e80000100a00 */
[----:B-1----:R-:W2:Y:S04]  /*6a9f0*/  LDL.LU R4, [R1+0x4f0] ;  /* 0x0004f00001047983 */ /* 0x002ea80000300800 */
[----:B------:R-:W2:Y:S04]  /*6aa00*/  LDL.LU R5, [R1+0x4f4] ;  /* 0x0004f40001057983 */ /* 0x000ea80000300800 */
[----:B------:R-:W3:Y:S04]  /*6aa10*/  LDL.LU R6, [R1+0x4f8] ;  /* 0x0004f80001067983 */ /* 0x000ee80000300800 */
[----:B------:R-:W3:Y:S04]  /*6aa20*/  LDL.LU R7, [R1+0x4fc] ;  /* 0x0004fc0001077983 */ /* 0x000ee80000300800 */
[----:B------:R-:W4:Y:S04]  /*6aa30*/  LDL.64 R24, [R1] ;  /* 0x0000000001187983 */ /* 0x000f280000100a00 */
[----:B---3--:R-:W-:Y:S04]  /*6aa40*/  STL.64 [R1+0x5dc8], R6 ;  /* 0x005dc80601007387 */ /* 0x008fe80000100a00 */
[----:B--2---:R1:W-:Y:S04]  /*6aa50*/  STL.64 [R1+0x5dc0], R4 ;  /* 0x005dc00401007387 */ /* 0x0043e80000100a00 */
[----:B-1----:R-:W2:Y:S04]  /*6aa60*/  LDL.LU R4, [R1+0xae0] ;  /* 0x000ae00001047983 */ /* 0x002ea80000300800 */
[----:B------:R-:W2:Y:S04]  /*6aa70*/  LDL.LU R5, [R1+0xae4] ;  /* 0x000ae40001057983 */ /* 0x000ea80000300800 */
[----:B------:R-:W3:Y:S04]  /*6aa80*/  LDL.LU R6, [R1+0xae8] ;  /* 0x000ae80001067983 */ /* 0x000ee80000300800 */
[----:B------:R-:W3:Y:S04]  /*6aa90*/  LDL.LU R7, [R1+0xaec] ;  /* 0x000aec0001077983 */ /* 0x000ee80000300800 */
        /* <DEDUP_REMOVED lines=10> */
[----:B------:R-:W2:Y:S04]  /*6ab40*/  LDL.LU R6, [R1+0xb08] ;  /* 0x000b080001067983 */ /* 0x000ea80000300800 */
[----:B------:R-:W2:Y:S04]  /*6ab50*/  LDL.LU R7, [R1+0xb0c] ;  /* 0x000b0c0001077983 */ /* 0x000ea80000300800 */
[----:B------:R-:W-:Y:S04]  /*6ab60*/  STL.64 [R1+0x55b8], R22 ;  /* 0x0055b81601007387 */ /* 0x000fe80000100a00 */
[----:B------:R1:W-:Y:S04]  /*6ab70*/  STL.64 [R1+0x55b0], R20 ;  /* 0x0055b01401007387 */ /* 0x0003e80000100a00 */
[----:B-1----:R-:W3:Y:S04]  /*6ab80*/  LDL.LU.64 R20, [R1+0xe0] ;  /* 0x0000e00001147983 */ /* 0x002ee80000300a00 */
[----:B------:R-:W3:Y:S04]  /*6ab90*/  LDL.64 R22, [R1+0xe8] ;  /* 0x0000e80001167983 */ /* 0x000ee80000100a00 */
[----:B0-----:R-:W-:Y:S04]  /*6aba0*/  STL.64 [R1+0x5c98], R14 ;  /* 0x005c980e01007387 */ /* 0x001fe80000100a00 */
[----:B------:R0:W-:Y:S02]  /*6abb0*/  STL.64 [R1+0x5c90], R12 ;  /* 0x005c900c01007387 */ /* 0x0001e40000100a00 */
[----:B0-----:R-:W-:-:S02]  /*6abc0*/  IMAD.MOV.U32 R12, RZ, RZ, R10 ;  /* 0x000000ffff0c7224 */ /* 0x001fc400078e000a */
[----:B------:R-:W-:-:S05]  /*6abd0*/  IMAD.MOV.U32 R13, RZ, RZ, R9 ;  /* 0x000000ffff0d7224 */ /* 0x000fca00078e0009 */
[----:B------:R0:W-:Y:S02]  /*6abe0*/  STL.64 [R1+0x5d98], R12 ;  /* 0x005d980c01007387 */ /* 0x0001e40000100a00 */
[----:B0-----:R-:W-:Y:S02]  /*6abf0*/  IMAD.MOV.U32 R12, RZ, RZ, R8 ;  /* 0x000000ffff0c7224 */ /* 0x001fe400078e0008 */
[----:B------:R-:W3:Y:S04]  /*6ac00*/  LDL.LU R8, [R1+0xa80] ;  /* 0x000a800001087983 */ /* 0x000ee80000300800 */
[----:B------:R-:W3:Y:S04]  /*6ac10*/  LDL.LU R9, [R1+0xa84] ;  /* 0x000a840001097983 */ /* 0x000ee80000300800 */
[----:B------:R-:W3:Y:S04]  /*6ac20*/  LDL.LU R10, [R1+0xa88] ;  /* 0x000a8800010a7983 */ /* 0x000ee80000300800 */
[----:B------:R-:W3:Y:S01]  /*6ac30*/  LDL.LU R11, [R1+0xa8c] ;  /* 0x000a8c00010b7983 */ /* 0x000ee20000300800 */
[----:B------:R-:W-:-:S02]  /*6ac40*/  IMAD.MOV.U32 R13, RZ, RZ, R3 ;  /* 0x000000ffff0d7224 */ /* 0x000fc400078e0003 */
[----:B----4-:R-:W-:Y:S01]  /*6ac50*/  IMAD.MOV.U32 R3, RZ, RZ, R25 ;  /* 0x000000ffff037224 */ /* 0x010fe200078e0019 */
[----:B--2---:R-:W-:Y:S01]  /*6ac60*/  HMMA.16816.F32 R4, R16, R24, R4 ;  /* 0x000000181004723c */ /* 0x004fe20000001804 */
[----:B---3--:R-:W-:Y:S04]  /*6ac70*/  STL.64 [R1+0x5d18], R10 ;  /* 0x005d180a01007387 */ /* 0x008fe80000100a00 */
[----:B------:R0:W-:Y:S04]  /*6ac80*/  STL.64 [R1+0x5d10], R8 ;  /* 0x005d100801007387 */ /* 0x0001e80000100a00 */
[----:B0-----:R-:W2:-:S14]  /*6ac90*/  LDL.64 R8, [R1+0xf0] ;  /* 0x0000f00001087983 */ /* 0x001e9c0000100a00 */
[----:B------:R-:W-:Y:S04]  /*6aca0*/  STL.64 [R1+0x4b0], R4 ;  /* 0x0004b00401007387 */ /* 0x000fe80000100a00 */
[----:B------:R0:W-:Y:S01]  /*6acb0*/  STL.64 [R1+0x4b8], R6 ;  /* 0x0004b80601007387 */ /* 0x0001e20000100a00 */
[----:B------:R-:W-:-:S03]  /*6acc0*/  IMAD.MOV.U32 R10, RZ, RZ, R24 ;  /* 0x000000ffff0a7224 */ /* 0x000fc600078e0018 */
[----:B0-----:R-:W3:Y:S04]  /*6acd0*/  LDL.LU.64 R6, [R1+0x5df8] ;  /* 0x005df80001067983 */ /* 0x001ee80000300a00 */
[----:B------:R-:W3:Y:S04]  /*6ace0*/  LDL.LU.64 R4, [R1+0x5df0] ;  /* 0x005df00001047983 */ /* 0x000ee80000300a00 */
[----:B------:R-:W3:Y:S02]  /*6acf0*/  LDL.LU.64 R24, [R1+0x5de8] ;  /* 0x005de80001187983 */ /* 0x000ee40000300a00 */
        /* <DEDUP_REMOVED lines=15> */
[----:B------:R-:W4:Y:S04]  /*6adf0*/  LDL.LU.64 R26, [R1+0x5db8] ;  /* 0x005db800011a7983 */ /* 0x000f280000300a00 */
[----:B------:R-:W3:Y:S02]  /*6ae00*/  LDL.LU.64 R24, [R1+0x5db0] ;  /* 0x005db00001187983 */ /* 0x000ee40000300a00 */
[----:B---3--:R-:W-:-:S15]  /*6ae10*/  HMMA.16816.F32 R4, R16, R24, R4 ;  /* 0x000000181004723c */ /* 0x008fde0000001804 */
[----:B------:R-:W-:-:S08]  /*6ae20*/  NOP ;  /* 0x0000000000007918 */ /* 0x000fd00000000000 */
[----:B------:R-:W-:Y:S04]  /*6ae30*/  STL.64 [R1+0x4f0], R4 ;  /* 0x0004f00401007387 */ /* 0x000fe80000100a00 */
[----:B------:R0:W-:Y:S04]  /*6ae40*/  STL.64 [R1+0x4f8], R6 ;  /* 0x0004f80601007387 */ /* 0x0001e80000100a00 */
[----:B0-----:R-:W2:Y:S04]  /*6ae50*/  LDL.LU.64 R6, [R1+0x5da8] ;  /* 0x005da80001067983 */ /* 0x001ea80000300a00 */
[----:B------:R-:W2:Y:S04]  /*6ae60*/  LDL.LU.64 R4, [R1+0x5da0] ;  /* 0x005da00001047983 */ /* 0x000ea80000300a00 */
[----:B----4-:R-:W-:Y:S04]  /*6ae70*/  STL.64 [R1+0x5d40], R26 ;  /* 0x005d401a01007387 */ /* 0x010fe80000100a00 */
[----:B------:R0:W-:Y:S02]  /*6ae80*/  STL.64 [R1+0x5d38], R24 ;  /* 0x005d381801007387 */ /* 0x0001e40000100a00 */
[----:B0-----:R-:W-:-:S02]  /*6ae90*/  IMAD.MOV.U32 R24, RZ, RZ, R28 ;  /* 0x000000ffff187224 */ /* 0x001fc400078e001c */
[----:B------:R-:W-:-:S05]  /*6aea0*/  IMAD.MOV.U32 R25, RZ, RZ, R15 ;  /* 0x000000ffff197224 */ /* 0x000fca00078e000f */
[----:B------:R0:W-:Y:S02]  /*6aeb0*/  STL.64 [R1+0x5d58], R24 ;  /* 0x005d581801007387 */ /* 0x0001e40000100a00 */
[----:B0-----:R-:W-:Y:S02]  /*6aec0*/  IMAD.MOV.U32 R24, RZ, RZ, R14 ;  /* 0x000000ffff187224 */ /* 0x001fe400078e000e */
[----:B------:R-:W-:-:S05]  /*6aed0*/  IMAD.MOV.U32 R25, RZ, RZ, R11 ;  /* 0x000000ffff197224 */ /* 0x000fca00078e000b */
[----:B------:R0:W-:Y:S04]  /*6aee0*/  STL.64 [R1+0x5d70], R24 ;  /* 0x005d701801007387 */ /* 0x0001e80000100a00 */
[----:B0-----:R-:W3:Y:S04]  /*6aef0*/  LDL.LU R24, [R1+0xad0] ;  /* 0x000ad00001187983 */ /* 0x001ee80000300800 */
[----:B------:R-:W3:Y:S04]  /*6af00*/  LDL.LU R25, [R1+0xad4] ;  /* 0x000ad40001197983 */ /* 0x000ee80000300800 */
[----:B------:R-:W3:Y:S04]  /*6af10*/  LDL.LU R26, [R1+0xad8] ;  /* 0x000ad800011a7983 */ /* 0x000ee80000300800 */
[----:B------:R-:W3:Y:S01]  /*6af20*/  LDL.LU R27, [R1+0xadc] ;  /* 0x000adc00011b7983 */ /* 0x000ee20000300800 */
[C---:B--2---:R-:W-:Y:S06]  /*6af30*/  HMMA.16816.F32 R4, R16.reuse, R8, R4 ;  /* 0x000000081004723c */ /* 0x044fec0000001804 */
[----:B---3--:R-:W-:Y:S01]  /*6af40*/  HMMA.16816.F32 R24, R16, R12, R24 ;  /* 0x0000000c1018723c */ /* 0x008fe20000001818 */
[----:B------:R-:W2:-:S15]  /*6af50*/  LDL.LU R12, [R1+0xab0] ;  /* 0x000ab000010c7983 */ /* 0x000e9e0000300800 */
[----:B------:R-:W-:-:S07]  /*6af60*/  NOP ;  /* 0x0000000000007918 */ /* 0x000fce0000000000 */
[----:B------:R-:W-:Y:S04]  /*6af70*/  STL.64 [R1+0x500], R24 ;  /* 0x0005001801007387 */ /* 0x000fe80000100a00 */
[----:B------:R-:W-:Y:S04]  /*6af80*/  STL.64 [R1+0x508], R26 ;  /* 0x0005081a01007387 */ /* 0x000fe80000100a00 */
[----:B------:R-:W2:Y:S04]  /*6af90*/  LDL.LU R13, [R1+0xab4] ;  /* 0x000ab400010d7983 */ /* 0x000ea80000300800 */
[----:B------:R-:W2:Y:S04]  /*6afa0*/  LDL.LU R14, [R1+0xab8] ;  /* 0x000ab800010e7983 */ /* 0x000ea80000300800 */
[----:B------:R-:W2:Y:S04]  /*6afb0*/  LDL.LU R15, [R1+0xabc] ;  /* 0x000abc00010f7983 */ /* 0x000ea80000300800 */
        /* <DEDUP_REMOVED lines=18> */
[C---:B------:R-:W-:Y:S03]  /*6b0e0*/  HMMA.16816.F32 R12, R16.reuse, R20, R12 ;  /* 0x00000014100c723c */ /* 0x040fe6000000180c */
        /* <DEDUP_REMOVED lines=22> */
[----:B------:R-:W2:Y:S04]  /*6b250*/  LDL.LU.64 R6, [R1+0x5d90] ;  /* 0x005d900001067983 */ /* 0x000ea80000300a00 */
[----:B------:R-:W2:Y:S01]  /*6b260*/  LDL.LU.64 R4, [R1+0x5d88] ;  /* 0x005d880001047983 */ /* 0x000ea20000300a00 */
[----:B------:R-:W-:-:S15]  /*6b270*/  IMAD.MOV.U32 R25, RZ, RZ, R3 ;  /* 0x000000ffff197224 */ /* 0x000fde00078e0003 */
[----:B------:R0:W-:Y:S04]  /*6b280*/  STL.64 [R1+0x520], R16 ;  /* 0x0005201001007387 */ /* 0x0001e80000100a00 */
[----:B------:R1:W-:Y:S04]  /*6b290*/  STL.64 [R1+0x528], R18 ;  /* 0x0005281201007387 */ /* 0x0003e80000100a00 */
[----:B0-----:R-:W3:Y:S04]  /*6b2a0*/  LDL.LU R16, [R1+0x5e0] ;  /* 0x0005e00001107983 */ /* 0x001ee80000300800 */
[----:B------:R-:W3:Y:S04]  /*6b2b0*/  LDL.LU R17, [R1+0x5e4] ;  /* 0x0005e40001117983 */ /* 0x000ee80000300800 */
[----:B-1----:R-:W3:Y:S04]  /*6b2c0*/  LDL.LU R18, [R1+0x5e8] ;  /* 0x0005e80001127983 */ /* 0x002ee80000300800 */
[----:B------:R-:W3:Y:S01]  /*6b2d0*/  LDL.LU R19, [R1+0x5ec] ;  /* 0x0005ec0001137983 */ /* 0x000ee20000300800 */
[----:B--2---:R-:W-:Y:S03]  /*6b2e0*/  HMMA.16816.F32 R24, R4, R24, R8 ;  /* 0x000000180418723c */ /* 0x004fe60000001808 */
[----:B------:R-:W2:Y:S04]  /*6b2f0*/  LDL.LU.64 R10, [R1+0x5d80] ;  /* 0x005d8000010a7983 */ /* 0x000ea80000300a00 */
[----:B------:R-:W2:-:S15]  /*6b300*/  LDL.LU.64 R8, [R1+0x5d78] ;  /* 0x005d780001087983 */ /* 0x000e9e0000300a00 */
[----:B------:R-:W-:-:S01]  /*6b310*/  NOP ;  /* 0x0000000000007918 */ /* 0x000fc20000000000 */
[----:B------:R0:W-:Y:S04]  /*6b320*/  STL.64 [R1+0x540], R24 ;  /* 0x0005401801007387 */ /* 0x0001e80000100a00 */
[----:B------:R2:W-:Y:S04]  /*6b330*/  STL.64 [R1+0x548], R26 ;  /* 0x0005481a01007387 */ /* 0x0005e80000100a00 */
[----:B0-----:R-:W2:Y:S02]  /*6b340*/  LDL.LU.64 R24, [R1+0x5d70] ;  /* 0x005d700001187983 */ /* 0x001ea40000300a00 */
[----:B--2---:R-:W-:Y:S02]  /*6b350*/  HMMA.16816.F32 R24, R4, R24, R8 ;  /* 0x000000180418723c */ /* 0x004fe40000001808 */
        /* <DEDUP_REMOVED lines=13> */
[----:B------:R-:W3:Y:S02]  /*6b430*/  LDL.LU.64 R24, [R1+0x5d38] ;  /* 0x005d380001187983 */ /* 0x000ee40000300a00 */
[----:B---3--:R-:W-:Y:S02]  /*6b440*/  HMMA.16816.F32 R16, R4, R24, R16 ;  /* 0x000000180410723c */ /* 0x008fe40000001810 */
[----:B----4-:R-:W-:Y:S04]  /*6b450*/  STL.64 [R1+0x5ce0], R26 ;  /* 0x005ce01a01007387 */ /* 0x010fe80000100a00 */
[----:B------:R0:W-:-:S15]  /*6b460*/  STL.64 [R1+0x5cd8], R24 ;  /* 0x005cd81801007387 */ /* 0x0001de0000100a00 */
[----:B------:R-:W-:-:S02]  /*6b470*/  NOP ;  /* 0x0000000000007918 */ /* 0x000fc40000000000 */
[----:B------:R-:W-:Y:S04]  /*6b480*/  STL.64 [R1+0x5b0], R16 ;  /* 0x0005b01001007387 */ /* 0x000fe80000100a00 */
[----:B------:R-:W-:Y:S04]  /*6b490*/  STL.64 [R1+0x5b8], R18 ;  /* 0x0005b81201007387 */ /* 0x000fe80000100a00 */
[----:B0-----:R-:W3:Y:S04]  /*6b4a0*/  LDL.64 R24, [R1+0x130] ;  /* 0x0001300001187983 */ /* 0x001ee80000100a00 */
[----:B------:R-:W0:Y:S04]  /*6b4b0*/  LDSM.16.MT88.4 R16, [R2+UR5+0x10300] ;  /* 0x010300050210783b */ /* 0x000e280008004200 */
[----:B---3--:R1:W-:Y:S04]  /*6b4c0*/  STL.64 [R1+0x5cf8], R24 ;  /* 0x005cf81801007387 */ /* 0x0083e80000100a00 */
[----:B-1----:R-:W2:Y:S04]  /*6b4d0*/  LDL.64 R24, [R1+0x100] ;  /* 0x0001000001187983 */ /* 0x002ea80000100a00 */
[----:B0-----:R-:W-:Y:S04]  /*6b4e0*/  STL.64 [R1+0x5c08], R18 ;  /* 0x005c081201007387 */ /* 0x001fe80000100a00 */
[----:B------:R0:W-:Y:S04]  /*6b4f0*/  STL.64 [R1+0x5c00], R16 ;  /* 0x005c001001007387 */ /* 0x0001e80000100a00 */
[----:B0-----:R-:W3:Y:S04]  /*6b500*/  LDL.LU R16, [R1+0x600] ;  /* 0x0006000001107983 */ /* 0x001ee80000300800 */
[----:B------:R-:W3:Y:S04]  /*6b510*/  LDL.LU R17, [R1+0x604] ;  /* 0x0006040001117983 */ /* 0x000ee80000300800 */
[----:B------:R-:W3:Y:S04]  /*6b520*/  LDL.LU R18, [R1+0x608] ;  /* 0x0006080001127983 */ /* 0x000ee80000300800 */
[----:B------:R-:W3:Y:S01]  /*6b530*/  LDL.LU R19, [R1+0x60c] ;  /* 0x00060c0001137983 */ /* 0x000ee20000300800 */
[----:B--2---:R-:W-:-:S15]  /*6b540*/  HMMA.16816.F32 R8, R4, R24, R8 ;  /* 0x000000180408723c */ /* 0x004fde0000001808 */
[----:B------:R-:W-:-:S08]  /*6b550*/  NOP ;  /* 0x0000000000007918 */ /* 0x000fd00000000000 */
[----:B------:R0:W-:Y:S04]  /*6b560*/  STL.64 [R1+0x5e0], R8 ;  /* 0x0005e00801007387 */ /* 0x0001e80000100a00 */
[----:B------:R-:W-:Y:S04]  /*6b570*/  STL.64 [R1+0x5e8], R10 ;  /* 0x0005e80a01007387 */ /* 0x000fe80000100a00 */
[----:B0-----:R-:W2:Y:S01]  /*6b580*/  LDL.LU.64 R8, [R1+0x5d30] ;  /* 0x005d300001087983 */ /* 0x001ea20000300a00 */
[----:B------:R-:W-:Y:S02]  /*6b590*/  IMAD.MOV.U32 R28, RZ, RZ, R24 ;  /* 0x000000ffff1c7224 */ /* 0x000fe400078e0018 */
[----:B------:R-:W-:-:S02]  /*6b5a0*/  IMAD.MOV.U32 R3, RZ, RZ, R25 ;  /* 0x000000ffff037224 */ /* 0x000fc400078e0019 */
[----:B------:R-:W4:Y:S01]  /*6b5b0*/  LDL.64 R24, [R1] ;  /* 0x0000000001187983 */ /* 0x000f220000100a00 */
[----:B--2---:R-:W-:Y:S06]  /*6b5c0*/  HMMA.16816.F32 R20, R4, R8, R20 ;  /* 0x000000080414723c */ /* 0x004fec0000001814 */
[----:B------:R-:W-:Y:S02]  /*6b5d0*/  IMAD.MOV.U32 R27, RZ, RZ, R8 ;  /* 0x000000ffff1b7224 */ /* 0x000fe400078e0008 */
[----:B------:R-:W-:-:S15]  /*6b5e0*/  IMAD.MOV.U32 R26, RZ, RZ, R9 ;  /* 0x000000ffff1a7224 */ /* 0x000fde00078e0009 */
[----:B------:R-:W-:Y:S04]  /*6b5f0*/  STL.64 [R1+0x5f0], R20 ;  /* 0x0005f01401007387 */ /* 0x000fe80000100a00 */
[----:B------:R0:W-:Y:S04]  /*6b600*/  STL.64 [R1+0x5f8], R22 ;  /* 0x0005f81601007387 */ /* 0x0001e80000100a00 */
[----:B0-----:R-:W2:Y:S04]  /*6b610*/  LDL.LU.64 R22, [R1+0x5d28] ;  /* 0x005d280001167983 */ /* 0x001ea80000300a00 */
[----:B------:R-:W3:Y:S04]  /*6b620*/  LDL.LU.64 R20, [R1+0x5d20] ;  /* 0x005d200001147983 */ /* 0x000ee80000300a00 */
[----:B------:R-:W3:Y:S04]  /*6b630*/  LDL.LU.64 R10, [R1+0x5d18] ;  /* 0x005d1800010a7983 */ /* 0x000ee80000300a00 */
[----:B------:R-:W3:Y:S02]  /*6b640*/  LDL.LU.64 R8, [R1+0x5d10] ;  /* 0x005d100001087983 */ /* 0x000ee40000300a00 */
[----:B---3--:R-:W-:-:S15]  /*6b650*/  HMMA.16816.F32 R8, R4, R20, R8 ;  /* 0x000000140408723c */ /* 0x008fde0000001808 */
[----:B------:R-:W-:-:S08]  /*6b660*/  NOP ;  /* 0x0000000000007918 */ /* 0x000fd00000000000 */
[----:B------:R-:W-:Y:S04]  /*6b670*/  STL.64 [R1+0x610], R8 ;  /* 0x0006100801007387 */ /* 0x000fe80000100a00 */
[----:B------:R0:W-:Y:S04]  /*6b680*/  STL.64 [R1+0x618], R10 ;  /* 0x0006180a01007387 */ /* 0x0001e80000100a00 */
[----:B0-----:R-:W4:Y:S04]  /*6b690*/  LDL.LU.64 R10, [R1+0x5d08] ;  /* 0x005d0800010a7983 */ /* 0x001f280000300a00 */
[----:B------:R-:W4:Y:S04]  /*6b6a0*/  LDL.LU.64 R8, [R1+0x5d00] ;  /* 0x005d000001087983 */ /* 0x000f280000300a00 */
[----:B--2---:R-:W-:Y:S04]  /*6b6b0*/  STL.64 [R1+0x5cb8], R22 ;  /* 0x005cb81601007387 */ /* 0x004fe80000100a00 */
[----:B------:R0:W-:Y:S04]  /*6b6c0*/  STL.64 [R1+0x5cb0], R20 ;  /* 0x005cb01401007387 */ /* 0x0001e80000100a00 */
        /* <DEDUP_REMOVED lines=11> */
[----:B------:R-:W4:Y:S04]  /*6b780*/  LDL.LU R4, [R1+0x8d0] ;  /* 0x0008d00001047983 */ /* 0x000f280000300800 */
[----:B------:R-:W-:Y:S04]  /*6b790*/  STL.64 [R1+0x600], R16 ;  /* 0x0006001001007387 */ /* 0x000fe80000100a00 */
[----:B------:R-:W-:Y:S04]  /*6b7a0*/  STL.64 [R1+0x608], R18 ;  /* 0x0006081201007387 */ /* 0x000fe80000100a00 */
[----:B------:R-:W4:Y:S04]  /*6b7b0*/  LDL.LU R5, [R1+0x8d4] ;  /* 0x0008d40001057983 */ /* 0x000f280000300800 */
[----:B------:R-:W4:Y:S04]  /*6b7c0*/  LDL.LU R6, [R1+0x8d8] ;  /* 0x0008d80001067983 */ /* 0x000f280000300800 */
[----:B------:R-:W4:Y:S04]  /*6b7d0*/  LDL.LU R7, [R1+0x8dc] ;  /* 0x0008dc0001077983 */ /* 0x000f280000300800 */
[----:B------:R0:W-:Y:S04]  /*6b7e0*/  STL.64 [R1+0x5ca8], R12 ;  /* 0x005ca80c01007387 */ /* 0x0001e80000100a00 */
[----:B0-----:R-:W3:Y:S04]  /*6b7f0*/  LDL.LU R12, [R1+0x8b0] ;  /* 0x0008b000010c7983 */ /* 0x001ee80000300800 */
[----:B------:R-:W3:Y:S04]  /*6b800*/  LDL.LU R13, [R1+0x8b4] ;  /* 0x0008b400010d7983 */ /* 0x000ee80000300800 */
[----:B------:R-:W3:Y:S04]  /*6b810*/  LDL.LU R14, [R1+0x8b8] ;  /* 0x0008b800010e7983 */ /* 0x000ee80000300800 */
[----:B------:R-:W3:Y:S04]  /*6b820*/  LDL.LU R15, [R1+0x8bc] ;  /* 0x0008bc00010f7983 */ /* 0x000ee80000300800 */
[----:B------:R-:W2:Y:S04]  /*6b830*/  LDL.LU R16, [R1+0xa30] ;  /* 0x000a300001107983 */ /* 0x000ea80000300800 */
[----:B------:R-:W2:Y:S04]  /*6b840*/  LDL.LU R17, [R1+0xa34] ;  /* 0x000a340001117983 */ /* 0x000ea80000300800 */
[----:B------:R-:W3:Y:S04]  /*6b850*/  LDL.LU R18, [R1+0xa38] ;  /* 0x000a380001127983 */ /* 0x000ee80000300800 */
[----:B------:R-:W3:Y:S01]  /*6b860*/  LDL.LU R19, [R1+0xa3c] ;  /* 0x000a3c0001137983 */ /* 0x000ee20000300800 */
[----:B----4-:R-:W-:Y:S03]  /*6b870*/  HMMA.16816.F32 R4, R8, R24, R4 ;  /* 0x000000180804723c */ /* 0x010fe60000001804 */
[----:B---3--:R-:W-:Y:S04]  /*6b880*/  STL.64 [R1+0x5c18], R18 ;  /* 0x005c181201007387 */ /* 0x008fe80000100a00 */
[----:B--2---:R0:W-:Y:S02]  /*6b890*/  STL.64 [R1+0x5c10], R16 ;  /* 0x005c101001007387 */ /* 0x0041e40000100a00 */
[----:B0-----:R-:W-:-:S02]  /*6b8a0*/  IMAD.MOV.U32 R16, RZ, RZ, R27 ;  /* 0x000000ffff107224 */ /* 0x001fc400078e001b */
[----:B------:R-:W-:-:S05]  /*6b8b0*/  IMAD.MOV.U32 R17, RZ, RZ, R26 ;  /* 0x000000ffff117224 */ /* 0x000fca00078e001a */
[----:B------:R0:W-:Y:S04]  /*6b8c0*/  STL.64 [R1+0x5cc0], R16 ;  /* 0x005cc01001007387 */ /* 0x0001e80000100a00 */
[----:B0-----:R-:W2:Y:S04]  /*6b8d0*/  LDL.64 R16, [R1+0x120] ;  /* 0x0001200001107983 */ /* 0x001ea80000100a00 */
[----:B------:R0:W-:Y:S04]  /*6b8e0*/  STL.64 [R1+0x620], R4 ;  /* 0x0006200401007387 */ /* 0x0001e80000100a00 */
[----:B------:R1:W-:Y:S01]  /*6b8f0*/  STL.64 [R1+0x628], R6 ;  /* 0x0006280601007387 */ /* 0x0003e20000100a00 */
[----:B0-----:R-:W-:-:S02]  /*6b900*/  IMAD.MOV.U32 R5, RZ, RZ, R24 ;  /* 0x000000ffff057224 */ /* 0x001fc400078e0018 */
[----:B------:R-:W-:Y:S02]  /*6b910*/  IMAD.MOV.U32 R4, RZ, RZ, R25 ;  /* 0x000000ffff047224 */ /* 0x000fe400078e0019 */
[----:B------:R-:W3:Y:S02]  /*6b920*/  LDL.LU.64 R24, [R1+0x5cf8] ;  /* 0x005cf80001187983 */ /* 0x000ee40000300a00 */
[----:B---3--:R-:W-:Y:S06]  /*6b930*/  HMMA.16816.F32 R20, R8, R24, R20 ;  /* 0x000000180814723c */ /* 0x008fec0000001814 */
[----:B-1----:R-:W-:-:S02]  /*6b940*/  IMAD.MOV.U32 R7, RZ, RZ, R24 ;  /* 0x000000ffff077224 */ /* 0x002fc400078e0018 */
[----:B------:R-:W-:-:S15]  /*6b950*/  IMAD.MOV.U32 R6, RZ, RZ, R25 ;  /* 0x000000ffff067224 */ /* 0x000fde00078e0019 */
[----:B------:R-:W-:Y:S04]  /*6b960*/  STL.64 [R1+0x640], R20 ;  /* 0x0006401401007387 */ /* 0x000fe80000100a00 */
[----:B------:R0:W-:Y:S04]  /*6b970*/  STL.64 [R1+0x648], R22 ;  /* 0x0006481601007387 */ /* 0x0001e80000100a00 */
[----:B0-----:R-:W3:Y:S04]  /*6b980*/  LDL.LU.64 R22, [R1+0x5cf0] ;  /* 0x005cf00001167983 */ /* 0x001ee80000300a00 */
[----:B------:R-:W3:Y:S04]  /*6b990*/  LDL.LU.64 R20, [R1+0x5ce8] ;  /* 0x005ce80001147983 */ /* 0x000ee80000300a00 */
[----:B------:R-:W4:Y:S04]  /*6b9a0*/  LDL.LU.64 R26, [R1+0x5ce0] ;  /* 0x005ce000011a7983 */ /* 0x000f280000300a00 */
[----:B------:R-:W3:Y:S01]  /*6b9b0*/  LDL.LU.64 R24, [R1+0x5cd8] ;  /* 0x005cd80001187983 */ /* 0x000ee20000300a00 */
[----:B--2---:R-:W-:-:S15]  /*6b9c0*/  HMMA.16816.F32 R12, R8, R16, R12 ;  /* 0x00000010080c723c */ /* 0x004fde000000180c */
[----:B------:R-:W-:-:S08]  /*6b9d0*/  NOP ;  /* 0x0000000000007918 */ /* 0x000fd00000000000 */
[----:B------:R0:W-:Y:S02]  /*6b9e0*/  STL.64 [R1+0x650], R12 ;  /* 0x0006500c01007387 */ /* 0x0001e40000100a00 */
[----:B0-----:R-:W-:Y:S02]  /*6b9f0*/  IMAD.MOV.U32 R13, RZ, RZ, R16 ;  /* 0x000000ffff0d7224 */ /* 0x001fe400078e0010 */
[----:B------:R-:W-:Y:S01]  /*6ba00*/  IMAD.MOV.U32 R12, RZ, RZ, R17 ;  /* 0x000000ffff0c7224 */ /* 0x000fe200078e0011 */
[----:B------:R-:W-:Y:S01]  /*6ba10*/  STL.64 [R1+0x658], R14 ;  /* 0x0006580e01007387 */ /* 0x000fe20000100a00 */
[----:B---3--:R-:W-:Y:S03]  /*6ba20*/  HMMA.16816.F32 R16, R8, R24, R20 ;  /* 0x000000180810723c */ /* 0x008fe60000001814 */
[----:B----4-:R-:W-:Y:S04]  /*6ba30*/  STL.64 [R1+0x5c48], R26 ;  /* 0x005c481a01007387 */ /* 0x010fe80000100a00 */
[----:B------:R0:W-:Y:S02]  /*6ba40*/  STL.64 [R1+0x5c40], R24 ;  /* 0x005c401801007387 */ /* 0x0001e40000100a00 */
[----:B0-----:R-:W-:-:S02]  /*6ba50*/  IMAD.MOV.U32 R24, RZ, RZ, R13 ;  /* 0x000000ffff187224 */ /* 0x001fc400078e000d */
[----:B------:R-:W-:-:S12]  /*6ba60*/  IMAD.MOV.U32 R25, RZ, RZ, R12 ;  /* 0x000000ffff197224 */ /* 0x000fd800078e000c */
[----:B------:R-:W-:Y:S04]  /*6ba70*/  STL.64 [R1+0x660], R16 ;  /* 0x0006601001007387 */ /* 0x000fe80000100a00 */
[----:B------:R-:W-:Y:S04]  /*6ba80*/  STL.64 [R1+0x668], R18 ;  /* 0x0006681201007387 */ /* 0x000fe80000100a00 */
[----:B------:R0:W-:Y:S02]  /*6ba90*/  STL.64 [R1+0x5c60], R24 ;  /* 0x005c601801007387 */ /* 0x0001e40000100a00 */
[----:B0-----:R-:W-:-:S02]  /*6baa0*/  IMAD.MOV.U32 R24, RZ, RZ, R7 ;  /* 0x000000ffff187224 */ /* 0x001fc400078e0007 */
[----:B------:R-:W-:-:S05]  /*6bab0*/  IMAD.MOV.U32 R25, RZ, RZ, R6 ;  /* 0x000000ffff197224 */ /* 0x000fca00078e0006 */
[----:B------:R0:W-:Y:S02]  /*6bac0*/  STL.64 [R1+0x5c78], R24 ;  /* 0x005c781801007387 */ /* 0x0001e40000100a00 */
[----:B0-----:R-:W-:Y:S02]  /*6bad0*/  IMAD.MOV.U32 R24, RZ, RZ, R5 ;  /* 0x000000ffff187224 */ /* 0x001fe400078e0005 */
[----:B------:R-:W-:Y:S02]  /*6bae0*/  IMAD.MOV.U32 R25, RZ, RZ, R4 ;  /* 0x000000ffff197224 */ /* 0x000fe400078e0004 */
[----:B------:R-:W0:Y:S04]  /*6baf0*/  LDSM.16.MT88.4 R4, [R2+UR5+0x10380] ;  /* 0x010380050204783b */ /* 0x000e280008004200 */
        /* <DEDUP_REMOVED lines=11> */
[----:B--2---:R-:W-:Y:S04]  /*6bbb0*/  STL.64 [R1+0x5cd0], R26 ;  /* 0x005cd01a01007387 */ /* 0x004fe80000100a00 */
[----:B----4-:R0:W-:Y:S04]  /*6bbc0*/  STL.64 [R1+0x5cc8], R24 ;  /* 0x005cc81801007387 */ /* 0x0101e80000100a00 */
[----:B------:R-:W2:Y:S04]  /*6bbd0*/  LDL.LU R12, [R1+0xa50] ;  /* 0x000a5000010c7983 */ /* 0x000ea80000300800 */
[----:B------:R-:W2:Y:S04]  /*6bbe0*/  LDL.LU R13, [R1+0xa54] ;  /* 0x000a5400010d7983 */ /* 0x000ea80000300800 */
[----:B------:R-:W2:Y:S04]  /*6bbf0*/  LDL.LU R14, [R1+0xa58] ;  /* 0x000a5800010e7983 */ /* 0x000ea80000300800 */
[----:B------:R-:W2:Y:S04]  /*6bc00*/  LDL.LU R15, [R1+0xa5c] ;  /* 0x000a5c00010f7983 */ /* 0x000ea80000300800 */
[----:B------:R-:W4:Y:S04]  /*6bc10*/  LDL.LU R20, [R1+0xa60] ;  /* 0x000a600001147983 */ /* 0x000f280000300800 */
[----:B------:R-:W4:Y:S04]  /*6bc20*/  LDL.LU R21, [R1+0xa64] ;  /* 0x000a640001157983 */ /* 0x000f280000300800 */
[----:B------:R-:W4:Y:S04]  /*6bc30*/  LDL.LU R22, [R1+0xa68] ;  /* 0x000a680001167983 */ /* 0x000f280000300800 */
[----:B------:R-:W4:Y:S04]  /*6bc40*/  LDL.LU R23, [R1+0xa6c] ;  /* 0x000a6c0001177983 */ /* 0x000f280000300800 */
        /* <DEDUP_REMOVED lines=22> */
[----:B------:R-:W-:-:S02]  /*6bdb0*/  IMAD.MOV.U32 R16, RZ, RZ, R28 ;  /* 0x000000ffff107224 */ /* 0x000fc400078e001c */
[----:B------:R-:W-:-:S07]  /*6bdc0*/  IMAD.MOV.U32 R17, RZ, RZ, R3 ;  /* 0x000000ffff117224 */ /* 0x000fce00078e0003 */
[C---:B--2---:R-:W-:Y:S01]  /*6bdd0*/  HMMA.16816.F32 R16, R8.reuse, R16, R24 ;  /* 0x000000100810723c */ /* 0x044fe20000001818 */
        /* <DEDUP_REMOVED lines=14> */
[----:B------:R0:W-:Y:S04]  /*6bec0*/  STL.64 [R1+0x670], R16 ;  /* 0x0006701001007387 */ /* 0x0001e80000100a00 */
[----:B------:R-:W-:Y:S04]  /*6bed0*/  STL.64 [R1+0x678], R18 ;  /* 0x0006781201007387 */ /* 0x000fe80000100a00 */
[----:B0-----:R-:W4:Y:S02]  /*6bee0*/  LDL.LU.64 R16, [R1+0x5cc0] ;  /* 0x005cc00001107983 */ /* 0x001f240000300a00 */
[----:B----4-:R-:W-:-:S15]  /*6bef0*/  HMMA.16816.F32 R20, R8, R16, R20 ;  /* 0x000000100814723c */ /* 0x010fde0000001814 */
[----:B------:R-:W-:-:S08]  /*6bf00*/  NOP ;  /* 0x0000000000007918 */ /* 0x000fd00000000000 */
[----:B------:R-:W-:Y:S04]  /*6bf10*/  STL.64 [R1+0x680], R20 ;  /* 0x0006801401007387 */ /* 0x000fe80000100a00 */
[----:B------:R0:W-:Y:S04]  /*6bf20*/  STL.64 [R1+0x688], R22 ;  /* 0x0006881601007387 */ /* 0x0001e80000100a00 */
[----:B0-----:R-:W4:Y:S04]  /*6bf30*/  LDL.LU.64 R22, [R1+0x5cb8] ;  /* 0x005cb80001167983 */ /* 0x001f280000300a00 */
[----:B------:R-:W2:Y:S02]  /*6bf40*/  LDL.LU.64 R20, [R1+0x5cb0] ;  /* 0x005cb00001147983 */ /* 0x000ea40000300a00 */
[----:B--2---:R-:W-:-:S15]  /*6bf50*/  HMMA.16816.F32 R12, R8, R20, R12 ;  /* 0x00000014080c723c */ /* 0x004fde000000180c */
[----:B------:R-:W-:-:S08]  /*6bf60*/  NOP ;  /* 0x0000000000007918 */ /* 0x000fd00000000000 */
[----:B------:R0:W-:Y:S04]  /*6bf70*/  STL.64 [R1+0x6a0], R12 ;  /* 0x0006a00c01007387 */ /* 0x0001e80000100a00 */
[----:B------:R1:W-:Y:S04]  /*6bf80*/  STL.64 [R1+0x6a8], R14 ;  /* 0x0006a80e01007387 */ /* 0x0003e80000100a00 */
[----:B0-----:R-:W3:Y:S02]  /*6bf90*/  LDL.LU.64 R12, [R1+0x5ca8] ;  /* 0x005ca800010c7983 */ /* 0x001ee40000300a00 */
[----:B---3--:R-:W-:Y:S02]  /*6bfa0*/  HMMA.16816.F32 R8, R8, R12, R24 ;  /* 0x0000000c0808723c */ /* 0x008fe40000001818 */
[----:B------:R-:W2:Y:S04]  /*6bfb0*/  LDL.LU.64 R24, [R1+0x5ca0] ;  /* 0x005ca00001187983 */ /* 0x000ea80000300a00 */
[----:B-1----:R-:W2:Y:S04]  /*6bfc0*/  LDL.LU.64 R14, [R1+0x5c98] ;  /* 0x005c9800010e7983 */ /* 0x002ea80000300a00 */
[----:B------:R-:W2:-:S13]  /*6bfd0*/  LDL.LU.64 R12, [R1+0x5c90] ;  /* 0x005c9000010c7983 */ /* 0x000e9a0000300a00 */
[----:B------:R0:W-:Y:S04]  /*6bfe0*/  STL.64 [R1+0x690], R8 ;  /* 0x0006900801007387 */ /* 0x0001e80000100a00 */
[----:B------:R-:W-:Y:S04]  /*6bff0*/  STL.64 [R1+0x698], R10 ;  /* 0x0006980a01007387 */ /* 0x000fe80000100a00 */
[----:B0-----:R-:W3:Y:S01]  /*6c000*/  LDL.64 R8, [R1+0x100] ;  /* 0x0001000001087983 */ /* 0x001ee20000100a00 */
        /* <DEDUP_REMOVED lines=27> */
[----:B------:R-:W2:Y:S04]  /*6c1c0*/  LDL.LU.64 R4, [R1+0x5c30] ;  /* 0x005c300001047983 */ /* 0x000ea80000300a00 */
[----:B----4-:R-:W-:Y:S04]  /*6c1d0*/  STL.64 [R1+0x5bc8], R26 ;  /* 0x005bc81a01007387 */ /* 0x010fe80000100a00 */
[----:B------:R0:W-:Y:S04]  /*6c1e0*/  STL.64 [R1+0x5bc0], R24 ;  /* 0x005bc01801007387 */ /* 0x0001e80000100a00 */
[----:B0-----:R-:W4:Y:S04]  /*6c1f0*/  LDL.LU R24, [R1+0x5d0] ;  /* 0x0005d00001187983 */ /* 0x001f280000300800 */
[----:B------:R-:W4:Y:S04]  /*6c200*/  LDL.LU R25, [R1+0x5d4] ;  /* 0x0005d40001197983 */ /* 0x000f280000300800 */
[----:B------:R-:W4:Y:S04]  /*6c210*/  LDL.LU R26, [R1+0x5d8] ;  /* 0x0005d800011a7983 */ /* 0x000f280000300800 */
[----:B------:R-:W4:Y:S01]  /*6c220*/  LDL.LU R27, [R1+0x5dc] ;  /* 0x0005dc00011b7983 */ /* 0x000f220000300800 */
[----:B------:R-:W-:Y:S01]  /*6c230*/  LOP3.LUT R29, R2, 0x40, RZ, 0x3c, !PT ;  /* 0x00000040021d7812 */ /* 0x000fe200078e3cff */
[----:B---3--:R-:W-:Y:S01]  /*6c240*/  IMAD.MOV.U32 R3, RZ, RZ, R9 ;  /* 0x000000ffff037224 */ /* 0x008fe200078e0009 */
[----:B----4-:R-:W-:-:S15]  /*6c250*/  HMMA.16816.F32 R24, R12, R8, R24 ;  /* 0x000000080c18723c */ /* 0x010fde0000001818 */
[----:B------:R-:W-:-:S08]  /*6c260*/  NOP ;  /* 0x0000000000007918 */ /* 0x000fd00000000000 */
[----:B------:R-:W-:Y:S04]  /*6c270*/  STL.64 [R1+0x720], R24 ;  /* 0x0007201801007387 */ /* 0x000fe80000100a00 */
[----:B------:R0:W-:Y:S02]  /*6c280*/  STL.64 [R1+0x728], R26 ;  /* 0x0007281a01007387 */ /* 0x0001e40000100a00 */
[----:B0-----:R-:W-:Y:S02]  /*6c290*/  IMAD.MOV.U32 R26, RZ, RZ, R8 ;  /* 0x000000ffff1a7224 */ /* 0x001fe400078e0008 */
[----:B------:R-:W0:Y:S01]  /*6c2a0*/  LDSM.16.MT88.4 R8, [R29+UR5+0x10000] ;  /* 0x010000051d08783b */ /* 0x000e220008004200 */
[C---:B--2---:R-:W-:Y:S03]  /*6c2b0*/  HMMA.16816.F32 R16, R12.reuse, R16, R4 ;  /* 0x000000100c10723c */ /* 0x044fe60000001804 */
[----:B0-----:R-:W-:Y:S04]  /*6c2c0*/  STL.64 [R1+0x5ae8], R10 ;  /* 0x005ae80a01007387 */ /* 0x001fe80000100a00 */
[----:B------:R0:W-:Y:S04]  /*6c2d0*/  STL.64 [R1+0x5ae0], R8 ;  /* 0x005ae00801007387 */ /* 0x0001e80000100a00 */
[----:B0-----:R-:W2:Y:S04]  /*6c2e0*/  LDL.64 R8, [R1+0x20] ;  /* 0x0000200001087983 */ /* 0x001ea80000100a00 */
[----:B------:R-:W2:Y:S04]  /*6c2f0*/  LDL.LU.64 R6, [R1+0x5c28] ;  /* 0x005c280001067983 */ /* 0x000ea80000300a00 */
[----:B------:R-:W2:Y:S04]  /*6c300*/  LDL.LU.64 R4, [R1+0x5c20] ;  /* 0x005c200001047983 */ /* 0x000ea80000300a00 */
        /* <DEDUP_REMOVED lines=10> */
[----:B------:R-:W4:Y:S01]  /*6c3b0*/  LDL.64 R24, [R1+0x120] ;  /* 0x0001200001187983 */ /* 0x000f220000100a00 */
[----:B--2---:R-:W-:Y:S03]  /*6c3c0*/  HMMA.16816.F32 R4, R12, R8, R4 ;  /* 0x000000080c04723c */ /* 0x004fe60000001804 */
[----:B------:R-:W0:Y:S04]  /*6c3d0*/  LDSM.16.MT88.4 R12, [R29+UR5+0x10080] ;  /* 0x010080051d0c783b */ /* 0x000e280008004200 */
[----:B----4-:R-:W-:Y:S04]  /*6c3e0*/  STL.64 [R1+0x5be0], R24 ;  /* 0x005be01801007387 */ /* 0x010fe80000100a00 */
[----:B------:R-:W-:Y:S04]  /*6c3f0*/  STL.64 [R1+0x5b98], R22 ;  /* 0x005b981601007387 */ /* 0x000fe80000100a00 */
[----:B------:R-:W-:Y:S04]  /*6c400*/  STL.64 [R1+0x5b90], R20 ;  /* 0x005b901401007387 */ /* 0x000fe80000100a00 */
[----:B------:R1:W-:Y:S04]  /*6c410*/  STL.64 [R1+0x5bf8], R8 ;  /* 0x005bf80801007387 */ /* 0x0003e80000100a00 */
[----:B-1----:R-:W3:Y:S04]  /*6c420*/  LDL.LU R8, [R1+0xa20] ;  /* 0x000a200001087983 */ /* 0x002ee80000300800 */
[----:B------:R-:W-:Y:S04]  /*6c430*/  STL.64 [R1+0x780], R4 ;  /* 0x0007800401007387 */ /* 0x000fe80000100a00 */
[----:B------:R-:W-:Y:S04]  /*6c440*/  STL.64 [R1+0x788], R6 ;  /* 0x0007880601007387 */ /* 0x000fe80000100a00 */
[----:B------:R-:W3:Y:S04]  /*6c450*/  LDL.LU R9, [R1+0xa24] ;  /* 0x000a240001097983 */ /* 0x000ee80000300800 */
[----:B------:R-:W3:Y:S04]  /*6c460*/  LDL.LU R10, [R1+0xa28] ;  /* 0x000a2800010a7983 */ /* 0x000ee80000300800 */
[----:B------:R-:W3:Y:S04]  /*6c470*/  LDL.LU R11, [R1+0xa2c] ;  /* 0x000a2c00010b7983 */ /* 0x000ee80000300800 */
[----:B------:R-:W2:Y:S04]  /*6c480*/  LDL.64 R24, [R1+0x130] ;  /* 0x0001300001187983 */ /* 0x000ea80000100a00 */
[----:B--2---:R1:W-:Y:S04]  /*6c490*/  STL.64 [R1+0x5bf0], R24 ;  /* 0x005bf01801007387 */ /* 0x0043e80000100a00 */
[----:B------:R-:W2:Y:S04]  /*6c4a0*/  LDL.64 R20, [R1+0xf0] ;  /* 0x0000f00001147983 */ /* 0x000ea80000100a00 */
[----:B-1----:R-:W3:Y:S04]  /*6c4b0*/  LDL.64 R24, [R1] ;  /* 0x0000000001187983 */ /* 0x002ee80000100a00 */
[----:B--2---:R1:W-:Y:S04]  /*6c4c0*/  STL.64 [R1+0x5be8], R20 ;  /* 0x005be81401007387 */ /* 0x0043e80000100a00 */
[----:B-1----:R-:W2:Y:S04]  /*6c4d0*/  LDL.LU R20, [R1+0xa10] ;  /* 0x000a100001147983 */ /* 0x002ea80000300800 */
[----:B------:R-:W2:Y:S04]  /*6c4e0*/  LDL.LU R21, [R1+0xa14] ;  /* 0x000a140001157983 */ /* 0x000ea80000300800 */
[----:B------:R-:W2:Y:S04]  /*6c4f0*/  LDL.LU R22, [R1+0xa18] ;  /* 0x000a180001167983 */ /* 0x000ea80000300800 */
[----:B------:R-:W2:Y:S04]  /*6c500*/  LDL.LU R23, [R1+0xa1c] ;  /* 0x000a1c0001177983 */ /* 0x000ea80000300800 */
[----:B------:R-:W4:Y:S04]  /*6c510*/  LDL.LU R4, [R1+0x9c0] ;  /* 0x0009c00001047983 */ /* 0x000f280000300800 */
[----:B------:R-:W4:Y:S04]  /*6c520*/  LDL.LU R5, [R1+0x9c4] ;  /* 0x0009c40001057983 */ /* 0x000f280000300800 */
[----:B------:R-:W3:Y:S04]  /*6c530*/  LDL.LU R6, [R1+0x9c8] ;  /* 0x0009c80001067983 */ /* 0x000ee80000300800 */
[----:B------:R-:W3:Y:S04]  /*6c540*/  LDL.LU R7, [R1+0x9cc] ;  /* 0x0009cc0001077983 */ /* 0x000ee80000300800 */
[----:B---3--:R-:W-:Y:S04]  /*6c550*/  STL.64 [R1+0x5ba8], R6 ;  /* 0x005ba80601007387 */ /* 0x008fe80000100a00 */
[----:B----4-:R1:W-:Y:S04]  /*6c560*/  STL.64 [R1+0x5ba0], R4 ;  /* 0x005ba00401007387 */ /* 0x0103e80000100a00 */
[----:B-1----:R-:W3:Y:S04]  /*6c570*/  LDL.LU R4, [R1+0x9e0] ;  /* 0x0009e00001047983 */ /* 0x002ee80000300800 */
[----:B------:R-:W3:Y:S04]  /*6c580*/  LDL.LU R5, [R1+0x9e4] ;  /* 0x0009e40001057983 */ /* 0x000ee80000300800 */
[----:B------:R-:W4:Y:S04]  /*6c590*/  LDL.LU R6, [R1+0x9e8] ;  /* 0x0009e80001067983 */ /* 0x000f280000300800 */
[----:B------:R-:W4:Y:S01]  /*6c5a0*/  LDL.LU R7, [R1+0x9ec] ;  /* 0x0009ec0001077983 */ /* 0x000f220000300800 */
[----:B------:R-:W-:Y:S03]  /*6c5b0*/  HMMA.16816.F32 R8, R16, R24, R8 ;  /* 0x000000181008723c */ /* 0x000fe60000001808 */
        /* <DEDUP_REMOVED lines=8> */
[----:B-1----:R-:W3:Y:S04]  /*6c640*/  LDL.LU R4, [R1+0xa00] ;  /* 0x000a000001047983 */ /* 0x002ee80000300800 */
[----:B------:R-:W3:Y:S04]  /*6c650*/  LDL.LU R5, [R1+0xa04] ;  /* 0x000a040001057983 */ /* 0x000ee80000300800 */
[----:B------:R-:W3:Y:S04]  /*6c660*/  LDL.LU R6, [R1+0xa08] ;  /* 0x000a080001067983 */ /* 0x000ee80000300800 */
[----:B------:R-:W3:Y:S04]  /*6c670*/  LDL.LU R7, [R1+0xa0c] ;  /* 0x000a0c0001077983 */ /* 0x000ee80000300800 */
[----:B0-----:R-:W-:Y:S04]  /*6c680*/  STL.64 [R1+0x5a68], R14 ;  /* 0x005a680e01007387 */ /* 0x001fe80000100a00 */
[----:B------:R-:W-:Y:S04]  /*6c690*/  STL.64 [R1+0x5a60], R12 ;  /* 0x005a600c01007387 */ /* 0x000fe80000100a00 */
[----:B------:R0:W-:Y:S04]  /*6c6a0*/  STL.64 [R1+0x7a0], R8 ;  /* 0x0007a00801007387 */ /* 0x0001e80000100a00 */
[----:B------:R1:W-:Y:S04]  /*6c6b0*/  STL.64 [R1+0x7a8], R10 ;  /* 0x0007a80a01007387 */ /* 0x0003e80000100a00 */
[----:B0-----:R-:W4:Y:S01]  /*6c6c0*/  LDL.LU.64 R8, [R1+0x5bf8] ;  /* 0x005bf80001087983 */ /* 0x001f220000300a00 */
[----:B-1----:R-:W-:-:S02]  /*6c6d0*/  IMAD.MOV.U32 R11, RZ, RZ, R24 ;  /* 0x000000ffff0b7224 */ /* 0x002fc400078e0018 */
[----:B------:R-:W-:Y:S02]  /*6c6e0*/  IMAD.MOV.U32 R10, RZ, RZ, R25 ;  /* 0x000000ffff0a7224 */ /* 0x000fe400078e0019 */
[----:B------:R-:W2:Y:S02]  /*6c6f0*/  LDL.LU.64 R24, [R1+0x5bf0] ;  /* 0x005bf00001187983 */ /* 0x000ea40000300a00 */
[----:B--2---:R-:W-:-:S15]  /*6c700*/  HMMA.16816.F32 R20, R16, R24, R20 ;  /* 0x000000181014723c */ /* 0x004fde0000001814 */
[----:B------:R-:W-:-:S08]  /*6c710*/  NOP ;  /* 0x0000000000007918 */ /* 0x000fd00000000000 */
[----:B------:R0:W-:Y:S04]  /*6c720*/  STL.64 [R1+0x7c0], R20 ;  /* 0x0007c01401007387 */ /* 0x0001e80000100a00 */
[----:B------:R1:W-:Y:S04]  /*6c730*/  STL.64 [R1+0x7c8], R22 ;  /* 0x0007c81601007387 */ /* 0x0003e80000100a00 */
[----:B0-----:R-:W2:Y:S01]  /*6c740*/  LDL.LU.64 R20, [R1+0x5be8] ;  /* 0x005be80001147983 */ /* 0x001ea20000300a00 */
[----:B-1----:R-:W-:Y:S02]  /*6c750*/  IMAD.MOV.U32 R23, RZ, RZ, R24 ;  /* 0x000000ffff177224 */ /* 0x002fe400078e0018 */
[----:B------:R-:W-:-:S02]  /*6c760*/  IMAD.MOV.U32 R22, RZ, RZ, R25 ;  /* 0x000000ffff167224 */ /* 0x000fc400078e0019 */
[----:B------:R-:W3:Y:S01]  /*6c770*/  LDL.LU.64 R24, [R1+0x5be0] ;  /* 0x005be00001187983 */ /* 0x000ee20000300a00 */
[----:B------:R-:W-:Y:S02]  /*6c780*/  IMAD.MOV.U32 R12, RZ, RZ, R26 ;  /* 0x000000ffff0c7224 */ /* 0x000fe400078e001a */
[----:B------:R-:W-:Y:S01]  /*6c790*/  IMAD.MOV.U32 R13, RZ, RZ, R3 ;  /* 0x000000ffff0d7224 */ /* 0x000fe200078e0003 */
        /* <DEDUP_REMOVED lines=13> */
[----:B0-----:R-:W3:Y:S04]  /*6c870*/  LDL.LU.64 R6, [R1+0x5bb8] ;  /* 0x005bb80001067983 */ /* 0x001ee80000300a00 */
[----:B------:R-:W3:Y:S04]  /*6c880*/  LDL.LU.64 R4, [R1+0x5bb0] ;  /* 0x005bb00001047983 */ /* 0x000ee80000300a00 */
[----:B----4-:R-:W-:Y:S04]  /*6c890*/  STL.64 [R1+0x5b40], R26 ;  /* 0x005b401a01007387 */ /* 0x010fe80000100a00 */
        /* <DEDUP_REMOVED lines=11> */
[----:B0-----:R-:W2:Y:S04]  /*6c950*/  LDL.LU R12, [R1+0xba0] ;  /* 0x000ba000010c7983 */ /* 0x001ea80000300800 */
[----:B------:R-:W2:Y:S04]  /*6c960*/  LDL.LU R13, [R1+0xba4] ;  /* 0x000ba400010d7983 */ /* 0x000ea80000300800 */
[----:B-1----:R-:W4:Y:S04]  /*6c970*/  LDL.LU R14, [R1+0xba8] ;  /* 0x000ba800010e7983 */ /* 0x002f280000300800 */
[----:B------:R-:W4:Y:S04]  /*6c980*/  LDL.LU R15, [R1+0xbac] ;  /* 0x000bac00010f7983 */ /* 0x000f280000300800 */
[----:B----4-:R-:W-:Y:S04]  /*6c990*/  STL.64 [R1+0x5ab0], R14 ;  /* 0x005ab00e01007387 */ /* 0x010fe80000100a00 */
        /* <DEDUP_REMOVED lines=12> */
[----:B------:R-:W2:Y:S01]  /*6ca60*/  LDL.LU.64 R22, [R1+0x5b98] ;  /* 0x005b980001167983 */ /* 0x000ea20000300a00 */
[----:B0-----:R-:W-:Y:S02]  /*6ca70*/  IMAD.MOV.U32 R13, RZ, RZ, R20 ;  /* 0x000000ffff0d7224 */ /* 0x001fe400078e0014 */
[----:B------:R-:W-:-:S02]  /*6ca80*/  IMAD.MOV.U32 R12, RZ, RZ, R21 ;  /* 0x000000ffff0c7224 */ /* 0x000fc400078e0015 */
[----:B------:R-:W3:Y:S02]  /*6ca90*/  LDL.LU.64 R20, [R1+0x5b90] ;  /* 0x005b900001147983 */ /* 0x000ee40000300a00 */
[C---:B---3--:R-:W-:Y:S06]  /*6caa0*/  HMMA.16816.F32 R4, R16.reuse, R20, R4 ;  /* 0x000000141004723c */ /* 0x048fec0000001804 */
[----:B------:R-:W-:Y:S07]  /*6cab0*/  HMMA.16816.F32 R16, R16, R8, R24 ;  /* 0x000000081010723c */ /* 0x000fee0000001818 */
[----:B------:R-:W-:-:S02]  /*6cac0*/  IMAD.MOV.U32 R24, RZ, RZ, R3 ;  /* 0x000000ffff187224 */ /* 0x000fc400078e0003 */
[----:B------:R-:W-:-:S08]  /*6cad0*/  IMAD.MOV.U32 R25, RZ, RZ, R28 ;  /* 0x000000ffff197224 */ /* 0x000fd000078e001c */
[----:B------:R-:W-:Y:S04]  /*6cae0*/  STL.64 [R1+0x890], R4 ;  /* 0x0008900401007387 */ /* 0x000fe80000100a00 */
[----:B------:R0:W-:Y:S04]  /*6caf0*/  STL.64 [R1+0x898], R6 ;  /* 0x0008980601007387 */ /* 0x0001e80000100a00 */
[----:B0-----:R-:W3:Y:S04]  /*6cb00*/  LDL.LU.64 R6, [R1+0x5b88] ;  /* 0x005b880001067983 */ /* 0x001ee80000300a00 */
[----:B------:R-:W3:Y:S04]  /*6cb10*/  LDL.LU.64 R4, [R1+0x5b80] ;  /* 0x005b800001047983 */ /* 0x000ee80000300a00 */
[----:B--2---:R-:W-:Y:S04]  /*6cb20*/  STL.64 [R1+0x5b08], R22 ;  /* 0x005b081601007387 */ /* 0x004fe80000100a00 */
[----:B------:R-:W-:Y:S04]  /*6cb30*/  STL.64 [R1+0x5b00], R20 ;  /* 0x005b001401007387 */ /* 0x000fe80000100a00 */
[----:B------:R-:W-:Y:S04]  /*6cb40*/  STL.64 [R1+0x850], R16 ;  /* 0x0008501001007387 */ /* 0x000fe80000100a00 */
[----:B------:R-:W-:Y:S04]  /*6cb50*/  STL.64 [R1+0x858], R18 ;  /* 0x0008581201007387 */ /* 0x000fe80000100a00 */
[----:B------:R-:W2:Y:S04]  /*6cb60*/  LDL.LU R3, [R1+0x5b78] ;  /* 0x005b780001037983 */ /* 0x000ea80000300800 */
[----:B------:R0:W-:Y:S04]  /*6cb70*/  STL.64 [R1+0x5b58], R24 ;  /* 0x005b581801007387 */ /* 0x0001e80000100a00 */
[----:B------:R-:W1:Y:S04]  /*6cb80*/  LDSM.16.MT88.4 R16, [R29+UR5+0x10100] ;  /* 0x010100051d10783b */ /* 0x000e680008004200 */
[----:B0-----:R-:W4:Y:S04]  /*6cb90*/  LDL.LU R24, [R1+0x9a0] ;  /* 0x0009a00001187983 */ /* 0x001f280000300800 */
[----:B------:R-:W4:Y:S04]  /*6cba0*/  LDL.LU R25, [R1+0x9a4] ;  /* 0x0009a40001197983 */ /* 0x000f280000300800 */
[----:B------:R-:W3:Y:S04]  /*6cbb0*/  LDL.LU R26, [R1+0x9a8] ;  /* 0x0009a800011a7983 */ /* 0x000ee80000300800 */
[----:B------:R-:W3:Y:S01]  /*6cbc0*/  LDL.LU R27, [R1+0x9ac] ;  /* 0x0009ac00011b7983 */ /* 0x000ee20000300800 */
[----:B------:R-:W-:-:S02]  /*6cbd0*/  IMAD.MOV.U32 R20, RZ, RZ, R13 ;  /* 0x000000ffff147224 */ /* 0x000fc400078e000d */
[----:B------:R-:W-:Y:S02]  /*6cbe0*/  IMAD.MOV.U32 R21, RZ, RZ, R12 ;  /* 0x000000ffff157224 */ /* 0x000fe400078e000c */
[----:B------:R-:W-:Y:S02]  /*6cbf0*/  IMAD.MOV.U32 R13, RZ, RZ, R10 ;  /* 0x000000ffff0d7224 */ /* 0x000fe400078e000a */
[----:B------:R-:W-:Y:S01]  /*6cc00*/  IMAD.MOV.U32 R12, RZ, RZ, R11 ;  /* 0x000000ffff0c7224 */ /* 0x000fe200078e000b */
[----:B---3--:R-:W-:Y:S04]  /*6cc10*/  STL.64 [R1+0x5b70], R26 ;  /* 0x005b701a01007387 */ /* 0x008fe80000100a00 */
[----:B----4-:R0:W-:Y:S04]  /*6cc20*/  STL.64 [R1+0x5b68], R24 ;  /* 0x005b681801007387 */ /* 0x0101e80000100a00 */
        /* <DEDUP_REMOVED lines=20> */
[C---:B------:R-:W-:Y:S03]  /*6cd70*/  HMMA.16816.F32 R12, R4.reuse, R12, R24 ;  /* 0x0000000c040c723c */ /* 0x040fe60000001818 */
[----:B----4-:R-:W-:Y:S04]  /*6cd80*/  STL.64 [R1+0x5b50], R22 ;  /* 0x005b501601007387 */ /* 0x010fe80000100a00 */
[----:B---3--:R0:W-:Y:S04]  /*6cd90*/  STL.64 [R1+0x5b48], R20 ;  /* 0x005b481401007387 */ /* 0x0081e80000100a00 */
        /* <DEDUP_REMOVED lines=10> */
[----:B-1----:R-:W-:Y:S04]  /*6ce40*/  STL.64 [R1+0x59e0], R18 ;  /* 0x0059e01201007387 */ /* 0x002fe80000100a00 */
[----:B------:R0:W-:Y:S04]  /*6ce50*/  STL.64 [R1+0x59d8], R16 ;  /* 0x0059d81001007387 */ /* 0x0001e80000100a00 */
[----:B0-----:R-:W4:Y:S04]  /*6ce60*/  LDL.64 R16, [R1+0x100] ;  /* 0x0001000001107983 */ /* 0x001f280000100a00 */
[----:B------:R-:W3:Y:S04]  /*6ce70*/  LDL.LU.64 R26, [R1+0x5b70] ;  /* 0x005b7000011a7983 */ /* 0x000ee80000300a00 */
[----:B------:R-:W3:Y:S04]  /*6ce80*/  LDL.LU.64 R24, [R1+0x5b68] ;  /* 0x005b680001187983 */ /* 0x000ee80000300a00 */
[----:B------:R0:W-:Y:S04]  /*6ce90*/  STL.64 [R1+0x880], R12 ;  /* 0x0008800c01007387 */ /* 0x0001e80000100a00 */
[----:B------:R-:W-:Y:S04]  /*6cea0*/  STL.64 [R1+0x888], R14 ;  /* 0x0008880e01007387 */ /* 0x000fe80000100a00 */
[----:B0-----:R-:W3:Y:S02]  /*6ceb0*/  LDL.LU.64 R12, [R1+0x5b60] ;  /* 0x005b6000010c7983 */ /* 0x001ee40000300a00 */
[----:B---3--:R-:W-:-:S15]  /*6cec0*/  HMMA.16816.F32 R24, R4, R12, R24 ;  /* 0x0000000c0418723c */ /* 0x008fde0000001818 */
[----:B------:R-:W-:-:S08]  /*6ced0*/  NOP ;  /* 0x0000000000007918 */ /* 0x000fd00000000000 */
[----:B------:R0:W-:Y:S04]  /*6cee0*/  STL.64 [R1+0x8b0], R24 ;  /* 0x0008b01801007387 */ /* 0x0001e80000100a00 */
[----:B------:R-:W-:Y:S04]  /*6cef0*/  STL.64 [R1+0x8b8], R26 ;  /* 0x0008b81a01007387 */ /* 0x000fe80000100a00 */
[----:B0-----:R-:W3:Y:S04]  /*6cf00*/  LDL.LU.64 R24, [R1+0x5b58] ;  /* 0x005b580001187983 */ /* 0x001ee80000300a00 */
[----:B------:R0:W-:Y:S04]  /*6cf10*/  STL.64 [R1+0x5ac8], R12 ;  /* 0x005ac80c01007387 */ /* 0x0001e80000100a00 */
[----:B0-----:R-:W2:Y:S01]  /*6cf20*/  LDL.64 R12, [R1] ;  /* 0x00000000010c7983 */ /* 0x001ea20000100a00 */
[C---:B---3--:R-:W-:Y:S03]  /*6cf30*/  HMMA.16816.F32 R24, R4.reuse, R24, R20 ;  /* 0x000000180418723c */ /* 0x048fe60000001814 */
        /* <DEDUP_REMOVED lines=43> */
[----:B------:R0:W-:Y:S04]  /*6d1f0*/  STL.64 [R1+0x970], R8 ;  /* 0x0009700801007387 */ /* 0x0001e80000100a00 */
[----:B------:R-:W-:Y:S04]  /*6d200*/  STL.64 [R1+0x978], R10 ;  /* 0x0009780a01007387 */ /* 0x000fe80000100a00 */
[----:B0-----:R-:W3:Y:S04]  /*6d210*/  LDL.LU.64 R8, [R1+0x5af8] ;  /* 0x005af80001087983 */ /* 0x001ee80000300a00 */
[----:B----4-:R-:W-:Y:S04]  /*6d220*/  STL.64 [R1+0x5a88], R22 ;  /* 0x005a881601007387 */ /* 0x010fe80000100a00 */
[----:B------:R0:W-:Y:S04]  /*6d230*/  STL.64 [R1+0x5a80], R20 ;  /* 0x005a801401007387 */ /* 0x0001e80000100a00 */
[----:B0-----:R-:W4:Y:S01]  /*6d240*/  LDL.64 R20, [R1+0x120] ;  /* 0x0001200001147983 */ /* 0x001f220000100a00 */
[----:B---3--:R-:W-:Y:S03]  /*6d250*/  HMMA.16816.F32 R4, R4, R8, R12 ;  /* 0x000000080404723c */ /* 0x008fe6000000180c */
[----:B------:R-:W2:Y:S04]  /*6d260*/  LDL.LU.64 R12, [R1+0x5af0] ;  /* 0x005af000010c7983 */ /* 0x000ea80000300a00 */
[----:B------:R-:W-:-:S02]  /*6d270*/  IMAD.MOV.U32 R15, RZ, RZ, R8 ;  /* 0x000000ffff0f7224 */ /* 0x000fc400078e0008 */
[----:B------:R-:W-:-:S14]  /*6d280*/  IMAD.MOV.U32 R14, RZ, RZ, R9 ;  /* 0x000000ffff0e7224 */ /* 0x000fdc00078e0009 */
[----:B------:R-:W-:Y:S04]  /*6d290*/  STL.64 [R1+0x930], R4 ;  /* 0x0009300401007387 */ /* 0x000fe80000100a00 */
[----:B------:R-:W-:Y:S04]  /*6d2a0*/  STL.64 [R1+0x938], R6 ;  /* 0x0009380601007387 */ /* 0x000fe80000100a00 */
[----:B------:R-:W2:Y:S04]  /*6d2b0*/  LDL.LU.64 R10, [R1+0x5ae8] ;  /* 0x005ae800010a7983 */ /* 0x000ea80000300a00 */
[----:B------:R-:W2:Y:S04]  /*6d2c0*/  LDL.LU.64 R8, [R1+0x5ae0] ;  /* 0x005ae00001087983 */ /* 0x000ea80000300a00 */
[----:B------:R-:W0:Y:S04]  /*6d2d0*/  LDSM.16.MT88.4 R4, [R29+UR5+0x10180] ;  /* 0x010180051d04783b */ /* 0x000e280008004200 */
[----:B0-----:R-:W-:Y:S04]  /*6d2e0*/  STL.64 [R1+0x5968], R6 ;  /* 0x0059680601007387 */ /* 0x001fe80000100a00 */
[----:B------:R0:W-:Y:S02]  /*6d2f0*/  STL.64 [R1+0x5960], R4 ;  /* 0x0059600401007387 */ /* 0x0001e40000100a00 */
[----:B0-----:R-:W-:-:S02]  /*6d300*/  IMAD.MOV.U32 R4, RZ, RZ, R15 ;  /* 0x000000ffff047224 */ /* 0x001fc400078e000f */
[----:B------:R-:W-:-:S05]  /*6d310*/  IMAD.MOV.U32 R5, RZ, RZ, R14 ;  /* 0x000000ffff057224 */ /* 0x000fca00078e000e */
[----:B------:R0:W-:Y:S04]  /*6d320*/  STL.64 [R1+0x5a90], R4 ;  /* 0x005a900401007387 */ /* 0x0001e80000100a00 */
[----:B0-----:R-:W4:Y:S04]  /*6d330*/  LDL.LU R4, [R1+0xbb0] ;  /* 0x000bb00001047983 */ /* 0x001f280000300800 */
[----:B------:R-:W4:Y:S04]  /*6d340*/  LDL.LU R5, [R1+0xbb4] ;  /* 0x000bb40001057983 */ /* 0x000f280000300800 */
[----:B------:R-:W4:Y:S04]  /*6d350*/  LDL.LU R6, [R1+0xbb8] ;  /* 0x000bb80001067983 */ /* 0x000f280000300800 */
[----:B------:R-:W4:Y:S01]  /*6d360*/  LDL.LU R7, [R1+0xbbc] ;  /* 0x000bbc0001077983 */ /* 0x000f220000300800 */
        /* <DEDUP_REMOVED lines=15> */
[----:B------:R-:W3:Y:S01]  /*6d460*/  LDL.LU.64 R12, [R1+0x5aa8] ;  /* 0x005aa800010c7983 */ /* 0x000ee20000300a00 */
[----:B----4-:R-:W-:-:S15]  /*6d470*/  HMMA.16816.F32 R4, R8, R20, R4 ;  /* 0x000000140804723c */ /* 0x010fde0000001804 */
[----:B------:R-:W-:-:S08]  /*6d480*/  NOP ;  /* 0x0000000000007918 */ /* 0x000fd00000000000 */
[----:B------:R0:W-:Y:S04]  /*6d490*/  STL.64 [R1+0x9e0], R4 ;  /* 0x0009e00401007387 */ /* 0x0001e80000100a00 */
[----:B------:R-:W-:Y:S01]  /*6d4a0*/  STL.64 [R1+0x9e8], R6 ;  /* 0x0009e80601007387 */ /* 0x000fe20000100a00 */
[----:B0-----:R-:W-:Y:S02]  /*6d4b0*/  IMAD.MOV.U32 R4, RZ, RZ, R21 ;  /* 0x000000ffff047224 */ /* 0x001fe400078e0015 */
[----:B------:R-:W-:Y:S01]  /*6d4c0*/  IMAD.MOV.U32 R5, RZ, RZ, R20 ;  /* 0x000000ffff057224 */ /* 0x000fe200078e0014 */
[----:B--2---:R-:W-:Y:S04]  /*6d4d0*/  STL.64 [R1+0x5a28], R26 ;  /* 0x005a281a01007387 */ /* 0x004fe80000100a00 */
[----:B---3--:R0:W-:Y:S01]  /*6d4e0*/  STL.64 [R1+0x5a20], R24 ;  /* 0x005a201801007387 */ /* 0x0081e20000100a00 */
[----:B------:R-:W-:Y:S07]  /*6d4f0*/  HMMA.16816.F32 R12, R8, R24, R12 ;  /* 0x00000018080c723c */ /* 0x000fee000000180c */
[----:B0-----:R-:W-:-:S02]  /*6d500*/  IMAD.MOV.U32 R25, RZ, RZ, R4 ;  /* 0x000000ffff197224 */ /* 0x001fc400078e0004 */
[----:B------:R-:W-:-:S14]  /*6d510*/  IMAD.MOV.U32 R24, RZ, RZ, R5 ;  /* 0x000000ffff187224 */ /* 0x000fdc00078e0005 */
[----:B------:R-:W-:Y:S04]  /*6d520*/  STL.64 [R1+0xa00], R12 ;  /* 0x000a000c01007387 */ /* 0x000fe80000100a00 */
[----:B------:R-:W-:Y:S04]  /*6d530*/  STL.64 [R1+0xa08], R14 ;  /* 0x000a080e01007387 */ /* 0x000fe80000100a00 */
        /* <DEDUP_REMOVED lines=11> */
[----:B------:R-:W4:Y:S04]  /*6d5f0*/  LDL.LU R12, [R1+0x4a0] ;  /* 0x0004a000010c7983 */ /* 0x000f280000300800 */
[----:B------:R-:W4:Y:S04]  /*6d600*/  LDL.LU R13, [R1+0x4a4] ;  /* 0x0004a400010d7983 */ /* 0x000f280000300800 */
[----:B------:R-:W2:Y:S04]  /*6d610*/  LDL.LU R14, [R1+0x4a8] ;  /* 0x0004a800010e7983 */ /* 0x000ea80000300800 */
[----:B------:R-:W2:Y:S04]  /*6d620*/  LDL.LU R15, [R1+0x4ac] ;  /* 0x0004ac00010f7983 */ /* 0x000ea80000300800 */
[----:B--2---:R-:W-:Y:S04]  /*6d630*/  STL.64 [R1+0x5a78], R14 ;  /* 0x005a780e01007387 */ /* 0x004fe80000100a00 */
[----:B----4-:R0:W-:Y:S04]  /*6d640*/  STL.64 [R1+0x5a70], R12 ;  /* 0x005a700c01007387 */ /* 0x0101e80000100a00 */
[----:B0-----:R-:W2:Y:S04]  /*6d650*/  LDL.LU R12, [R1+0x4c0] ;  /* 0x0004c000010c7983 */ /* 0x001ea80000300800 */
[----:B------:R-:W2:Y:S04]  /*6d660*/  LDL.LU R13, [R1+0x4c4] ;  /* 0x0004c400010d7983 */ /* 0x000ea80000300800 */
[----:B------:R-:W2:Y:S04]  /*6d670*/  LDL.LU R14, [R1+0x4c8] ;  /* 0x0004c800010e7983 */ /* 0x000ea80000300800 */
[----:B------:R-:W2:Y:S04]  /*6d680*/  LDL.LU R15, [R1+0x4cc] ;  /* 0x0004cc00010f7983 */ /* 0x000ea80000300800 */
[----:B------:R0:W-:Y:S04]  /*6d690*/  STL.64 [R1+0x5a40], R24 ;  /* 0x005a401801007387 */ /* 0x0001e80000100a00 */
[----:B0-----:R-:W4:Y:S01]  /*6d6a0*/  LDL.64 R24, [R1+0x130] ;  /* 0x0001300001187983 */ /* 0x001f220000100a00 */
[----:B------:R-:W-:Y:S03]  /*6d6b0*/  HMMA.16816.F32 R4, R8, R16, R4 ;  /* 0x000000100804723c */ /* 0x000fe60000001804 */
[----:B----4-:R-:W-:-:S15]  /*6d6c0*/  STL.64 [R1+0x5a48], R24 ;  /* 0x005a481801007387 */ /* 0x010fde0000100a00 */
[----:B------:R-:W-:-:S05]  /*6d6d0*/  NOP ;  /* 0x0000000000007918 */ /* 0x000fca0000000000 */
[----:B------:R-:W-:Y:S04]  /*6d6e0*/  STL.64 [R1+0xa20], R4 ;  /* 0x000a200401007387 */ /* 0x000fe80000100a00 */
[----:B------:R0:W-:Y:S04]  /*6d6f0*/  STL.64 [R1+0xa28], R6 ;  /* 0x000a280601007387 */ /* 0x0001e80000100a00 */
[----:B0-----:R-:W3:Y:S04]  /*6d700*/  LDL.LU.64 R6, [R1+0x5aa0] ;  /* 0x005aa00001067983 */ /* 0x001ee80000300a00 */
[----:B------:R-:W3:Y:S04]  /*6d710*/  LDL.LU.64 R4, [R1+0x5a98] ;  /* 0x005a980001047983 */ /* 0x000ee80000300a00 */
[----:B------:R0:W-:Y:S01]  /*6d720*/  STL.64 [R1+0x5a18], R16 ;  /* 0x005a181001007387 */ /* 0x0001e20000100a00 */
[----:B------:R-:W-:-:S02]  /*6d730*/  IMAD.MOV.U32 R25, RZ, RZ, R18 ;  /* 0x000000ffff197224 */ /* 0x000fc400078e0012 */
[----:B------:R-:W-:Y:S01]  /*6d740*/  IMAD.MOV.U32 R24, RZ, RZ, R19 ;  /* 0x000000ffff187224 */ /* 0x000fe200078e0013 */
        /* <DEDUP_REMOVED lines=19> */
[----:B0-----:R-:W3:Y:S01]  /*6d880*/  LDL.LU.64 R4, [R1+0x5a90] ;  /* 0x005a900001047983 */ /* 0x001ee20000300a00 */
[----:B-1----:R-:W-:-:S02]  /*6d890*/  IMAD.MOV.U32 R7, RZ, RZ, R20 ;  /* 0x000000ffff077224 */ /* 0x002fc400078e0014 */
[----:B------:R-:W-:Y:S01]  /*6d8a0*/  IMAD.MOV.U32 R6, RZ, RZ, R21 ;  /* 0x000000ffff067224 */ /* 0x000fe200078e0015 */
[----:B------:R-:W4:Y:S04]  /*6d8b0*/  LDL.LU.64 R22, [R1+0x5a88] ;  /* 0x005a880001167983 */ /* 0x000f280000300a00 */
[----:B------:R-:W2:Y:S02]  /*6d8c0*/  LDL.LU.64 R20, [R1+0x5a80] ;  /* 0x005a800001147983 */ /* 0x000ea40000300a00 */
[----:B--2---:R-:W-:-:S15]  /*6d8d0*/  HMMA.16816.F32 R12, R8, R20, R12 ;  /* 0x00000014080c723c */ /* 0x004fde000000180c */
[----:B------:R-:W-:-:S08]  /*6d8e0*/  NOP ;  /* 0x0000000000007918 */ /* 0x000fd00000000000 */
[----:B------:R-:W-:Y:S04]  /*6d8f0*/  STL.64 [R1+0xb10], R12 ;  /* 0x000b100c01007387 */ /* 0x000fe80000100a00 */
[----:B------:R0:W-:Y:S04]  /*6d900*/  STL.64 [R1+0xb18], R14 ;  /* 0x000b180e01007387 */ /* 0x0001e80000100a00 */
[----:B0-----:R-:W3:Y:S04]  /*6d910*/  LDL.LU.64 R14, [R1+0x5a78] ;  /* 0x005a7800010e7983 */ /* 0x001ee80000300a00 */
[----:B------:R-:W3:Y:S04]  /*6d920*/  LDL.LU.64 R12, [R1+0x5a70] ;  /* 0x005a7000010c7983 */ /* 0x000ee80000300a00 */
[----:B----4-:R-:W-:Y:S04]  /*6d930*/  STL.64 [R1+0x5a00], R22 ;  /* 0x005a001601007387 */ /* 0x010fe80000100a00 */
[----:B------:R0:W-:Y:S04]  /*6d940*/  STL.64 [R1+0x59f8], R20 ;  /* 0x0059f81401007387 */ /* 0x0001e80000100a00 */
[----:B0-----:R-:W2:Y:S04]  /*6d950*/  LDL.LU R20, [R1+0x310] ;  /* 0x0003100001147983 */ /* 0x001ea80000300800 */
[----:B------:R-:W2:Y:S04]  /*6d960*/  LDL.LU R21, [R1+0x314] ;  /* 0x0003140001157983 */ /* 0x000ea80000300800 */
[----:B------:R-:W2:Y:S04]  /*6d970*/  LDL.LU R22, [R1+0x318] ;  /* 0x0003180001167983 */ /* 0x000ea80000300800 */
[----:B------:R-:W2:Y:S01]  /*6d980*/  LDL.LU R23, [R1+0x31c] ;  /* 0x00031c0001177983 */ /* 0x000ea20000300800 */
[----:B---3--:R-:W-:Y:S03]  /*6d990*/  HMMA.16816.F32 R8, R8, R4, R12 ;  /* 0x000000040808723c */ /* 0x008fe6000000180c */
[----:B------:R-:W3:Y:S04]  /*6d9a0*/  LDL.LU.64 R14, [R1+0x5a68] ;  /* 0x005a6800010e7983 */ /* 0x000ee80000300a00 */
[----:B------:R-:W3:-:S15]  /*6d9b0*/  LDL.LU.64 R12, [R1+0x5a60] ;  /* 0x005a6000010c7983 */ /* 0x000ede0000300a00 */
[----:B------:R-:W-:-:S01]  /*6d9c0*/  NOP ;  /* 0x0000000000007918 */ /* 0x000fc20000000000 */
[----:B------:R0:W-:Y:S04]  /*6d9d0*/  STL.64 [R1+0xa50], R8 ;  /* 0x000a500801007387 */ /* 0x0001e80000100a00 */
[----:B------:R1:W-:Y:S04]  /*6d9e0*/  STL.64 [R1+0xa58], R10 ;  /* 0x000a580a01007387 */ /* 0x0003e80000100a00 */
[----:B0-----:R-:W4:Y:S04]  /*6d9f0*/  LDL.LU R8, [R1+0x2e0] ;  /* 0x0002e00001087983 */ /* 0x001f280000300800 */
[----:B------:R-:W4:Y:S04]  /*6da00*/  LDL.LU R9, [R1+0x2e4] ;  /* 0x0002e40001097983 */ /* 0x000f280000300800 */
[----:B-1----:R-:W4:Y:S04]  /*6da10*/  LDL.LU R10, [R1+0x2e8] ;  /* 0x0002e800010a7983 */ /* 0x002f280000300800 */
[----:B------:R-:W4:Y:S01]  /*6da20*/  LDL.LU R11, [R1+0x2ec] ;  /* 0x0002ec00010b7983 */ /* 0x000f220000300800 */
[----:B---3--:R-:W-:Y:S03]  /*6da30*/  HMMA.16816.F32 R24, R12, R24, R16 ;  /* 0x000000180c18723c */ /* 0x008fe60000001810 */
[----:B------:R-:W3:Y:S04]  /*6da40*/  LDL.LU.64 R18, [R1+0x5a58] ;  /* 0x005a580001127983 */ /* 0x000ee80000300a00 */
[----:B------:R-:W3:-:S15]  /*6da50*/  LDL.LU.64 R16, [R1+0x5a50] ;  /* 0x005a500001107983 */ /* 0x000ede0000300a00 */
        /* <DEDUP_REMOVED lines=10> */
[----:B------:R-:W3:Y:S02]  /*6db00*/  LDL.LU.64 R24, [R1+0x5a40] ;  /* 0x005a400001187983 */ /* 0x000ee40000300a00 */
[----:B---3--:R-:W-:Y:S02]  /*6db10*/  HMMA.16816.F32 R24, R12, R24, R16 ;  /* 0x000000180c18723c */ /* 0x008fe40000001810 */
        /* <DEDUP_REMOVED lines=9> */
[----:B------:R0:W-:Y:S04]  /*6dbb0*/  STL.64 [R1+0xad0], R16 ;  /* 0x000ad01001007387 */ /* 0x0001e80000100a00 */
[----:B------:R-:W-:Y:S04]  /*6dbc0*/  STL.64 [R1+0xad8], R18 ;  /* 0x000ad81201007387 */ /* 0x000fe80000100a00 */
[----:B0-----:R-:W4:Y:S04]  /*6dbd0*/  LDL.LU.64 R16, [R1+0x5a18] ;  /* 0x005a180001107983 */ /* 0x001f280000300a00 */
[----:B---3--:R-:W-:Y:S04]  /*6dbe0*/  STL.64 [R1+0x59a0], R26 ;  /* 0x0059a01a01007387 */ /* 0x008fe80000100a00 */
[----:B------:R0:W-:Y:S04]  /*6dbf0*/  STL.64 [R1+0x5998], R24 ;  /* 0x0059981801007387 */ /* 0x0001e80000100a00 */
[----:B0-----:R-:W2:Y:S01]  /*6dc00*/  LDL.64 R24, [R1+0x120] ;  /* 0x0001200001187983 */ /* 0x001ea20000100a00 */
[----:B------:R-:W-:-:S02]  /*6dc10*/  IMAD.MOV.U32 R20, RZ, RZ, R7 ;  /* 0x000000ffff147224 */ /* 0x000fc400078e0007 */
[----:B------:R-:W-:Y:S01]  /*6dc20*/  IMAD.MOV.U32 R21, RZ, RZ, R6 ;  /* 0x000000ffff157224 */ /* 0x000fe200078e0006 */
[----:B----4-:R-:W-:Y:S06]  /*6dc30*/  HMMA.16816.F32 R8, R12, R16, R8 ;  /* 0x000000100c08723c */ /* 0x010fec0000001808 */
[----:B------:R-:W-:Y:S02]  /*6dc40*/  IMAD.MOV.U32 R7, RZ, RZ, R16 ;  /* 0x000000ffff077224 */ /* 0x000fe400078e0010 */
[----:B------:R-:W-:Y:S01]  /*6dc50*/  IMAD.MOV.U32 R6, RZ, RZ, R17 ;  /* 0x000000ffff067224 */ /* 0x000fe200078e0011 */
[----:B--2---:R-:W-:-:S14]  /*6dc60*/  STL.64 [R1+0x59b8], R24 ;  /* 0x0059b81801007387 */ /* 0x004fdc0000100a00 */
[----:B------:R-:W-:Y:S04]  /*6dc70*/  STL.64 [R1+0xac0], R8 ;  /* 0x000ac00801007387 */ /* 0x000fe80000100a00 */
[----:B------:R-:W-:Y:S04]  /*6dc80*/  STL.64 [R1+0xac8], R10 ;  /* 0x000ac80a01007387 */ /* 0x000fe80000100a00 */
[----:B------:R-:W-:Y:S04]  /*6dc90*/  STL.64 [R1+0x59f0], R6 ;  /* 0x0059f00601007387 */ /* 0x000fe80000100a00 */
[----:B------:R0:W-:Y:S04]  /*6dca0*/  STL.64 [R1+0x59e8], R4 ;  /* 0x0059e80401007387 */ /* 0x0001e80000100a00 */
[----:B------:R-:W1:Y:S04]  /*6dcb0*/  LDSM.16.MT88.4 R8, [R29+UR5+0x10200] ;  /* 0x010200051d08783b */ /* 0x000e680008004200 */
        /* <DEDUP_REMOVED lines=19> */
[----:B---3--:R0:W-:Y:S04]  /*6ddf0*/  STL.64 [R1+0x59c0], R24 ;  /* 0x0059c01801007387 */ /* 0x0081e80000100a00 */
[----:B0-----:R-:W3:Y:S04]  /*6de00*/  LDL.64 R24, [R1] ;  /* 0x0000000001187983 */ /* 0x001ee80000100a00 */
[----:B-1----:R-:W-:Y:S04]  /*6de10*/  STL.64 [R1+0x58e0], R10 ;  /* 0x0058e00a01007387 */ /* 0x002fe80000100a00 */
[----:B------:R0:W-:Y:S02]  /*6de20*/  STL.64 [R1+0x58d8], R8 ;  /* 0x0058d80801007387 */ /* 0x0001e40000100a00 */
[----:B0-----:R-:W-:-:S02]  /*6de30*/  IMAD.MOV.U32 R8, RZ, RZ, R23 ;  /* 0x000000ffff087224 */ /* 0x001fc400078e0017 */
[----:B------:R-:W-:Y:S02]  /*6de40*/  IMAD.MOV.U32 R9, RZ, RZ, R22 ;  /* 0x000000ffff097224 */ /* 0x000fe400078e0016 */
[C---:B--2---:R-:W-:Y:S03]  /*6de50*/  HMMA.16816.F32 R20, R12.reuse, R20, R4 ;  /* 0x000000140c14723c */ /* 0x044fe60000001804 */
[----:B------:R0:W-:Y:S04]  /*6de60*/  STL.64 [R1+0x59d0], R8 ;  /* 0x0059d00801007387 */ /* 0x0001e80000100a00 */
[----:B0-----:R-:W3:Y:S04]  /*6de70*/  LDL.LU R8, [R1+0x2c0] ;  /* 0x0002c00001087983 */ /* 0x001ee80000300800 */
[----:B------:R-:W3:Y:S04]  /*6de80*/  LDL.LU R9, [R1+0x2c4] ;  /* 0x0002c40001097983 */ /* 0x000ee80000300800 */
[----:B------:R-:W3:Y:S04]  /*6de90*/  LDL.LU R10, [R1+0x2c8] ;  /* 0x0002c800010a7983 */ /* 0x000ee80000300800 */
[----:B------:R-:W3:Y:S04]  /*6dea0*/  LDL.LU R11, [R1+0x2cc] ;  /* 0x0002cc00010b7983 */ /* 0x000ee80000300800 */
[----:B------:R-:W2:Y:S04]  /*6deb0*/  LDL.LU.64 R6, [R1+0x5a10] ;  /* 0x005a100001067983 */ /* 0x000ea80000300a00 */
[----:B------:R-:W2:Y:S04]  /*6dec0*/  LDL.LU.64 R4, [R1+0x5a08] ;  /* 0x005a080001047983 */ /* 0x000ea80000300a00 */
        /* <DEDUP_REMOVED lines=11> */
[----:B------:R0:W-:Y:S04]  /*6df80*/  STL.64 [R1+0x5978], R20 ;  /* 0x0059781401007387 */ /* 0x0001e80000100a00 */
        /* <DEDUP_REMOVED lines=20> */
[----:B------:R-:W-:Y:S01]  /*6e0d0*/  STL.64 [R1+0xa48], R14 ;  /* 0x000a480e01007387 */ /* 0x000fe20000100a00 */
[----:B---3--:R-:W-:-:S15]  /*6e0e0*/  HMMA.16816.F32 R8, R16, R24, R8 ;  /* 0x000000181008723c */ /* 0x008fde0000001808 */
[----:B------:R-:W-:-:S08]  /*6e0f0*/  NOP ;  /* 0x0000000000007918 */ /* 0x000fd00000000000 */
[----:B------:R0:W-:Y:S04]  /*6e100*/  STL.64 [R1+0xa90], R8 ;  /* 0x000a900801007387 */ /* 0x0001e80000100a00 */
[----:B------:R1:W-:Y:S04]  /*6e110*/  STL.64 [R1+0xa98], R10 ;  /* 0x000a980a01007387 */ /* 0x0003e80000100a00 */
[----:B0-----:R-:W3:Y:S01]  /*6e120*/  LDL.LU.64 R8, [R1+0x59d0] ;  /* 0x0059d00001087983 */ /* 0x001ee20000300a00 */
[----:B-1----:R-:W-:Y:S02]  /*6e130*/  IMAD.MOV.U32 R11, RZ, RZ, R24 ;  /* 0x000000ffff0b7224 */ /* 0x002fe400078e0018 */
[----:B------:R-:W-:Y:S01]  /*6e140*/  IMAD.MOV.U32 R10, RZ, RZ, R25 ;  /* 0x000000ffff0a7224 */ /* 0x000fe200078e0019 */
[----:B------:R-:W3:Y:S04]  /*6e150*/  LDL.LU.64 R26, [R1+0x59c8] ;  /* 0x0059c800011a7983 */ /* 0x000ee80000300a00 */
[----:B------:R-:W3:Y:S02]  /*6e160*/  LDL.LU.64 R24, [R1+0x59c0] ;  /* 0x0059c00001187983 */ /* 0x000ee40000300a00 */
[----:B---3--:R-:W-:-:S15]  /*6e170*/  HMMA.16816.F32 R24, R16, R8, R24 ;  /* 0x000000081018723c */ /* 0x008fde0000001818 */
[----:B------:R-:W-:-:S08]  /*6e180*/  NOP ;  /* 0x0000000000007918 */ /* 0x000fd00000000000 */
[----:B------:R0:W-:Y:S04]  /*6e190*/  STL.64 [R1+0xa80], R24 ;  /* 0x000a801801007387 */ /* 0x0001e80000100a00 */
[----:B------:R-:W-:Y:S04]  /*6e1a0*/  STL.64 [R1+0xa88], R26 ;  /* 0x000a881a01007387 */ /* 0x000fe80000100a00 */
[----:B0-----:R-:W2:Y:S04]  /*6e1b0*/  LDL.LU.64 R24, [R1+0x59b8] ;  /* 0x0059b80001187983 */ /* 0x001ea80000300a00 */
[----:B------:R-:W-:Y:S01]  /*6e1c0*/  STL.64 [R1+0x5948], R8 ;  /* 0x0059480801007387 */ /* 0x000fe20000100a00 */
[----:B------:R-:W-:-:S02]  /*6e1d0*/  IMAD.MOV.U32 R12, RZ, RZ, R7 ;  /* 0x000000ffff0c7224 */ /* 0x000fc400078e0007 */
[----:B------:R-:W-:Y:S01]  /*6e1e0*/  IMAD.MOV.U32 R13, RZ, RZ, R6 ;  /* 0x000000ffff0d7224 */ /* 0x000fe200078e0006 */
[----:B--2---:R-:W-:Y:S06]  /*6e1f0*/  HMMA.16816.F32 R20, R16, R24, R20 ;  /* 0x000000181014723c */ /* 0x004fec0000001814 */
[----:B------:R-:W-:Y:S02]  /*6e200*/  IMAD.MOV.U32 R7, RZ, RZ, R24 ;  /* 0x000000ffff077224 */ /* 0x000fe400078e0018 */
[----:B------:R-:W-:-:S15]  /*6e210*/  IMAD.MOV.U32 R6, RZ, RZ, R25 ;  /* 0x000000ffff067224 */ /* 0x000fde00078e0019 */
[----:B------:R-:W-:Y:S04]  /*6e220*/  STL.64 [R1+0xa70], R20 ;  /* 0x000a701401007387 */ /* 0x000fe80000100a00 */
[----:B------:R0:W-:Y:S04]  /*6e230*/  STL.64 [R1+0xa78], R22 ;  /* 0x000a781601007387 */ /* 0x0001e80000100a00 */
[----:B0-----:R-:W2:Y:S04]  /*6e240*/  LDL.LU.64 R22, [R1+0x59b0] ;  /* 0x0059b00001167983 */ /* 0x001ea80000300a00 */
[----:B------:R-:W2:Y:S04]  /*6e250*/  LDL.LU.64 R20, [R1+0x59a8] ;  /* 0x0059a80001147983 */ /* 0x000ea80000300a00 */
[----:B------:R-:W3:Y:S04]  /*6e260*/  LDL.LU.64 R26, [R1+0x59a0] ;  /* 0x0059a000011a7983 */ /* 0x000ee80000300a00 */
[----:B------:R-:W2:Y:S02]  /*6e270*/  LDL.LU.64 R24, [R1+0x5998] ;  /* 0x0059980001187983 */ /* 0x000ea40000300a00 */
[----:B--2---:R-:W-:-:S15]  /*6e280*/  HMMA.16816.F32 R20, R16, R24, R20 ;  /* 0x000000181014723c */ /* 0x004fde0000001814 */
[----:B------:R-:W-:-:S08]  /*6e290*/  NOP ;  /* 0x0000000000007918 */ /* 0x000fd00000000000 */
[----:B------:R-:W-:Y:S04]  /*6e2a0*/  STL.64 [R1+0xa30], R20 ;  /* 0x000a301401007387 */ /* 0x000fe80000100a00 */
[----:B------:R0:W-:Y:S04]  /*6e2b0*/  STL.64 [R1+0xa38], R22 ;  /* 0x000a381601007387 */ /* 0x0001e80000100a00 */
[----:B0-----:R-:W2:Y:S04]  /*6e2c0*/  LDL.LU.64 R22, [R1+0x5990] ;  /* 0x0059900001167983 */ /* 0x001ea80000300a00 */
[----:B------:R-:W2:Y:S04]  /*6e2d0*/  LDL.LU.64 R20, [R1+0x5988] ;  /* 0x0059880001147983 */ /* 0x000ea80000300a00 */
[----:B---3--:R-:W-:Y:S04]  /*6e2e0*/  STL.64 [R1+0x5930], R26 ;  /* 0x0059301a01007387 */ /* 0x008fe80000100a00 */
[----:B------:R0:W-:Y:S04]  /*6e2f0*/  STL.64 [R1+0x5928], R24 ;  /* 0x0059281801007387 */ /* 0x0001e80000100a00 */
[----:B0-----:R-:W3:Y:S04]  /*6e300*/  LDL.LU R24, [R1+0x470] ;  /* 0x0004700001187983 */ /* 0x001ee80000300800 */
[----:B------:R-:W3:Y:S04]  /*6e310*/  LDL.LU R25, [R1+0x474] ;  /* 0x0004740001197983 */ /* 0x000ee80000300800 */
[----:B------:R-:W3:Y:S04]  /*6e320*/  LDL.LU R26, [R1+0x478] ;  /* 0x00047800011a7983 */ /* 0x000ee80000300800 */
[----:B------:R-:W3:Y:S01]  /*6e330*/  LDL.LU R27, [R1+0x47c] ;  /* 0x00047c00011b7983 */ /* 0x000ee20000300800 */
[----:B------:R-:W-:-:S02]  /*6e340*/  IMAD.MOV.U32 R8, RZ, RZ, R11 ;  /* 0x000000ffff087224 */ /* 0x000fc400078e000b */
[----:B------:R-:W-:Y:S01]  /*6e350*/  IMAD.MOV.U32 R9, RZ, RZ, R10 ;  /* 0x000000ffff097224 */ /* 0x000fe200078e000a */
[----:B--2---:R-:W-:Y:S01]  /*6e360*/  HMMA.16816.F32 R12, R16, R12, R20 ;  /* 0x0000000c100c723c */ /* 0x004fe20000001814 */
[----:B------:R-:W2:Y:S04]  /*6e370*/  LDL.LU.64 R22, [R1+0x5980] ;  /* 0x0059800001167983 */ /* 0x000ea80000300a00 */
[----:B------:R-:W4:-:S15]  /*6e380*/  LDL.LU.64 R20, [R1+0x5978] ;  /* 0x0059780001147983 */ /* 0x000f1e0000300a00 */
[----:B------:R-:W-:-:S03]  /*6e390*/  NOP ;  /* 0x0000000000007918 */ /* 0x000fc60000000000 */
[----:B------:R-:W-:Y:S04]  /*6e3a0*/  STL.64 [R1+0xa10], R12 ;  /* 0x000a100c01007387 */ /* 0x000fe80000100a00 */
[----:B------:R-:W-:Y:S04]  /*6e3b0*/  STL.64 [R1+0xa18], R14 ;  /* 0x000a180e01007387 */ /* 0x000fe80000100a00 */
[----:B------:R-:W0:Y:S04]  /*6e3c0*/  LDSM.16.MT88.4 R12, [R29+UR5+0x10280] ;  /* 0x010280051d0c783b */ /* 0x000e280008004200 */
[----:B------:R1:W-:Y:S04]  /*6e3d0*/  STL.64 [R1+0x5970], R8 ;  /* 0x0059700801007387 */ /* 0x0003e80000100a00 */
[----:B-1----:R-:W4:Y:S04]  /*6e3e0*/  LDL.LU R8, [R1+0x460] ;  /* 0x0004600001087983 */ /* 0x002f280000300800 */
[----:B------:R-:W4:Y:S04]  /*6e3f0*/  LDL.LU R9, [R1+0x464] ;  /* 0x0004640001097983 */ /* 0x000f280000300800 */
[----:B------:R-:W4:Y:S04]  /*6e400*/  LDL.LU R10, [R1+0x468] ;  /* 0x00046800010a7983 */ /* 0x000f280000300800 */
[----:B------:R-:W4:Y:S04]  /*6e410*/  LDL.LU R11, [R1+0x46c] ;  /* 0x00046c00010b7983 */ /* 0x000f280000300800 */
[----:B0-----:R-:W-:Y:S04]  /*6e420*/  STL.64 [R1+0x5868], R14 ;  /* 0x0058680e01007387 */ /* 0x001fe80000100a00 */
[----:B------:R0:W-:Y:S04]  /*6e430*/  STL.64 [R1+0x5860], R12 ;  /* 0x0058600c01007387 */ /* 0x0001e80000100a00 */
[----:B0-----:R-:W3:Y:S02]  /*6e440*/  LDL.64 R12, [R1+0xf0] ;  /* 0x0000f000010c7983 */ /* 0x001ee40000100a00 */
[----:B---3--:R-:W-:-:S15]  /*6e450*/  HMMA.16816.F32 R24, R16, R12, R24 ;  /* 0x0000000c1018723c */ /* 0x008fde0000001818 */
[----:B------:R-:W-:-:S08]  /*6e460*/  NOP ;  /* 0x0000000000007918 */ /* 0x000fd00000000000 */
[----:B------:R-:W-:Y:S04]  /*6e470*/  STL.64 [R1+0x9f0], R24 ;  /* 0x0009f01801007387 */ /* 0x000fe80000100a00 */
[----:B------:R0:W-:Y:S02]  /*6e480*/  STL.64 [R1+0x9f8], R26 ;  /* 0x0009f81a01007387 */ /* 0x0001e40000100a00 */
[----:B0-----:R-:W-:Y:S02]  /*6e490*/  IMAD.MOV.U32 R27, RZ, RZ, R12 ;  /* 0x000000ffff1b7224 */ /* 0x001fe400078e000c */
[----:B------:R-:W-:Y:S02]  /*6e4a0*/  IMAD.MOV.U32 R26, RZ, RZ, R13 ;  /* 0x000000ffff1a7224 */ /* 0x000fe400078e000d */
[----:B----4-:R-:W-:Y:S01]  /*6e4b0*/  HMMA.16816.F32 R12, R16, R20, R8 ;  /* 0x00000014100c723c */ /* 0x010fe20000001808 */
[----:B------:R-:W3:-:S15]  /*6e4c0*/  LDL.LU R8, [R1+0x270] ;  /* 0x0002700001087983 */ /* 0x000ede0000300800 */
[----:B------:R-:W-:-:S07]  /*6e4d0*/  NOP ;  /* 0x0000000000007918 */ /* 0x000fce0000000000 */
[----:B------:R0:W-:Y:S04]  /*6e4e0*/  STL.64 [R1+0x9d0], R12 ;  /* 0x0009d00c01007387 */ /* 0x0001e80000100a00 */
[----:B------:R1:W-:Y:S04]  /*6e4f0*/  STL.64 [R1+0x9d8], R14 ;  /* 0x0009d80e01007387 */ /* 0x0003e80000100a00 */
[----:B------:R-:W3:Y:S04]  /*6e500*/  LDL.LU R9, [R1+0x274] ;  /* 0x0002740001097983 */ /* 0x000ee80000300800 */
[----:B------:R-:W3:Y:S04]  /*6e510*/  LDL.LU R10, [R1+0x278] ;  /* 0x00027800010a7983 */ /* 0x000ee80000300800 */
[----:B------:R-:W3:Y:S04]  /*6e520*/  LDL.LU R11, [R1+0x27c] ;  /* 0x00027c00010b7983 */ /* 0x000ee80000300800 */
[----:B0-----:R-:W4:Y:S04]  /*6e530*/  LDL.LU R12, [R1+0x220] ;  /* 0x00022000010c7983 */ /* 0x001f280000300800 */
[----:B------:R-:W4:Y:S04]  /*6e540*/  LDL.LU R13, [R1+0x224] ;  /* 0x00022400010d7983 */ /* 0x000f280000300800 */
[----:B-1----:R-:W2:Y:S04]  /*6e550*/  LDL.LU R14, [R1+0x228] ;  /* 0x00022800010e7983 */ /* 0x002ea80000300800 */
[----:B------:R-:W2:Y:S01]  /*6e560*/  LDL.LU R15, [R1+0x22c] ;  /* 0x00022c00010f7983 */ /* 0x000ea20000300800 */
[----:B------:R-:W-:-:S02]  /*6e570*/  IMAD.MOV.U32 R24, RZ, RZ, R7 ;  /* 0x000000ffff187224 */ /* 0x000fc400078e0007 */
[----:B------:R-:W-:Y:S01]  /*6e580*/  IMAD.MOV.U32 R25, RZ, RZ, R6 ;  /* 0x000000ffff197224 */ /* 0x000fe200078e0006 */
[----:B------:R-:W-:Y:S04]  /*6e590*/  STL.64 [R1+0x5958], R26 ;  /* 0x0059581a01007387 */ /* 0x000fe80000100a00 */
[----:B------:R0:W-:Y:S04]  /*6e5a0*/  STL.64 [R1+0x5950], R24 ;  /* 0x0059501801007387 */ /* 0x0001e80000100a00 */
[----:B0-----:R-:W3:Y:S04]  /*6e5b0*/  LDL.LU R24, [R1+0x260] ;  /* 0x0002600001187983 */ /* 0x001ee80000300800 */
        /* <DEDUP_REMOVED lines=19> */
[----:B------:R-:W3:Y:S04]  /*6e6f0*/  LDL.LU R21, [R1+0x254] ;  /* 0x0002540001157983 */ /* 0x000ee80000300800 */
[----:B------:R-:W3:Y:S04]  /*6e700*/  LDL.LU R22, [R1+0x258] ;  /* 0x0002580001167983 */ /* 0x000ee80000300800 */
[----:B------:R-:W3:Y:S04]  /*6e710*/  LDL.LU R23, [R1+0x25c] ;  /* 0x00025c0001177983 */ /* 0x000ee80000300800 */
[----:B------:R-:W4:Y:S04]  /*6e720*/  LDL.LU.64 R8, [R1+0x5970] ;  /* 0x0059700001087983 */ /* 0x000f280000300a00 */
[----:B------:R-:W4:Y:S04]  /*6e730*/  LDL.LU.64 R6, [R1+0x5968] ;  /* 0x0059680001067983 */ /* 0x000f280000300a00 */
[----:B------:R-:W4:Y:S04]  /*6e740*/  LDL.LU.64 R4, [R1+0x5960] ;  /* 0x0059600001047983 */ /* 0x000f280000300a00 */
[----:B------:R0:W-:Y:S04]  /*6e750*/  STL.64 [R1+0x9a0], R16 ;  /* 0x0009a01001007387 */ /* 0x0001e80000100a00 */
[----:B------:R-:W-:Y:S04]  /*6e760*/  STL.64 [R1+0x9a8], R18 ;  /* 0x0009a81201007387 */ /* 0x000fe80000100a00 */
[----:B0-----:R-:W2:Y:S01]  /*6e770*/  LDL.64 R16, [R1+0x100] ;  /* 0x0001000001107983 */ /* 0x001ea20000100a00 */
[----:B----4-:R-:W-:Y:S03]  /*6e780*/  HMMA.16816.F32 R8, R4, R8, R24 ;  /* 0x000000080408723c */ /* 0x010fe60000001818 */
[----:B------:R-:W4:Y:S04]  /*6e790*/  LDL.LU.64 R26, [R1+0x5958] ;  /* 0x00595800011a7983 */ /* 0x000f280000300a00 */
[----:B------:R-:W2:-:S15]  /*6e7a0*/  LDL.LU.64 R24, [R1+0x5950] ;  /* 0x0059500001187983 */ /* 0x000e9e0000300a00 */
[----:B------:R-:W-:-:S01]  /*6e7b0*/  NOP ;  /* 0x0000000000007918 */ /* 0x000fc20000000000 */
[----:B------:R0:W-:Y:S04]  /*6e7c0*/  STL.64 [R1+0x990], R8 ;  /* 0x0009900801007387 */ /* 0x0001e80000100a00 */
[----:B------:R1:W-:Y:S04]  /*6e7d0*/  STL.64 [R1+0x998], R10 ;  /* 0x0009980a01007387 */ /* 0x0003e80000100a00 */
[----:B0-----:R-:W3:Y:S02]  /*6e7e0*/  LDL.LU.64 R8, [R1+0x5948] ;  /* 0x0059480001087983 */ /* 0x001ee40000300a00 */
[----:B---3--:R-:W-:Y:S02]  /*6e7f0*/  HMMA.16816.F32 R20, R4, R8, R20 ;  /* 0x000000080414723c */ /* 0x008fe40000001814 */
[----:B------:R-:W3:-:S15]  /*6e800*/  LDL.LU R8, [R1+0x210] ;  /* 0x0002100001087983 */ /* 0x000ede0000300800 */
[----:B------:R-:W-:-:S06]  /*6e810*/  NOP ;  /* 0x0000000000007918 */ /* 0x000fcc0000000000 */
[----:B------:R4:W-:Y:S04]  /*6e820*/  STL.64 [R1+0x980], R20 ;  /* 0x0009801401007387 */ /* 0x0009e80000100a00 */
[----:B------:R-:W-:Y:S04]  /*6e830*/  STL.64 [R1+0x988], R22 ;  /* 0x0009881601007387 */ /* 0x000fe80000100a00 */
[----:B------:R-:W3:Y:S04]  /*6e840*/  LDL.LU R9, [R1+0x214] ;  /* 0x0002140001097983 */ /* 0x000ee80000300800 */
[----:B-1----:R-:W2:Y:S04]  /*6e850*/  LDL.LU R10, [R1+0x218] ;  /* 0x00021800010a7983 */ /* 0x002ea80000300800 */
[----:B------:R-:W2:Y:S01]  /*6e860*/  LDL.LU R11, [R1+0x21c] ;  /* 0x00021c00010b7983 */ /* 0x000ea20000300800 */
[----:B----4-:R-:W-:-:S02]  /*6e870*/  IMAD.MOV.U32 R20, RZ, RZ, R27 ;  /* 0x000000ffff147224 */ /* 0x010fc400078e001b */
[----:B------:R-:W-:Y:S01]  /*6e880*/  IMAD.MOV.U32 R21, RZ, RZ, R26 ;  /* 0x000000ffff157224 */ /* 0x000fe200078e001a */
        /* <DEDUP_REMOVED lines=27> */
[----:B0-----:R-:W4:Y:S01]  /*6ea40*/  LDL.64 R24, [R1+0x130] ;  /* 0x0001300001187983 */ /* 0x001f220000100a00 */
[----:B---3--:R-:W-:Y:S03]  /*6ea50*/  HMMA.16816.F32 R12, R4, R16, R12 ;  /* 0x00000010040c723c */ /* 0x008fe6000000180c */
[----:B----4-:R0:W-:Y:S04]  /*6ea60*/  STL.64 [R1+0x58c0], R24 ;  /* 0x0058c01801007387 */ /* 0x0101e80000100a00 */
[----:B0-----:R-:W3:-:S15]  /*6ea70*/  LDL.64 R24, [R1] ;  /* 0x0000000001187983 */ /* 0x001ede0000100a00 */
[----:B------:R-:W-:-:S01]  /*6ea80*/  NOP ;  /* 0x0000000000007918 */ /* 0x000fc20000000000 */
[----:B------:R-:W-:Y:S04]  /*6ea90*/  STL.64 [R1+0x920], R12 ;  /* 0x0009200c01007387 */ /* 0x000fe80000100a00 */
[----:B------:R0:W-:Y:S02]  /*6eaa0*/  STL.64 [R1+0x928], R14 ;  /* 0x0009280e01007387 */ /* 0x0001e40000100a00 */
[----:B0-----:R-:W-:Y:S02]  /*6eab0*/  IMAD.MOV.U32 R15, RZ, RZ, R16 ;  /* 0x000000ffff0f7224 */ /* 0x001fe400078e0010 */
[----:B------:R-:W-:Y:S02]  /*6eac0*/  IMAD.MOV.U32 R14, RZ, RZ, R17 ;  /* 0x000000ffff0e7224 */ /* 0x000fe400078e0011 */
[----:B------:R-:W0:Y:S04]  /*6ead0*/  LDSM.16.MT88.4 R16, [R29+UR5+0x10300] ;  /* 0x010300051d10783b */ /* 0x000e280008004200 */
[----:B------:R1:W-:Y:S04]  /*6eae0*/  STL.64 [R1+0x58b8], R14 ;  /* 0x0058b80e01007387 */ /* 0x0003e80000100a00 */
[----:B------:R-:W4:Y:S04]  /*6eaf0*/  LDL.LU R12, [R1+0x420] ;  /* 0x00042000010c7983 */ /* 0x000f280000300800 */
[----:B------:R-:W4:Y:S04]  /*6eb00*/  LDL.LU R13, [R1+0x424] ;  /* 0x00042400010d7983 */ /* 0x000f280000300800 */
[----:B-1----:R-:W3:Y:S04]  /*6eb10*/  LDL.LU R14, [R1+0x428] ;  /* 0x00042800010e7983 */ /* 0x002ee80000300800 */
[----:B------:R-:W3:Y:S01]  /*6eb20*/  LDL.LU R15, [R1+0x42c] ;  /* 0x00042c00010f7983 */ /* 0x000ee20000300800 */
[C---:B--2---:R-:W-:Y:S03]  /*6eb30*/  HMMA.16816.F32 R20, R4.reuse, R20, R8 ;  /* 0x000000140414723c */ /* 0x044fe60000001808 */
[----:B---3--:R-:W-:Y:S04]  /*6eb40*/  STL.64 [R1+0x58d0], R14 ;  /* 0x0058d00e01007387 */ /* 0x008fe80000100a00 */
[----:B----4-:R1:W-:Y:S04]  /*6eb50*/  STL.64 [R1+0x58c8], R12 ;  /* 0x0058c80c01007387 */ /* 0x0103e80000100a00 */
[----:B-1----:R-:W2:Y:S04]  /*6eb60*/  LDL.LU R12, [R1+0x430] ;  /* 0x00043000010c7983 */ /* 0x002ea80000300800 */
[----:B------:R-:W2:Y:S04]  /*6eb70*/  LDL.LU R13, [R1+0x434] ;  /* 0x00043400010d7983 */ /* 0x000ea80000300800 */
[----:B------:R-:W2:Y:S04]  /*6eb80*/  LDL.LU R14, [R1+0x438] ;  /* 0x00043800010e7983 */ /* 0x000ea80000300800 */
[----:B------:R-:W2:Y:S04]  /*6eb90*/  LDL.LU R15, [R1+0x43c] ;  /* 0x00043c00010f7983 */ /* 0x000ea80000300800 */
[----:B0-----:R-:W-:Y:S04]  /*6eba0*/  STL.64 [R1+0x57d0], R18 ;  /* 0x0057d01201007387 */ /* 0x001fe80000100a00 */
[----:B------:R0:W-:Y:S04]  /*6ebb0*/  STL.64 [R1+0x57c8], R16 ;  /* 0x0057c81001007387 */ /* 0x0001e80000100a00 */
[----:B0-----:R-:W3:Y:S04]  /*6ebc0*/  LDL.LU.64 R16, [R1+0x20] ;  /* 0x0000200001107983 */ /* 0x001ee80000300a00 */
[----:B------:R-:W4:Y:S04]  /*6ebd0*/  LDL.LU.64 R10, [R1+0x5910] ;  /* 0x00591000010a7983 */ /* 0x000f280000300a00 */
[----:B------:R-:W4:Y:S04]  /*6ebe0*/  LDL.LU.64 R8, [R1+0x5908] ;  /* 0x0059080001087983 */ /* 0x000f280000300a00 */
[----:B------:R-:W-:Y:S04]  /*6ebf0*/  STL.64 [R1+0x910], R20 ;  /* 0x0009101401007387 */ /* 0x000fe80000100a00 */
[----:B------:R0:W-:Y:S04]  /*6ec00*/  STL.64 [R1+0x918], R22 ;  /* 0x0009181601007387 */ /* 0x0001e80000100a00 */
[----:B0-----:R-:W2:Y:S04]  /*6ec10*/  LDL.LU.64 R22, [R1+0x5900] ;  /* 0x0059000001167983 */ /* 0x001ea80000300a00 */
[----:B------:R-:W4:Y:S02]  /*6ec20*/  LDL.LU.64 R20, [R1+0x58f8] ;  /* 0x0058f80001147983 */ /* 0x000f240000300a00 */
[----:B----4-:R-:W-:-:S15]  /*6ec30*/  HMMA.16816.F32 R8, R4, R20, R8 ;  /* 0x000000140408723c */ /* 0x010fde0000001808 */
[----:B------:R-:W-:-:S08]  /*6ec40*/  NOP ;  /* 0x0000000000007918 */ /* 0x000fd00000000000 */
[----:B------:R-:W-:Y:S04]  /*6ec50*/  STL.64 [R1+0x8f0], R8 ;  /* 0x0008f00801007387 */ /* 0x000fe80000100a00 */
[----:B------:R0:W-:Y:S04]  /*6ec60*/  STL.64 [R1+0x8f8], R10 ;  /* 0x0008f80a01007387 */ /* 0x0001e80000100a00 */
[----:B0-----:R-:W3:Y:S04]  /*6ec70*/  LDL.LU.64 R10, [R1+0x58f0] ;  /* 0x0058f000010a7983 */ /* 0x001ee80000300a00 */
[----:B------:R-:W3:Y:S04]  /*6ec80*/  LDL.LU.64 R8, [R1+0x58e8] ;  /* 0x0058e80001087983 */ /* 0x000ee80000300a00 */
[----:B--2---:R-:W-:Y:S04]  /*6ec90*/  STL.64 [R1+0x5888], R22 ;  /* 0x0058881601007387 */ /* 0x004fe80000100a00 */
[----:B------:R0:W-:Y:S04]  /*6eca0*/  STL.64 [R1+0x5880], R20 ;  /* 0x0058801401007387 */ /* 0x0001e80000100a00 */
[----:B0-----:R-:W2:Y:S01]  /*6ecb0*/  LDL.LU.64 R20, [R1+0x120] ;  /* 0x0001200001147983 */ /* 0x001ea20000300a00 */
[----:B---3--:R-:W-:Y:S03]  /*6ecc0*/  HMMA.16816.F32 R4, R4, R16, R8 ;  /* 0x000000100404723c */ /* 0x008fe60000001808 */
[----:B------:R-:W3:Y:S04]  /*6ecd0*/  LDL.LU.64 R10, [R1+0x58e0] ;  /* 0x0058e000010a7983 */ /* 0x000ee80000300a00 */
[----:B------:R-:W3:-:S15]  /*6ece0*/  LDL.LU.64 R8, [R1+0x58d8] ;  /* 0x0058d80001087983 */ /* 0x000ede0000300a00 */
[----:B------:R-:W-:-:S01]  /*6ecf0*/  NOP ;  /* 0x0000000000007918 */ /* 0x000fc20000000000 */
[----:B------:R-:W-:Y:S04]  /*6ed00*/  STL.64 [R1+0x8c0], R4 ;  /* 0x0008c00401007387 */ /* 0x000fe80000100a00 */
[----:B------:R-:W-:Y:S04]  /*6ed10*/  STL.64 [R1+0x8c8], R6 ;  /* 0x0008c80601007387 */ /* 0x000fe80000100a00 */
[----:B------:R0:W1:Y:S01]  /*6ed20*/  LDSM.16.MT88.4 R4, [R29+UR5+0x10380] ;  /* 0x010380051d04783b */ /* 0x0000620008004200 */
[----:B------:R-:W-:Y:S02]  /*6ed30*/  IMAD.MOV.U32 R28, RZ, RZ, R25 ;  /* 0x000000ffff1c7224 */ /* 0x000fe400078e0019 */
[----:B0-----:R-:W-:Y:S01]  /*6ed40*/  IMAD.MOV.U32 R29, RZ, RZ, R24 ;  /* 0x000000ffff1d7224 */ /* 0x001fe200078e0018 */
[----:B-1----:R-:W-:Y:S04]  /*6ed50*/  STL [R1+0x5728], R6 ;  /* 0x0057280601007387 */ /* 0x002fe80000100800 */
[----:B------:R-:W-:Y:S04]  /*6ed60*/  STL [R1+0x5724], R7 ;  /* 0x0057240701007387 */ /* 0x000fe80000100800 */
[----:B------:R0:W-:Y:S04]  /*6ed70*/  STL.64 [R1+0x5798], R4 ;  /* 0x0057980401007387 */ /* 0x0001e80000100a00 */
[----:B0-----:R-:W4:Y:S04]  /*6ed80*/  LDL.LU R4, [R1+0x410] ;  /* 0x0004100001047983 */ /* 0x001f280000300800 */
[----:B------:R-:W4:Y:S04]  /*6ed90*/  LDL.LU R5, [R1+0x414] ;  /* 0x0004140001057983 */ /* 0x000f280000300800 */
[----:B------:R-:W4:Y:S01]  /*6eda0*/  LDL.LU R6, [R1+0x418] ;  /* 0x0004180001067983 */ /* 0x000f220000300800 */
[----:B---3--:R-:W-:-:S15]  /*6edb0*/  HMMA.16816.F32 R12, R8, R24, R12 ;  /* 0x00000018080c723c */ /* 0x008fde000000180c */
[----:B------:R-:W-:-:S08]  /*6edc0*/  NOP ;  /* 0x0000000000007918 */ /* 0x000fd00000000000 */
[----:B------:R-:W-:Y:S04]  /*6edd0*/  STL.64 [R1+0x8a0], R12 ;  /* 0x0008a00c01007387 */ /* 0x000fe80000100a00 */
[----:B------:R0:W-:Y:S04]  /*6ede0*/  STL.64 [R1+0x8a8], R14 ;  /* 0x0008a80e01007387 */ /* 0x0001e80000100a00 */
[----:B0-----:R-:W3:Y:S04]  /*6edf0*/  LDL.LU.64 R14, [R1+0x58d0] ;  /* 0x0058d000010e7983 */ /* 0x001ee80000300a00 */
[----:B------:R-:W3:Y:S04]  /*6ee00*/  LDL.LU.64 R12, [R1+0x58c8] ;  /* 0x0058c800010c7983 */ /* 0x000ee80000300a00 */
[----:B------:R-:W3:Y:S01]  /*6ee10*/  LDL.LU.64 R24, [R1+0x58c0] ;  /* 0x0058c00001187983 */ /* 0x000ee20000300a00 */
[----:B------:R-:W-:-:S02]  /*6ee20*/  IMAD.MOV.U32 R7, RZ, RZ, R3 ;  /* 0x000000ffff077224 */ /* 0x000fc400078e0003 */
[----:B--2---:R-:W-:Y:S02]  /*6ee30*/  IMAD.MOV.U32 R18, RZ, RZ, R20 ;  /* 0x000000ffff127224 */ /* 0x004fe400078e0014 */
[----:B------:R-:W-:-:S03]  /*6ee40*/  IMAD.MOV.U32 R3, RZ, RZ, R21 ;  /* 0x000000ffff037224 */ /* 0x000fc600078e0015 */
[C---:B----4-:R-:W-:Y:S06]  /*6ee50*/  HMMA.16816.F32 R4, R8.reuse, R20, R4 ;  /* 0x000000140804723c */ /* 0x050fec0000001804 */
[----:B---3--:R-:W-:-:S15]  /*6ee60*/  HMMA.16816.F32 R12, R8, R24, R12 ;  /* 0x00000018080c723c */ /* 0x008fde000000180c */
[----:B------:R-:W-:-:S08]  /*6ee70*/  NOP ;  /* 0x0000000000007918 */ /* 0x000fd00000000000 */
[----:B------:R0:W-:Y:S04]  /*6ee80*/  STL.64 [R1+0x870], R12 ;  /* 0x0008700c01007387 */ /* 0x0001e80000100a00 */
[----:B------:R1:W-:Y:S01]  /*6ee90*/  STL.64 [R1+0x878], R14 ;  /* 0x0008780e01007387 */ /* 0x0003e20000100a00 */
[----:B0-----:R-:W-:-:S03]  /*6eea0*/  IMAD.MOV.U32 R13, RZ, RZ, R24 ;  /* 0x000000ffff0d7224 */ /* 0x001fc600078e0018 */
[----:B-1----:R-:W2:Y:S01]  /*6eeb0*/  LDL.LU.64 R14, [R1+0x58b8] ;  /* 0x0058b800010e7983 */ /* 0x002ea20000300a00 */
[----:B------:R-:W-:-:S03]  /*6eec0*/  IMAD.MOV.U32 R12, RZ, RZ, R25 ;  /* 0x000000ffff0c7224 */ /* 0x000fc600078e0019 */
[----:B------:R-:W3:Y:S04]  /*6eed0*/  LDL.LU.64 R26, [R1+0x58b0] ;  /* 0x0058b000011a7983 */ /* 0x000ee80000300a00 */
[----:B------:R-:W4:Y:S04]  /*6eee0*/  LDL.LU.64 R24, [R1+0x58a8] ;  /* 0x0058a80001187983 */ /* 0x000f280000300a00 */
[----:B------:R-:W-:Y:S04]  /*6eef0*/  STL.64 [R1+0x840], R4 ;  /* 0x0008400401007387 */ /* 0x000fe80000100a00 */
[----:B------:R-:W-:Y:S04]  /*6ef00*/  STL.64 [R1+0x848], R6 ;  /* 0x0008480601007387 */ /* 0x000fe80000100a00 */
[----:B------:R-:W-:Y:S04]  /*6ef10*/  STL [R1+0x5878], R18 ;  /* 0x0058781201007387 */ /* 0x000fe80000100800 */
[----:B------:R0:W-:Y:S04]  /*6ef20*/  STL.64 [R1+0x5870], R16 ;  /* 0x0058701001007387 */ /* 0x0001e80000100a00 */
[----:B0-----:R-:W4:Y:S04]  /*6ef30*/  LDL.LU R16, [R1+0x400] ;  /* 0x0004000001107983 */ /* 0x001f280000300800 */
[----:B------:R-:W4:Y:S04]  /*6ef40*/  LDL.LU R17, [R1+0x404] ;  /* 0x0004040001117983 */ /* 0x000f280000300800 */
[----:B------:R-:W4:Y:S04]  /*6ef50*/  LDL.LU R18, [R1+0x408] ;  /* 0x0004080001127983 */ /* 0x000f280000300800 */
[----:B------:R-:W4:Y:S04]  /*6ef60*/  LDL.LU R19, [R1+0x40c] ;  /* 0x00040c0001137983 */ /* 0x000f280000300800 */
[----:B------:R-:W2:Y:S04]  /*6ef70*/  LDL.LU R4, [R1+0x1f0] ;  /* 0x0001f00001047983 */ /* 0x000ea80000300800 */
[----:B------:R-:W2:Y:S04]  /*6ef80*/  LDL.LU R5, [R1+0x1f4] ;  /* 0x0001f40001057983 */ /* 0x000ea80000300800 */
[----:B------:R-:W3:Y:S04]  /*6ef90*/  LDL.LU R6, [R1+0x1f8] ;  /* 0x0001f80001067983 */ /* 0x000ee80000300800 */
[----:B------:R-:W3:Y:S04]  /*6efa0*/  LDL.LU R7, [R1+0x1fc] ;  /* 0x0001fc0001077983 */ /* 0x000ee80000300800 */
[----:B------:R-:W4:Y:S04]  /*6efb0*/  LDL.64 R20, [R1+0xf0] ;  /* 0x0000f00001147983 */ /* 0x000f280000100a00 */
[----:B----4-:R-:W-:Y:S04]  /*6efc0*/  STL.64 [R1+0x58a0], R20 ;  /* 0x0058a01401007387 */ /* 0x010fe80000100a00 */
[----:B---3--:R-:W-:Y:S04]  /*6efd0*/  STL.64 [R1+0x57e0], R6 ;  /* 0x0057e00601007387 */ /* 0x008fe80000100a00 */
[----:B--2---:R0:W-:Y:S04]  /*6efe0*/  STL.64 [R1+0x57d8], R4 ;  /* 0x0057d80401007387 */ /* 0x0041e80000100a00 */
[----:B0-----:R-:W2:Y:S04]  /*6eff0*/  LDL.LU R4, [R1+0x370] ;  /* 0x0003700001047983 */ /* 0x001ea80000300800 */
[----:B------:R-:W2:Y:S04]  /*6f000*/  LDL.LU R5, [R1+0x374] ;  /* 0x0003740001057983 */ /* 0x000ea80000300800 */
[----:B------:R-:W3:Y:S04]  /*6f010*/  LDL.LU R6, [R1+0x378] ;  /* 0x0003780001067983 */ /* 0x000ee80000300800 */
[----:B------:R-:W3:Y:S01]  /*6f020*/  LDL.LU R7, [R1+0x37c] ;  /* 0x00037c0001077983 */ /* 0x000ee20000300800 */
[----:B------:R-:W-:Y:S03]  /*6f030*/  HMMA.16816.F32 R16, R8, R24, R16 ;  /* 0x000000180810723c */ /* 0x000fe60000001810 */
[----:B------:R-:W4:Y:S04]  /*6f040*/  LDL.LU R20, [R1+0x3f0] ;  /* 0x0003f00001147983 */ /* 0x000f280000300800 */
[----:B------:R-:W4:Y:S04]  /*6f050*/  LDL.LU R21, [R1+0x3f4] ;  /* 0x0003f40001157983 */ /* 0x000f280000300800 */
[----:B------:R-:W4:Y:S04]  /*6f060*/  LDL.LU R22, [R1+0x3f8] ;  /* 0x0003f80001167983 */ /* 0x000f280000300800 */
[----:B------:R-:W4:Y:S04]  /*6f070*/  LDL.LU R23, [R1+0x3fc] ;  /* 0x0003fc0001177983 */ /* 0x000f280000300800 */
[----:B---3--:R-:W-:Y:S04]  /*6f080*/  STL.64 [R1+0x57f0], R6 ;  /* 0x0057f00601007387 */ /* 0x008fe80000100a00 */
[----:B--2---:R-:W-:Y:S04]  /*6f090*/  STL.64 [R1+0x57e8], R4 ;  /* 0x0057e80401007387 */ /* 0x004fe80000100a00 */
[----:B------:R-:W-:Y:S04]  /*6f0a0*/  STL.64 [R1+0x5820], R26 ;  /* 0x0058201a01007387 */ /* 0x000fe80000100a00 */
[----:B------:R0:W-:Y:S04]  /*6f0b0*/  STL.64 [R1+0x5818], R24 ;  /* 0x0058181801007387 */ /* 0x0001e80000100a00 */
[----:B------:R1:W-:Y:S04]  /*6f0c0*/  STL.64 [R1+0x830], R16 ;  /* 0x0008301001007387 */ /* 0x0003e80000100a00 */
[----:B------:R2:W-:Y:S04]  /*6f0d0*/  STL.64 [R1+0x838], R18 ;  /* 0x0008381201007387 */ /* 0x0005e80000100a00 */
[----:B0-----:R-:W3:Y:S04]  /*6f0e0*/  LDL.LU R24, [R1+0x3a0] ;  /* 0x0003a00001187983 */ /* 0x001ee80000300800 */
[----:B------:R-:W3:Y:S04]  /*6f0f0*/  LDL.LU R25, [R1+0x3a4] ;  /* 0x0003a40001197983 */ /* 0x000ee80000300800 */
[----:B------:R-:W3:Y:S04]  /*6f100*/  LDL.LU R26, [R1+0x3a8] ;  /* 0x0003a800011a7983 */ /* 0x000ee80000300800 */
[----:B------:R-:W3:Y:S04]  /*6f110*/  LDL.LU R27, [R1+0x3ac] ;  /* 0x0003ac00011b7983 */ /* 0x000ee80000300800 */
[----:B-1----:R-:W3:Y:S04]  /*6f120*/  LDL.LU R16, [R1+0x3d0] ;  /* 0x0003d00001107983 */ /* 0x002ee80000300800 */
[----:B------:R-:W3:Y:S04]  /*6f130*/  LDL.LU R17, [R1+0x3d4] ;  /* 0x0003d40001117983 */ /* 0x000ee80000300800 */
[----:B--2---:R-:W2:Y:S04]  /*6f140*/  LDL.LU R18, [R1+0x3d8] ;  /* 0x0003d80001127983 */ /* 0x004ea80000300800 */
[----:B------:R-:W2:Y:S01]  /*6f150*/  LDL.LU R19, [R1+0x3dc] ;  /* 0x0003dc0001137983 */ /* 0x000ea20000300800 */
[----:B------:R-:W-:-:S02]  /*6f160*/  IMAD.MOV.U32 R4, RZ, RZ, R15 ;  /* 0x000000ffff047224 */ /* 0x000fc400078e000f */
[----:B------:R-:W-:-:S07]  /*6f170*/  IMAD.MOV.U32 R5, RZ, RZ, R14 ;  /* 0x000000ffff057224 */ /* 0x000fce00078e000e */
[----:B----4-:R-:W-:Y:S01]  /*6f180*/  HMMA.16816.F32 R20, R8, R4, R20 ;  /* 0x000000040814723c */ /* 0x010fe20000001814 */
[----:B--2---:R-:W-:Y:S04]  /*6f190*/  STL.64 [R1+0x5898], R18 ;  /* 0x0058981201007387 */ /* 0x004fe80000100a00 */
[----:B---3--:R0:W-:Y:S04]  /*6f1a0*/  STL.64 [R1+0x5890], R16 ;  /* 0x0058901001007387 */ /* 0x0081e80000100a00 */
[----:B0-----:R-:W2:Y:S04]  /*6f1b0*/  LDL.LU R16, [R1+0x3e0] ;  /* 0x0003e00001107983 */ /* 0x001ea80000300800 */
[----:B------:R-:W2:Y:S04]  /*6f1c0*/  LDL.LU R17, [R1+0x3e4] ;  /* 0x0003e40001117983 */ /* 0x000ea80000300800 */
[----:B------:R-:W2:Y:S04]  /*6f1d0*/  LDL.LU R18, [R1+0x3e8] ;  /* 0x0003e80001127983 */ /* 0x000ea80000300800 */
[----:B------:R-:W2:Y:S04]  /*6f1e0*/  LDL.LU R19, [R1+0x3ec] ;  /* 0x0003ec0001137983 */ /* 0x000ea80000300800 */
[----:B------:R-:W-:Y:S04]  /*6f1f0*/  STL.64 [R1+0x5830], R26 ;  /* 0x0058301a01007387 */ /* 0x000fe80000100a00 */
[----:B------:R0:W-:Y:S02]  /*6f200*/  STL.64 [R1+0x5828], R24 ;  /* 0x0058281801007387 */ /* 0x0001e40000100a00 */
[----:B0-----:R-:W-:-:S02]  /*6f210*/  IMAD.MOV.U32 R24, RZ, RZ, R13 ;  /* 0x000000ffff187224 */ /* 0x001fc400078e000d */
[----:B------:R-:W-:Y:S02]  /*6f220*/  IMAD.MOV.U32 R25, RZ, RZ, R12 ;  /* 0x000000ffff197224 */ /* 0x000fe400078e000c */
[----:B------:R-:W3:Y:S04]  /*6f230*/  LDL.LU R12, [R1+0x200] ;  /* 0x00020000010c7983 */ /* 0x000ee80000300800 */
[----:B------:R-:W3:Y:S04]  /*6f240*/  LDL.LU R13, [R1+0x204] ;  /* 0x00020400010d7983 */ /* 0x000ee80000300800 */
[----:B------:R-:W3:Y:S04]  /*6f250*/  LDL.LU R14, [R1+0x208] ;  /* 0x00020800010e7983 */ /* 0x000ee80000300800 */
[----:B------:R-:W3:Y:S04]  /*6f260*/  LDL.LU R15, [R1+0x20c] ;  /* 0x00020c00010f7983 */ /* 0x000ee80000300800 */
[----:B------:R-:W-:Y:S04]  /*6f270*/  STL.64 [R1+0x5848], R24 ;  /* 0x0058481801007387 */ /* 0x000fe80000100a00 */
        /* <DEDUP_REMOVED lines=11> */
[----:B------:R-:W2:Y:S04]  /*6f330*/  LDL.LU.64 R20, [R1+0x5880] ;  /* 0x0058800001147983 */ /* 0x000ea80000300a00 */
[----:B------:R-:W-:Y:S04]  /*6f340*/  STL.64 [R1+0x5810], R6 ;  /* 0x0058100601007387 */ /* 0x000fe80000100a00 */
        /* <DEDUP_REMOVED lines=23> */
[----:B------:R0:W-:Y:S04]  /*6f4c0*/  STL.64 [R1+0x57f8], R20 ;  /* 0x0057f81401007387 */ /* 0x0001e80000100a00 */
[----:B0-----:R-:W3:Y:S04]  /*6f4d0*/  LDL.LU R20, [R1+0x380] ;  /* 0x0003800001147983 */ /* 0x001ee80000300800 */
[----:B------:R-:W3:Y:S04]  /*6f4e0*/  LDL.LU R21, [R1+0x384] ;  /* 0x0003840001157983 */ /* 0x000ee80000300800 */
[----:B------:R-:W3:Y:S04]  /*6f4f0*/  LDL.LU R22, [R1+0x388] ;  /* 0x0003880001167983 */ /* 0x000ee80000300800 */
[----:B------:R-:W3:Y:S01]  /*6f500*/  LDL.LU R23, [R1+0x38c] ;  /* 0x00038c0001177983 */ /* 0x000ee20000300800 */
[----:B----4-:R-:W-:Y:S03]  /*6f510*/  HMMA.16816.F32 R8, R8, R16, R12 ;  /* 0x000000100808723c */ /* 0x010fe6000000180c */
[----:B------:R-:W2:Y:S04]  /*6f520*/  LDL.LU.64 R14, [R1+0x5868] ;  /* 0x00586800010e7983 */ /* 0x000ea80000300a00 */
[----:B------:R-:W2:Y:S01]  /*6f530*/  LDL.LU.64 R12, [R1+0x5860] ;  /* 0x00586000010c7983 */ /* 0x000ea20000300a00 */
[----:B------:R-:W-:-:S02]  /*6f540*/  IMAD.MOV.U32 R24, RZ, RZ, R29 ;  /* 0x000000ffff187224 */ /* 0x000fc400078e001d */
[----:B------:R-:W-:-:S13]  /*6f550*/  IMAD.MOV.U32 R25, RZ, RZ, R28 ;  /* 0x000000ffff197224 */ /* 0x000fda00078e001c */
        /* <DEDUP_REMOVED lines=10> */
[----:B------:R2:W-:Y:S04]  /*6f600*/  STL [R1+0x778], R26 ;  /* 0x0007781a01007387 */ /* 0x0005e80000100800 */
[----:B0-----:R-:W2:Y:S01]  /*6f610*/  LDL.LU.64 R24, [R1+0x5848] ;  /* 0x0058480001187983 */ /* 0x001ea20000300a00 */
[----:B------:R-:W-:Y:S02]  /*6f620*/  IMAD.MOV.U32 R9, RZ, RZ, R3 ;  /* 0x000000ffff097224 */ /* 0x000fe400078e0003 */
[----:B------:R-:W-:-:S05]  /*6f630*/  IMAD.MOV.U32 R3, RZ, RZ, R27 ;  /* 0x000000ffff037224 */ /* 0x000fca00078e001b */
[----:B------:R-:W-:Y:S01]  /*6f640*/  STL [R1+0x50b8], R3 ;  /* 0x0050b80301007387 */ /* 0x000fe20000100800 */
[----:B--2---:R-:W-:Y:S03]  /*6f650*/  HMMA.16816.F32 R24, R12, R24, R4 ;  /* 0x000000180c18723c */ /* 0x004fe60000001804 */
[----:B------:R-:W2:Y:S04]  /*6f660*/  LDL.LU.64 R6, [R1+0x5840] ;  /* 0x0058400001067983 */ /* 0x000ea80000300a00 */
[----:B------:R-:W2:-:S15]  /*6f670*/  LDL.LU.64 R4, [R1+0x5838] ;  /* 0x0058380001047983 */ /* 0x000e9e0000300a00 */
[----:B------:R-:W-:-:S01]  /*6f680*/  NOP ;  /* 0x0000000000007918 */ /* 0x000fc20000000000 */
[----:B------:R-:W-:Y:S04]  /*6f690*/  STL.64 [R1+0x750], R24 ;  /* 0x0007501801007387 */ /* 0x000fe80000100a00 */
[----:B------:R0:W-:Y:S04]  /*6f6a0*/  STL.64 [R1+0x758], R26 ;  /* 0x0007581a01007387 */ /* 0x0001e80000100a00 */
[----:B0-----:R-:W4:Y:S04]  /*6f6b0*/  LDL.LU.64 R26, [R1+0x5830] ;  /* 0x00583000011a7983 */ /* 0x001f280000300a00 */
[----:B------:R-:W4:Y:S01]  /*6f6c0*/  LDL.LU.64 R24, [R1+0x5828] ;  /* 0x0058280001187983 */ /* 0x000f220000300a00 */
[----:B---3--:R-:W-:-:S07]  /*6f6d0*/  IMAD.MOV.U32 R8, RZ, RZ, R18 ;  /* 0x000000ffff087224 */ /* 0x008fce00078e0012 */
[----:B----4-:R-:W-:-:S15]  /*6f6e0*/  HMMA.16816.F32 R24, R12, R8, R24 ;  /* 0x000000080c18723c */ /* 0x010fde0000001818 */
[----:B------:R-:W-:-:S08]  /*6f6f0*/  NOP ;  /* 0x0000000000007918 */ /* 0x000fd00000000000 */
[----:B------:R-:W-:Y:S04]  /*6f700*/  STL.64 [R1+0x740], R24 ;  /* 0x0007401801007387 */ /* 0x000fe80000100a00 */
[----:B------:R0:W-:Y:S01]  /*6f710*/  STL [R1+0x748], R26 ;  /* 0x0007481a01007387 */ /* 0x0001e20000100800 */
[----:B------:R-:W-:-:S03]  /*6f720*/  IMAD.MOV.U32 R3, RZ, RZ, R27 ;  /* 0x000000ffff037224 */ /* 0x000fc600078e001b */
[----:B0-----:R-:W3:Y:S04]  /*6f730*/  LDL.LU.64 R26, [R1+0x5820] ;  /* 0x00582000011a7983 */ /* 0x001ee80000300a00 */
[----:B------:R-:W2:Y:S04]  /*6f740*/  LDL.LU.64 R24, [R1+0x5818] ;  /* 0x0058180001187983 */ /* 0x000ea80000300a00 */
[----:B------:R0:W-:Y:S04]  /*6f750*/  STL.64 [R1+0x5790], R8 ;  /* 0x0057900801007387 */ /* 0x0001e80000100a00 */
[----:B0-----:R-:W4:Y:S04]  /*6f760*/  LDL.LU R8, [R1+0x360] ;  /* 0x0003600001087983 */ /* 0x001f280000300800 */
[----:B------:R-:W4:Y:S04]  /*6f770*/  LDL.LU R9, [R1+0x364] ;  /* 0x0003640001097983 */ /* 0x000f280000300800 */
[----:B------:R-:W4:Y:S04]  /*6f780*/  LDL.LU R10, [R1+0x368] ;  /* 0x00036800010a7983 */ /* 0x000f280000300800 */
[----:B------:R-:W4:Y:S04]  /*6f790*/  LDL.LU R11, [R1+0x36c] ;  /* 0x00036c00010b7983 */ /* 0x000f280000300800 */
[----:B------:R-:W-:Y:S01]  /*6f7a0*/  STL [R1+0x50bc], R3 ;  /* 0x0050bc0301007387 */ /* 0x000fe20000100800 */
[----:B--2---:R-:W-:-:S15]  /*6f7b0*/  HMMA.16816.F32 R4, R12, R24, R4 ;  /* 0x000000180c04723c */ /* 0x004fde0000001804 */
[----:B------:R-:W-:-:S08]  /*6f7c0*/  NOP ;  /* 0x0000000000007918 */ /* 0x000fd00000000000 */
[----:B------:R-:W-:Y:S04]  /*6f7d0*/  STL.64 [R1+0x730], R4 ;  /* 0x0007300401007387 */ /* 0x000fe80000100a00 */
[----:B------:R0:W-:Y:S04]  /*6f7e0*/  STL.64 [R1+0x738], R6 ;  /* 0x0007380601007387 */ /* 0x0001e80000100a00 */
[----:B0-----:R-:W2:Y:S04]  /*6f7f0*/  LDL.LU.64 R6, [R1+0x5810] ;  /* 0x0058100001067983 */ /* 0x001ea80000300a00 */
[----:B------:R-:W4:Y:S04]  /*6f800*/  LDL.LU.64 R4, [R1+0x5808] ;  /* 0x0058080001047983 */ /* 0x000f280000300a00 */
[----:B---3--:R-:W-:Y:S04]  /*6f810*/  STL.64 [R1+0x5788], R26 ;  /* 0x0057881a01007387 */ /* 0x008fe80000100a00 */
[----:B------:R2:W-:Y:S02]  /*6f820*/  STL.64 [R1+0x5780], R24 ;  /* 0x0057801801007387 */ /* 0x0005e40000100a00 */
[----:B--2---:R-:W-:-:S02]  /*6f830*/  IMAD.MOV.U32 R24, RZ, RZ, R7 ;  /* 0x000000ffff187224 */ /* 0x004fc400078e0007 */
[----:B------:R-:W-:Y:S02]  /*6f840*/  IMAD.MOV.U32 R25, RZ, RZ, R6 ;  /* 0x000000ffff197224 */ /* 0x000fe400078e0006 */
[----:B----4-:R-:W-:Y:S01]  /*6f850*/  HMMA.16816.F32 R4, R12, R4, R20 ;  /* 0x000000040c04723c */ /* 0x010fe20000001814 */
[----:B------:R-:W2:Y:S04]  /*6f860*/  LDL.LU.64 R22, [R1+0x5800] ;  /* 0x0058000001167983 */ /* 0x000ea80000300a00 */
[----:B------:R-:W3:-:S15]  /*6f870*/  LDL.LU.64 R20, [R1+0x57f8] ;  /* 0x0057f80001147983 */ /* 0x000ede0000300a00 */
[----:B------:R-:W-:-:S03]  /*6f880*/  NOP ;  /* 0x0000000000007918 */ /* 0x000fc60000000000 */
[----:B------:R-:W-:Y:S04]  /*6f890*/  STL.64 [R1+0x700], R4 ;  /* 0x0007000401007387 */ /* 0x000fe80000100a00 */
[----:B------:R0:W-:Y:S01]  /*6f8a0*/  STL [R1+0x708], R6 ;  /* 0x0007080601007387 */ /* 0x0001e20000100800 */
[----:B------:R-:W-:-:S03]  /*6f8b0*/  IMAD.MOV.U32 R3, RZ, RZ, R7 ;  /* 0x000000ffff037224 */ /* 0x000fc600078e0007 */
[----:B0-----:R-:W4:Y:S04]  /*6f8c0*/  LDL.LU.64 R6, [R1+0x57f0] ;  /* 0x0057f00001067983 */ /* 0x001f280000300a00 */
[----:B------:R-:W4:Y:S04]  /*6f8d0*/  LDL.LU.64 R4, [R1+0x57e8] ;  /* 0x0057e80001047983 */ /* 0x000f280000300a00 */
[----:B------:R0:W-:Y:S01]  /*6f8e0*/  STL [R1+0x5118], R3 ;  /* 0x0051180301007387 */ /* 0x0001e20000100800 */
[C---:B----4-:R-:W-:Y:S03]  /*6f8f0*/  HMMA.16816.F32 R24, R12.reuse, R24, R4 ;  /* 0x000000180c18723c */ /* 0x050fe60000001804 */
[----:B------:R-:W4:Y:S04]  /*6f900*/  LDL.LU.64 R6, [R1+0x57e0] ;  /* 0x0057e00001067983 */ /* 0x000f280000300a00 */
[----:B------:R-:W4:Y:S01]  /*6f910*/  LDL.LU.64 R4, [R1+0x57d8] ;  /* 0x0057d80001047983 */ /* 0x000f220000300a00 */
[----:B---3--:R-:W-:-:S15]  /*6f920*/  HMMA.16816.F32 R8, R12, R20, R8 ;  /* 0x000000140c08723c */ /* 0x008fde0000001808 */
[----:B------:R-:W-:-:S08]  /*6f930*/  NOP ;  /* 0x0000000000007918 */ /* 0x000fd00000000000 */
[----:B------:R-:W-:Y:S04]  /*6f940*/  STL.64 [R1+0x6d0], R8 ;  /* 0x0006d00801007387 */ /* 0x000fe80000100a00 */
[----:B------:R-:W-:Y:S01]  /*6f950*/  STL.64 [R1+0x6e0], R24 ;  /* 0x0006e01801007387 */ /* 0x000fe20000100a00 */
[----:B0-----:R-:W-:-:S03]  /*6f960*/  IMAD.MOV.U32 R3, RZ, RZ, R11 ;  /* 0x000000ffff037224 */ /* 0x001fc600078e000b */
[----:B------:R-:W-:Y:S04]  /*6f970*/  STL.64 [R1+0x6e8], R26 ;  /* 0x0006e81a01007387 */ /* 0x000fe80000100a00 */
[----:B------:R0:W-:Y:S04]  /*6f980*/  STL [R1+0x6d8], R10 ;  /* 0x0006d80a01007387 */ /* 0x0001e80000100800 */
[----:B--2---:R-:W-:Y:S04]  /*6f990*/  STL.64 [R1+0x5748], R22 ;  /* 0x0057481601007387 */ /* 0x004fe80000100a00 */
[----:B------:R-:W-:Y:S04]  /*6f9a0*/  STL.64 [R1+0x5740], R20 ;  /* 0x0057401401007387 */ /* 0x000fe80000100a00 */
[----:B------:R1:W-:Y:S01]  /*6f9b0*/  STL [R1+0x51f0], R3 ;  /* 0x0051f00301007387 */ /* 0x0003e20000100800 */
[----:B0-----:R-:W-:-:S02]  /*6f9c0*/  IMAD.MOV.U32 R10, RZ, RZ, R16 ;  /* 0x000000ffff0a7224 */ /* 0x001fc400078e0010 */
[----:B-1----:R-:W-:Y:S01]  /*6f9d0*/  IMAD.MOV.U32 R3, RZ, RZ, R17 ;  /* 0x000000ffff037224 */ /* 0x002fe200078e0011 */
[----:B----4-:R-:W-:Y:S01]  /*6f9e0*/  HMMA.16816.F32 R4, R12, R16, R4 ;  /* 0x000000100c04723c */ /* 0x010fe20000001804 */
[----:B------:R-:W0:-:S15]  /*6f9f0*/  LDSM.16.MT88.4 R12, [R2+UR5+0x14080] ;  /* 0x01408005020c783b */ /* 0x000e1e0008004200 */
[----:B------:R-:W-:-:S07]  /*6fa00*/  NOP ;  /* 0x0000000000007918 */ /* 0x000fce0000000000 */
[----:B------:R-:W-:Y:S04]  /*6fa10*/  STL.64 [R1+0x630], R4 ;  /* 0x0006300401007387 */ /* 0x000fe80000100a00 */
[----:B------:R-:W-:Y:S04]  /*6fa20*/  STL.64 [R1+0x638], R6 ;  /* 0x0006380601007387 */ /* 0x000fe80000100a00 */
[----:B------:R-:W2:Y:S04]  /*6fa30*/  LDL.LU.64 R18, [R1+0x57d0] ;  /* 0x0057d00001127983 */ /* 0x000ea80000300a00 */
[----:B------:R-:W2:Y:S04]  /*6fa40*/  LDL.LU.64 R16, [R1+0x57c8] ;  /* 0x0057c80001107983 */ /* 0x000ea80000300a00 */
[----:B------:R-:W3:Y:S04]  /*6fa50*/  LDL.LU.64 R20, [R1+0xf0] ;  /* 0x0000f00001147983 */ /* 0x000ee80000300a00 */
[----:B---3--:R1:W-:Y:S04]  /*6fa60*/  STL.64 [R1+0x5760], R20 ;  /* 0x0057601401007387 */ /* 0x0083e80000100a00 */
[----:B-1----:R-:W3:Y:S04]  /*6fa70*/  LDL.LU.64 R20, [R1+0x100] ;  /* 0x0001000001147983 */ /* 0x002ee80000300a00 */
[----:B---3--:R1:W-:Y:S04]  /*6fa80*/  STL.64 [R1+0x5778], R20 ;  /* 0x0057781401007387 */ /* 0x0083e80000100a00 */
[----:B-1----:R-:W3:Y:S04]  /*6fa90*/  LDL.LU R20, [R1+0x5c0] ;  /* 0x0005c00001147983 */ /* 0x002ee80000300800 */
[----:B------:R-:W3:Y:S04]  /*6faa0*/  LDL.LU R21, [R1+0x5c4] ;  /* 0x0005c40001157983 */ /* 0x000ee80000300800 */
[----:B------:R-:W4:Y:S04]  /*6fab0*/  LDL.LU R22, [R1+0x5c8] ;  /* 0x0005c80001167983 */ /* 0x000f280000300800 */
[----:B------:R-:W4:Y:S04]  /*6fac0*/  LDL.LU R23, [R1+0x5cc] ;  /* 0x0005cc0001177983 */ /* 0x000f280000300800 */
[----:B----4-:R-:W-:Y:S04]  /*6fad0*/  STL.64 [R1+0x57a8], R22 ;  /* 0x0057a81601007387 */ /* 0x010fe80000100a00 */
[----:B---3--:R-:W-:Y:S04]  /*6fae0*/  STL.64 [R1+0x57a0], R20 ;  /* 0x0057a01401007387 */ /* 0x008fe80000100a00 */
[----:B------:R-:W3:Y:S04]  /*6faf0*/  LDL.LU R4, [R1+0x340] ;  /* 0x0003400001047983 */ /* 0x000ee80000300800 */
        /* <DEDUP_REMOVED lines=9> */
[----:B------:R-:W2:Y:S04]  /*6fb90*/  LDL.LU.64 R20, [R1] ;  /* 0x0000000001147983 */ /* 0x000ea80000300a00 */
[----:B------:R-:W3:Y:S04]  /*6fba0*/  LDL.LU.64 R8, [R1+0x130] ;  /* 0x0001300001087983 */ /* 0x000ee80000300a00 */
[----:B------:R-:W4:Y:S04]  /*6fbb0*/  LDL.LU R24, [R1+0x330] ;  /* 0x0003300001187983 */ /* 0x000f280000300800 */
[----:B------:R-:W4:Y:S04]  /*6fbc0*/  LDL.LU R25, [R1+0x334] ;  /* 0x0003340001197983 */ /* 0x000f280000300800 */
[----:B------:R-:W4:Y:S04]  /*6fbd0*/  LDL.LU R26, [R1+0x338] ;  /* 0x00033800011a7983 */ /* 0x000f280000300800 */
[----:B------:R-:W4:Y:S04]  /*6fbe0*/  LDL.LU R27, [R1+0x33c] ;  /* 0x00033c00011b7983 */ /* 0x000f280000300800 */
[----:B0-----:R0:W-:Y:S04]  /*6fbf0*/  STL.64 [R1+0x5630], R14 ;  /* 0x0056300e01007387 */ /* 0x0011e80000100a00 */
[----:B------:R1:W-:Y:S04]  /*6fc00*/  STL.64 [R1+0x5628], R12 ;  /* 0x0056280c01007387 */ /* 0x0003e80000100a00 */
[----:B0-----:R-:W2:Y:S04]  /*6fc10*/  LDL R14, [R1+0x28] ;  /* 0x00002800010e7983 */ /* 0x001ea80000100800 */
[----:B------:R-:W2:Y:S01]  /*6fc20*/  LDL R15, [R1+0x2c] ;  /* 0x00002c00010f7983 */ /* 0x000ea20000100800 */
[----:B-1----:R-:W-:-:S02]  /*6fc30*/  IMAD.MOV.U32 R12, RZ, RZ, R10 ;  /* 0x000000ffff0c7224 */ /* 0x002fc400078e000a */
[----:B------:R-:W-:Y:S01]  /*6fc40*/  IMAD.MOV.U32 R13, RZ, RZ, R3 ;  /* 0x000000ffff0d7224 */ /* 0x000fe200078e0003 */
[----:B--2---:R-:W-:Y:S04]  /*6fc50*/  STL.64 [R1+0x5738], R14 ;  /* 0x0057380e01007387 */ /* 0x004fe80000100a00 */
[----:B------:R0:W-:Y:S04]  /*6fc60*/  STL.64 [R1+0x5730], R12 ;  /* 0x0057300c01007387 */ /* 0x0001e80000100a00 */
[----:B0-----:R-:W2:Y:S04]  /*6fc70*/  LDL.LU R12, [R1+0x590] ;  /* 0x00059000010c7983 */ /* 0x001ea80000300800 */
[----:B------:R-:W2:Y:S04]  /*6fc80*/  LDL.LU R13, [R1+0x594] ;  /* 0x00059400010d7983 */ /* 0x000ea80000300800 */
[----:B------:R-:W3:Y:S01]  /*6fc90*/  LDL.LU R14, [R1+0x598] ;  /* 0x00059800010e7983 */ /* 0x000ee20000300800 */
[----:B------:R-:W-:-:S03]  /*6fca0*/  IMAD.MOV.U32 R15, RZ, RZ, R0 ;  /* 0x000000ffff0f7224 */ /* 0x000fc600078e0000 */
[----:B------:R-:W4:Y:S01]  /*6fcb0*/  LDL.LU R0, [R1+0x57c0] ;  /* 0x0057c00001007983 */ /* 0x000f220000300800 */
        /* <DEDUP_REMOVED lines=14> */
[----:B0-----:R-:W3:Y:S04]  /*6fda0*/  LDL.LU.64 R6, [R1+0x57b8] ;  /* 0x0057b80001067983 */ /* 0x001ee80000300a00 */
[----:B------:R-:W3:Y:S01]  /*6fdb0*/  LDL.LU.64 R4, [R1+0x57b0] ;  /* 0x0057b00001047983 */ /* 0x000ee20000300a00 */
[----:B----4-:R-:W-:-:S02]  /*6fdc0*/  IMAD.MOV.U32 R15, RZ, RZ, R0 ;  /* 0x000000ffff0f7224 */ /* 0x010fc400078e0000 */
[----:B------:R-:W-:Y:S02]  /*6fdd0*/  IMAD.MOV.U32 R28, RZ, RZ, R20 ;  /* 0x000000ffff1c7224 */ /* 0x000fe400078e0014 */
[----:B------:R-:W-:Y:S01]  /*6fde0*/  IMAD.MOV.U32 R0, RZ, RZ, R21 ;  /* 0x000000ffff007224 */ /* 0x000fe200078e0015 */
[----:B------:R-:W4:Y:S04]  /*6fdf0*/  LDL.LU.64 R22, [R1+0x57a8] ;  /* 0x0057a80001167983 */ /* 0x000f280000300a00 */
[----:B------:R-:W4:Y:S01]  /*6fe00*/  LDL.LU.64 R20, [R1+0x57a0] ;  /* 0x0057a00001147983 */ /* 0x000f220000300a00 */
[----:B---3--:R-:W-:-:S15]  /*6fe10*/  HMMA.16816.F32 R4, R16, R8, R4 ;  /* 0x000000081004723c */ /* 0x008fde0000001804 */
[----:B------:R-:W-:-:S08]  /*6fe20*/  NOP ;  /* 0x0000000000007918 */ /* 0x000fd00000000000 */
[----:B------:R0:W-:Y:S04]  /*6fe30*/  STL.64 [R1+0xbc0], R4 ;  /* 0x000bc00401007387 */ /* 0x0001e80000100a00 */
[----:B------:R1:W-:Y:S04]  /*6fe40*/  STL.64 [R1+0xbc8], R6 ;  /* 0x000bc80601007387 */ /* 0x0003e80000100a00 */
[----:B0-----:R-:W3:Y:S01]  /*6fe50*/  LDL.LU.64 R4, [R1+0x5798] ;  /* 0x0057980001047983 */ /* 0x001ee20000300a00 */
[----:B-1----:R-:W-:Y:S02]  /*6fe60*/  IMAD.MOV.U32 R6, RZ, RZ, R8 ;  /* 0x000000ffff067224 */ /* 0x002fe400078e0008 */
[----:B------:R-:W-:-:S02]  /*6fe70*/  IMAD.MOV.U32 R7, RZ, RZ, R9 ;  /* 0x000000ffff077224 */ /* 0x000fc400078e0009 */
[----:B------:R-:W2:Y:S02]  /*6fe80*/  LDL.LU.64 R8, [R1+0x5790] ;  /* 0x0057900001087983 */ /* 0x000ea40000300a00 */
[----:B--2---:R-:W-:-:S15]  /*6fe90*/  HMMA.16816.F32 R24, R16, R8, R24 ;  /* 0x000000081018723c */ /* 0x004fde0000001818 */
[----:B------:R-:W-:-:S08]  /*6fea0*/  NOP ;  /* 0x0000000000007918 */ /* 0x000fd00000000000 */
[----:B------:R-:W-:Y:S04]  /*6feb0*/  STL.64 [R1+0xbb0], R24 ;  /* 0x000bb01801007387 */ /* 0x000fe80000100a00 */
[----:B------:R0:W-:Y:S04]  /*6fec0*/  STL.64 [R1+0xbb8], R26 ;  /* 0x000bb81a01007387 */ /* 0x0001e80000100a00 */
[----:B0-----:R-:W2:Y:S04]  /*6fed0*/  LDL.LU.64 R26, [R1+0x5788] ;  /* 0x00578800011a7983 */ /* 0x001ea80000300a00 */
[----:B------:R-:W4:Y:S02]  /*6fee0*/  LDL.LU.64 R24, [R1+0x5780] ;  /* 0x0057800001187983 */ /* 0x000f240000300a00 */
[----:B----4-:R-:W-:-:S15]  /*6fef0*/  HMMA.16816.F32 R20, R16, R24, R20 ;  /* 0x000000181014723c */ /* 0x010fde0000001814 */
[----:B------:R-:W-:-:S08]  /*6ff00*/  NOP ;  /* 0x0000000000007918 */ /* 0x000fd00000000000 */
[----:B------:R0:W-:Y:S04]  /*6ff10*/  STL.64 [R1+0xbd0], R20 ;  /* 0x000bd01401007387 */ /* 0x0001e80000100a00 */
[----:B------:R-:W-:Y:S04]  /*6ff20*/  STL.64 [R1+0xbd8], R22 ;  /* 0x000bd81601007387 */ /* 0x000fe80000100a00 */
[----:B0-----:R-:W4:Y:S04]  /*6ff30*/  LDL.LU.64 R20, [R1+0x5778] ;  /* 0x0057780001147983 */ /* 0x001f280000300a00 */
[----:B--2---:R-:W-:Y:S04]  /*6ff40*/  STL.64 [R1+0x5700], R26 ;  /* 0x0057001a01007387 */ /* 0x004fe80000100a00 */
[----:B------:R0:W-:Y:S04]  /*6ff50*/  STL.64 [R1+0x56f8], R24 ;  /* 0x0056f81801007387 */ /* 0x0001e80000100a00 */
[----:B0-----:R-:W2:Y:S04]  /*6ff60*/  LDL.LU R24, [R1+0x1e0] ;  /* 0x0001e00001187983 */ /* 0x001ea80000300800 */
[----:B------:R-:W2:Y:S04]  /*6ff70*/  LDL.LU R25, [R1+0x1e4] ;  /* 0x0001e40001197983 */ /* 0x000ea80000300800 */
[----:B------:R-:W2:Y:S04]  /*6ff80*/  LDL.LU R26, [R1+0x1e8] ;  /* 0x0001e800011a7983 */ /* 0x000ea80000300800 */
[----:B------:R-:W2:Y:S01]  /*6ff90*/  LDL.LU R27, [R1+0x1ec] ;  /* 0x0001ec00011b7983 */ /* 0x000ea20000300800 */
        /* <DEDUP_REMOVED lines=15> */
[----:B------:R-:W3:Y:S04]  /*70090*/  LDL.LU.64 R22, [R1+0x5748] ;  /* 0x0057480001167983 */ /* 0x000ee80000300a00 */
[----:B------:R-:W4:Y:S04]  /*700a0*/  LDL.LU.64 R20, [R1+0x5740] ;  /* 0x0057400001147983 */ /* 0x000f280000300a00 */
[----:B------:R-:W-:Y:S04]  /*700b0*/  STL.64 [R1+0x5718], R10 ;  /* 0x0057180a01007387 */ /* 0x000fe80000100a00 */
        /* <DEDUP_REMOVED lines=12> */
[----:B------:R0:W-:Y:S02]  /*70180*/  STL.64 [R1+0x56c8], R20 ;  /* 0x0056c81401007387 */ /* 0x0001e40000100a00 */
[----:B0-----:R-:W-:-:S02]  /*70190*/  IMAD.MOV.U32 R20, RZ, RZ, R6 ;  /* 0x000000ffff147224 */ /* 0x001fc400078e0006 */
[----:B------:R-:W-:Y:S01]  /*701a0*/  IMAD.MOV.U32 R21, RZ, RZ, R7 ;  /* 0x000000ffff157224 */ /* 0x000fe200078e0007 */
[----:B------:R-:W3:Y:S04]  /*701b0*/  LDL.LU R6, [R1+0x5728] ;  /* 0x0057280001067983 */ /* 0x000ee80000300800 */
[----:B------:R-:W3:Y:S01]  /*701c0*/  LDL.LU R7, [R1+0x5724] ;  /* 0x0057240001077983 */ /* 0x000ee20000300800 */
[----:B--2---:R-:W-:Y:S03]  /*701d0*/  HMMA.16816.F32 R24, R16, R12, R24 ;  /* 0x0000000c1018723c */ /* 0x004fe60000001818 */
[----:B------:R-:W2:-:S15]  /*701e0*/  LDL.LU R16, [R1+0x1c0] ;  /* 0x0001c00001107983 */ /* 0x000e9e0000300800 */
[----:B------:R-:W-:-:S05]  /*701f0*/  NOP ;  /* 0x0000000000007918 */ /* 0x000fca0000000000 */
[----:B------:R0:W-:Y:S04]  /*70200*/  STL.64 [R1+0xba0], R24 ;  /* 0x000ba01801007387 */ /* 0x0001e80000100a00 */
[----:B------:R1:W-:Y:S04]  /*70210*/  STL.64 [R1+0xba8], R26 ;  /* 0x000ba81a01007387 */ /* 0x0003e80000100a00 */
[----:B------:R-:W2:Y:S04]  /*70220*/  LDL.LU R17, [R1+0x1c4] ;  /* 0x0001c40001117983 */ /* 0x000ea80000300800 */
[----:B------:R-:W2:Y:S04]  /*70230*/  LDL.LU R18, [R1+0x1c8] ;  /* 0x0001c80001127983 */ /* 0x000ea80000300800 */
[----:B------:R-:W2:Y:S04]  /*70240*/  LDL.LU R19, [R1+0x1cc] ;  /* 0x0001cc0001137983 */ /* 0x000ea80000300800 */
[----:B0-----:R-:W2:Y:S04]  /*70250*/  LDL.LU R24, [R1+0x1b0] ;  /* 0x0001b00001187983 */ /* 0x001ea80000300800 */
[----:B------:R-:W2:Y:S04]  /*70260*/  LDL.LU R25, [R1+0x1b4] ;  /* 0x0001b40001197983 */ /* 0x000ea80000300800 */
[----:B-1----:R-:W2:Y:S04]  /*70270*/  LDL.LU R26, [R1+0x1b8] ;  /* 0x0001b800011a7983 */ /* 0x002ea80000300800 */
[----:B------:R-:W2:Y:S04]  /*70280*/  LDL.LU R27, [R1+0x1bc] ;  /* 0x0001bc00011b7983 */ /* 0x000ea80000300800 */
[----:B----4-:R-:W-:Y:S04]  /*70290*/  STL.64 [R1+0x56c0], R14 ;  /* 0x0056c00e01007387 */ /* 0x010fe80000100a00 */
[----:B------:R0:W-:Y:S02]  /*702a0*/  STL.64 [R1+0x56b8], R12 ;  /* 0x0056b80c01007387 */ /* 0x0001e40000100a00 */
[----:B0-----:R-:W-:-:S02]  /*702b0*/  IMAD.MOV.U32 R12, RZ, RZ, R28 ;  /* 0x000000ffff0c7224 */ /* 0x001fc400078e001c */
[----:B------:R-:W-:Y:S01]  /*702c0*/  IMAD.MOV.U32 R13, RZ, RZ, R0 ;  /* 0x000000ffff0d7224 */ /* 0x000fe200078e0000 */
[----:B------:R-:W4:Y:S06]  /*702d0*/  LDL.LU R28, [R1+0x5720] ;  /* 0x00572000011c7983 */ /* 0x000f2c0000300800 */
[----:B---3--:R-:W-:Y:S01]  /*702e0*/  HMMA.16816.F32 R12, R4, R12, R8 ;  /* 0x0000000c040c723c */ /* 0x008fe20000001808 */
[----:B------:R-:W3:Y:S04]  /*702f0*/  LDL.LU.64 R10, [R1+0x5718] ;  /* 0x00571800010a7983 */ /* 0x000ee80000300a00 */
[----:B------:R-:W4:-:S15]  /*70300*/  LDL.LU.64 R8, [R1+0x5710] ;  /* 0x0057100001087983 */ /* 0x000f1e0000300a00 */
[----:B------:R-:W-:-:S03]  /*70310*/  NOP ;  /* 0x0000000000007918 */ /* 0x000fc60000000000 */
[----:B------:R-:W-:Y:S04]  /*70320*/  STL.64 [R1+0xb90], R12 ;  /* 0x000b900c01007387 */ /* 0x000fe80000100a00 */
[----:B------:R2:W-:Y:S02]  /*70330*/  STL.64 [R1+0xb98], R14 ;  /* 0x000b980e01007387 */ /* 0x0005e40000100a00 */
[----:B--2---:R-:W-:Y:S07]  /*70340*/  HMMA.16816.F32 R12, R4, R20, R16 ;  /* 0x00000014040c723c */ /* 0x004fee0000001810 */
[----:B------:R-:W-:-:S02]  /*70350*/  IMAD.MOV.U32 R16, RZ, RZ, R29 ;  /* 0x000000ffff107224 */ /* 0x000fc400078e001d */
[----:B------:R-:W-:-:S14]  /*70360*/  IMAD.MOV.U32 R21, RZ, RZ, R3 ;  /* 0x000000ffff157224 */ /* 0x000fdc00078e0003 */
[----:B------:R-:W-:Y:S04]  /*70370*/  STL.64 [R1+0xb80], R12 ;  /* 0x000b800c01007387 */ /* 0x000fe80000100a00 */
[----:B------:R-:W-:Y:S04]  /*70380*/  STL [R1+0xb88], R14 ;  /* 0x000b880e01007387 */ /* 0x000fe80000100800 */
[----:B------:R-:W2:Y:S01]  /*70390*/  LDL.LU R29, [R1+0x5708] ;  /* 0x00570800011d7983 */ /* 0x000ea20000300800 */
[----:B---3--:R-:W-:Y:S02]  /*703a0*/  IMAD.MOV.U32 R17, RZ, RZ, R11 ;  /* 0x000000ffff117224 */ /* 0x008fe400078e000b */
[----:B------:R-:W-:-:S03]  /*703b0*/  IMAD.MOV.U32 R20, RZ, RZ, R10 ;  /* 0x000000ffff147224 */ /* 0x000fc600078e000a */
[----:B------:R0:W-:Y:S01]  /*703c0*/  STL.64 [R1+0x56f0], R16 ;  /* 0x0056f01001007387 */ /* 0x0001e20000100a00 */
[----:B------:R-:W-:-:S03]  /*703d0*/  IMAD.MOV.U32 R0, RZ, RZ, R15 ;  /* 0x000000ffff007224 */ /* 0x000fc600078e000f */
[----:B0-----:R-:W3:Y:S04]  /*703e0*/  LDL.LU R16, [R1+0x1a0] ;  /* 0x0001a00001107983 */ /* 0x001ee80000300800 */
[----:B------:R-:W3:Y:S04]  /*703f0*/  LDL.LU R17, [R1+0x1a4] ;  /* 0x0001a40001117983 */ /* 0x000ee80000300800 */
[----:B------:R-:W3:Y:S04]  /*70400*/  LDL.LU R18, [R1+0x1a8] ;  /* 0x0001a80001127983 */ /* 0x000ee80000300800 */
[----:B------:R-:W3:Y:S04]  /*70410*/  LDL.LU R19, [R1+0x1ac] ;  /* 0x0001ac0001137983 */ /* 0x000ee80000300800 */
[----:B------:R0:W-:Y:S04]  /*70420*/  STL.64 [R1+0x56e8], R20 ;  /* 0x0056e81401007387 */ /* 0x0001e80000100a00 */
[----:B0-----:R-:W2:Y:S04]  /*70430*/  LDL.LU R20, [R1+0x190] ;  /* 0x0001900001147983 */ /* 0x001ea80000300800 */
[----:B------:R-:W2:Y:S04]  /*70440*/  LDL.LU R21, [R1+0x194] ;  /* 0x0001940001157983 */ /* 0x000ea80000300800 */
[----:B------:R-:W2:Y:S04]  /*70450*/  LDL.LU R22, [R1+0x198] ;  /* 0x0001980001167983 */ /* 0x000ea80000300800 */
[----:B------:R-:W2:Y:S04]  /*70460*/  LDL.LU R23, [R1+0x19c] ;  /* 0x00019c0001177983 */ /* 0x000ea80000300800 */
[----:B------:R-:W3:Y:S04]  /*70470*/  LDL.LU R12, [R1+0x170] ;  /* 0x00017000010c7983 */ /* 0x000ee80000300800 */
[----:B------:R-:W3:Y:S04]  /*70480*/  LDL.LU R13, [R1+0x174] ;  /* 0x00017400010d7983 */ /* 0x000ee80000300800 */
[----:B------:R-:W2:Y:S04]  /*70490*/  LDL.LU R14, [R1+0x178] ;  /* 0x00017800010e7983 */ /* 0x000ea80000300800 */
[----:B------:R-:W2:Y:S01]  /*704a0*/  LDL.LU R15, [R1+0x17c] ;  /* 0x00017c00010f7983 */ /* 0x000ea20000300800 */
[C---:B----4-:R-:W-:Y:S03]  /*704b0*/  HMMA.16816.F32 R8, R4.reuse, R8, R24 ;  /* 0x000000080408723c */ /* 0x050fe60000001818 */
[----:B--2---:R-:W-:Y:S04]  /*704c0*/  STL.64 [R1+0x56e0], R14 ;  /* 0x0056e00e01007387 */ /* 0x004fe80000100a00 */
[----:B---3--:R0:W-:Y:S04]  /*704d0*/  STL.64 [R1+0x56d8], R12 ;  /* 0x0056d80c01007387 */ /* 0x0081e80000100a00 */
[----:B0-----:R-:W2:Y:S04]  /*704e0*/  LDL.LU R12, [R1+0x180] ;  /* 0x00018000010c7983 */ /* 0x001ea80000300800 */
[----:B------:R-:W2:Y:S04]  /*704f0*/  LDL.LU R13, [R1+0x184] ;  /* 0x00018400010d7983 */ /* 0x000ea80000300800 */
[----:B------:R-:W2:Y:S04]  /*70500*/  LDL.LU R14, [R1+0x188] ;  /* 0x00018800010e7983 */ /* 0x000ea80000300800 */
[----:B------:R-:W2:Y:S04]  /*70510*/  LDL.LU R15, [R1+0x18c] ;  /* 0x00018c00010f7983 */ /* 0x000ea80000300800 */
[----:B------:R-:W-:Y:S04]  /*70520*/  STL [R1+0x4f78], R0 ;  /* 0x004f780001007387 */ /* 0x000fe80000100800 */
[----:B------:R-:W3:Y:S04]  /*70530*/  LDL.LU.64 R26, [R1+0x5700] ;  /* 0x00570000011a7983 */ /* 0x000ee80000300a00 */
[----:B------:R-:W4:Y:S04]  /*70540*/  LDL.LU.64 R24, [R1+0x56f8] ;  /* 0x0056f80001187983 */ /* 0x000f280000300a00 */
[----:B------:R0:W-:Y:S04]  /*70550*/  STL.64 [R1+0xb70], R8 ;  /* 0x000b700801007387 */ /* 0x0001e80000100a00 */
[----:B------:R1:W-:Y:S04]  /*70560*/  STL.64 [R1+0xb78], R10 ;  /* 0x000b780a01007387 */ /* 0x0003e80000100a00 */
[----:B0-----:R-:W2:Y:S04]  /*70570*/  LDL.LU R8, [R1+0xb0] ;  /* 0x0000b00001087983 */ /* 0x001ea80000300800 */
[----:B------:R-:W2:Y:S04]  /*70580*/  LDL.LU R9, [R1+0xb4] ;  /* 0x0000b40001097983 */ /* 0x000ea80000300800 */
[----:B-1----:R-:W2:Y:S04]  /*70590*/  LDL.LU R10, [R1+0xb8] ;  /* 0x0000b800010a7983 */ /* 0x002ea80000300800 */
[----:B------:R-:W2:Y:S01]  /*705a0*/  LDL.LU R11, [R1+0xbc] ;  /* 0x0000bc00010b7983 */ /* 0x000ea20000300800 */
[----:B----4-:R-:W-:-:S15]  /*705b0*/  HMMA.16816.F32 R16, R4, R24, R16 ;  /* 0x000000180410723c */ /* 0x010fde0000001810 */
[----:B------:R-:W-:-:S08]  /*705c0*/  NOP ;  /* 0x0000000000007918 */ /* 0x000fd00000000000 */
[----:B------:R0:W-:Y:S04]  /*705d0*/  STL.64 [R1+0xb60], R16 ;  /* 0x000b601001007387 */ /* 0x0001e80000100a00 */
[----:B------:R-:W-:Y:S04]  /*705e0*/  STL [R1+0xb68], R18 ;  /* 0x000b681201007387 */ /* 0x000fe80000100800 */
[----:B0-----:R-:W4:Y:S04]  /*705f0*/  LDL.LU.64 R16, [R1+0x56f0] ;  /* 0x0056f00001107983 */ /* 0x001f280000300a00 */
[----:B---3--:R0:W-:Y:S04]  /*70600*/  STL.64 [R1+0x5688], R26 ;  /* 0x0056881a01007387 */ /* 0x0081e80000100a00 */
[----:B------:R-:W3:Y:S04]  /*70610*/  LDL.LU R24, [R1+0x90] ;  /* 0x0000900001187983 */ /* 0x000ee80000300800 */
[----:B------:R-:W3:Y:S04]  /*70620*/  LDL.LU R25, [R1+0x94] ;  /* 0x0000940001197983 */ /* 0x000ee80000300800 */
[----:B0-----:R-:W2:Y:S04]  /*70630*/  LDL.LU R26, [R1+0x98] ;  /* 0x00009800011a7983 */ /* 0x001ea80000300800 */
[----:B------:R-:W2:Y:S01]  /*70640*/  LDL.LU R27, [R1+0x9c] ;  /* 0x00009c00011b7983 */ /* 0x000ea20000300800 */
[----:B------:R-:W-:-:S02]  /*70650*/  IMAD.MOV.U32 R0, RZ, RZ, R19 ;  /* 0x000000ffff007224 */ /* 0x000fc400078e0013 */
[C---:B----4-:R-:W-:Y:S01]  /*70660*/  HMMA.16816.F32 R16, R4.reuse, R16, R20 ;  /* 0x000000100410723c */ /* 0x050fe20000001814 */
[----:B--2---:R0:W-:Y:S04]  /*70670*/  STL.64 [R1+0x5698], R26 ;  /* 0x0056981a01007387 */ /* 0x0041e80000100a00 */
[----:B---3--:R-:W-:Y:S04]  /*70680*/  STL.64 [R1+0x5690], R24 ;  /* 0x0056901801007387 */ /* 0x008fe80000100a00 */
[----:B0-----:R-:W2:Y:S04]  /*70690*/  LDL R26, [R1+0x8] ;  /* 0x00000800011a7983 */ /* 0x001ea80000100800 */
[----:B------:R-:W2:Y:S04]  /*706a0*/  LDL R27, [R1+0xc] ;  /* 0x00000c00011b7983 */ /* 0x000ea80000100800 */
[----:B------:R-:W-:Y:S04]  /*706b0*/  STL [R1+0x4f7c], R0 ;  /* 0x004f7c0001007387 */ /* 0x000fe80000100800 */
[----:B------:R-:W3:Y:S04]  /*706c0*/  LDL.LU.64 R20, [R1+0x56e8] ;  /* 0x0056e80001147983 */ /* 0x000ee80000300a00 */
[----:B------:R-:W-:Y:S04]  /*706d0*/  STL.64 [R1+0xb50], R16 ;  /* 0x000b501001007387 */ /* 0x000fe80000100a00 */
[----:B------:R-:W-:Y:S04]  /*706e0*/  STL.64 [R1+0xb58], R18 ;  /* 0x000b581201007387 */ /* 0x000fe80000100a00 */
[----:B------:R-:W0:Y:S04]  /*706f0*/  LDSM.16.MT88.4 R16, [R2+UR5+0x14100] ;  /* 0x014100050210783b */ /* 0x000e280008004200 */
[----:B0-----:R0:W-:Y:S04]  /*70700*/  STL.64 [R1+0x55c8], R18 ;  /* 0x0055c81201007387 */ /* 0x0011e80000100a00 */
[----:B------:R1:W-:Y:S04]  /*70710*/  STL.64 [R1+0x55c0], R16 ;  /* 0x0055c01001007387 */ /* 0x0003e80000100a00 */
[----:B0-----:R-:W4:Y:S01]  /*70720*/  LDL.64 R18, [R1+0x128] ;  /* 0x0001280001127983 */ /* 0x001f220000100a00 */
[----:B---3--:R-:W-:-:S15]  /*70730*/  HMMA.16816.F32 R20, R4, R20, R12 ;  /* 0x000000140414723c */ /* 0x008fde000000180c */
[----:B------:R-:W-:-:S09]  /*70740*/  NOP ;  /* 0x0000000000007918 */ /* 0x000fd20000000000 */
[----:B------:R-:W-:Y:S01]  /*70750*/  IMAD.MOV.U32 R0, RZ, RZ, R23 ;  /* 0x000000ffff007224 */ /* 0x000fe200078e0017 */
[----:B----4-:R0:W-:Y:S04]  /*70760*/  STL.64 [R1+0x56a0], R18 ;  /* 0x0056a01201007387 */ /* 0x0101e80000100a00 */
[----:B-1----:R-:W2:Y:S04]  /*70770*/  LDL.LU R16, [R1+0xa0] ;  /* 0x0000a00001107983 */ /* 0x002ea80000300800 */
[----:B------:R-:W2:Y:S04]  /*70780*/  LDL.LU R17, [R1+0xa4] ;  /* 0x0000a40001117983 */ /* 0x000ea80000300800 */
[----:B0-----:R-:W2:Y:S04]  /*70790*/  LDL.LU R18, [R1+0xa8] ;  /* 0x0000a80001127983 */ /* 0x001ea80000300800 */
[----:B------:R-:W2:Y:S04]  /*707a0*/  LDL.LU R19, [R1+0xac] ;  /* 0x0000ac0001137983 */ /* 0x000ea80000300800 */
[----:B------:R-:W3:Y:S04]  /*707b0*/  LDL.LU.64 R14, [R1+0x56e0] ;  /* 0x0056e000010e7983 */ /* 0x000ee80000300a00 */
[----:B------:R-:W3:Y:S04]  /*707c0*/  LDL.LU.64 R12, [R1+0x56d8] ;  /* 0x0056d800010c7983 */ /* 0x000ee80000300a00 */
[----:B------:R-:W-:Y:S04]  /*707d0*/  STL.64 [R1+0xb40], R20 ;  /* 0x000b401401007387 */ /* 0x000fe80000100a00 */
[----:B------:R0:W-:Y:S04]  /*707e0*/  STL [R1+0xb48], R22 ;  /* 0x000b481601007387 */ /* 0x0001e80000100800 */
[----:B0-----:R-:W4:Y:S04]  /*707f0*/  LDL.LU.64 R22, [R1+0x56d0] ;  /* 0x0056d00001167983 */ /* 0x001f280000300a00 */
[----:B------:R-:W3:Y:S04]  /*70800*/  LDL.LU.64 R20, [R1+0x56c8] ;  /* 0x0056c80001147983 */ /* 0x000ee80000300a00 */
[----:B------:R-:W-:Y:S01]  /*70810*/  STL [R1+0x4ff0], R0 ;  /* 0x004ff00001007387 */ /* 0x000fe20000100800 */
        /* <DEDUP_REMOVED lines=16> */
[----:B------:R1:W-:Y:S01]  /*70920*/  STL [R1+0x5d8], R6 ;  /* 0x0005d80601007387 */ /* 0x0003e20000100800 */
[----:B------:R-:W-:-:S03]  /*70930*/  IMAD.MOV.U32 R0, RZ, RZ, R7 ;  /* 0x000000ffff007224 */ /* 0x000fc600078e0007 */
[----:B0-----:R-:W4:Y:S04]  /*70940*/  LDL.LU R4, [R1+0x80] ;  /* 0x0000800001047983 */ /* 0x001f280000300800 */
[----:B------:R-:W4:Y:S04]  /*70950*/  LDL.LU R5, [R1+0x84] ;  /* 0x0000840001057983 */ /* 0x000f280000300800 */
[----:B-1----:R-:W4:Y:S04]  /*70960*/  LDL.LU R6, [R1+0x88] ;  /* 0x0000880001067983 */ /* 0x002f280000300800 */
[----:B------:R-:W4:Y:S04]  /*70970*/  LDL.LU R7, [R1+0x8c] ;  /* 0x00008c0001077983 */ /* 0x000f280000300800 */
[----:B---3--:R0:W-:Y:S04]  /*70980*/  STL.64 [R1+0x5648], R14 ;  /* 0x0056480e01007387 */ /* 0x0081e80000100a00 */
[----:B0-----:R-:W3:Y:S04]  /*70990*/  LDL.64 R14, [R1+0x138] ;  /* 0x00013800010e7983 */ /* 0x001ee80000100a00 */
[----:B------:R-:W-:Y:S01]  /*709a0*/  STL [R1+0x4ff4], R0 ;  /* 0x004ff40001007387 */ /* 0x000fe20000100800 */
[----:B--2---:R-:W-:Y:S03]  /*709b0*/  HMMA.16816.F32 R24, R8, R26, R16 ;  /* 0x0000001a0818723c */ /* 0x004fe60000001810 */
[----:B------:R-:W4:-:S15]  /*709c0*/  LDL.LU.64 R18, [R1+0x56a0] ;  /* 0x0056a00001127983 */ /* 0x000f1e0000300a00 */
[----:B------:R-:W-:-:S05]  /*709d0*/  NOP ;  /* 0x0000000000007918 */ /* 0x000fca0000000000 */
        /* <DEDUP_REMOVED lines=8> */
[----:B0-----:R-:W2:Y:S01]  /*70a60*/  LDL.LU.64 R26, [R1+0x5688] ;  /* 0x00568800011a7983 */ /* 0x001ea20000300a00 */
[----:B----4-:R-:W-:Y:S06]  /*70a70*/  HMMA.16816.F32 R4, R8, R18, R4 ;  /* 0x000000120804723c */ /* 0x010fec0000001804 */
[----:B------:R0:W-:Y:S01]  /*70a80*/  STL.64 [R1+0x55f8], R18 ;  /* 0x0055f81201007387 */ /* 0x0001e20000100a00 */
[----:B------:R-:W-:-:S02]  /*70a90*/  IMAD.MOV.U32 R3, RZ, RZ, R14 ;  /* 0x000000ffff037224 */ /* 0x000fc400078e000e */
[----:B------:R-:W-:-:S14]  /*70aa0*/  IMAD.MOV.U32 R0, RZ, RZ, R15 ;  /* 0x000000ffff007224 */ /* 0x000fdc00078e000f */
[----:B------:R-:W-:Y:S04]  /*70ab0*/  STL.64 [R1+0x590], R4 ;  /* 0x0005900401007387 */ /* 0x000fe80000100a00 */
[----:B------:R2:W-:Y:S01]  /*70ac0*/  STL.64 [R1+0x598], R6 ;  /* 0x0005980601007387 */ /* 0x0005e20000100a00 */
[----:B0-----:R-:W-:Y:S02]  /*70ad0*/  IMAD.MOV.U32 R18, RZ, RZ, R3 ;  /* 0x000000ffff127224 */ /* 0x001fe400078e0003 */
[----:B------:R-:W-:-:S05]  /*70ae0*/  IMAD.MOV.U32 R19, RZ, RZ, R0 ;  /* 0x000000ffff137224 */ /* 0x000fca00078e0000 */
[----:B------:R-:W-:Y:S04]  /*70af0*/  STL.64 [R1+0x5610], R18 ;  /* 0x0056101201007387 */ /* 0x000fe80000100a00 */
[----:B------:R-:W3:Y:S01]  /*70b00*/  LDL.LU R12, [R1+0x140] ;  /* 0x00014000010c7983 */ /* 0x000ee20000300800 */
[----:B--2---:R-:W-:-:S15]  /*70b10*/  HMMA.16816.F32 R4, R8, R26, R20 ;  /* 0x0000001a0804723c */ /* 0x004fde0000001814 */
[----:B------:R-:W-:-:S08]  /*70b20*/  NOP ;  /* 0x0000000000007918 */ /* 0x000fd00000000000 */
[----:B------:R-:W-:Y:S04]  /*70b30*/  STL.64 [R1+0x580], R4 ;  /* 0x0005800401007387 */ /* 0x000fe80000100a00 */
[----:B------:R-:W-:Y:S04]  /*70b40*/  STL.64 [R1+0x588], R6 ;  /* 0x0005880601007387 */ /* 0x000fe80000100a00 */
[----:B------:R-:W3:Y:S04]  /*70b50*/  LDL.LU R13, [R1+0x144] ;  /* 0x00014400010d7983 */ /* 0x000ee80000300800 */
[----:B------:R-:W2:Y:S04]  /*70b60*/  LDL.LU R14, [R1+0x148] ;  /* 0x00014800010e7983 */ /* 0x000ea80000300800 */
[----:B------:R-:W2:Y:S01]  /*70b70*/  LDL.LU R15, [R1+0x14c] ;  /* 0x00014c00010f7983 */ /* 0x000ea20000300800 */
[----:B------:R-:W-:-:S03]  /*70b80*/  IMAD.MOV.U32 R26, RZ, RZ, R28 ;  /* 0x000000ffff1a7224 */ /* 0x000fc600078e001c */
[----:B------:R-:W0:Y:S04]  /*70b90*/  LDSM.16.MT88.4 R4, [R2+UR5+0x14180] ;  /* 0x014180050204783b */ /* 0x000e280008004200 */
[----:B--2---:R-:W-:Y:S04]  /*70ba0*/  STL.64 [R1+0x5660], R14 ;  /* 0x0056600e01007387 */ /* 0x004fe80000100a00 */
[----:B---3--:R1:W-:Y:S04]  /*70bb0*/  STL.64 [R1+0x5658], R12 ;  /* 0x0056580c01007387 */ /* 0x0083e80000100a00 */
[----:B------:R-:W2:Y:S04]  /*70bc0*/  LDL R22, [R1+0xf8] ;  /* 0x0000f80001167983 */ /* 0x000ea80000100800 */
[----:B------:R-:W2:Y:S04]  /*70bd0*/  LDL R23, [R1+0xfc] ;  /* 0x0000fc0001177983 */ /* 0x000ea80000100800 */
[----:B--2---:R2:W-:Y:S04]  /*70be0*/  STL.64 [R1+0x5668], R22 ;  /* 0x0056681601007387 */ /* 0x0045e80000100a00 */
[----:B-1----:R-:W3:Y:S04]  /*70bf0*/  LDL.LU R12, [R1+0x150] ;  /* 0x00015000010c7983 */ /* 0x002ee80000300800 */
[----:B------:R-:W3:Y:S04]  /*70c00*/  LDL.LU R13, [R1+0x154] ;  /* 0x00015400010d7983 */ /* 0x000ee80000300800 */
[----:B------:R-:W4:Y:S04]  /*70c10*/  LDL.LU R14, [R1+0x158] ;  /* 0x00015800010e7983 */ /* 0x000f280000300800 */
[----:B------:R-:W4:Y:S04]  /*70c20*/  LDL.LU R15, [R1+0x15c] ;  /* 0x00015c00010f7983 */ /* 0x000f280000300800 */
[----:B------:R-:W3:Y:S04]  /*70c30*/  LDL.LU R20, [R1+0x160] ;  /* 0x0001600001147983 */ /* 0x000ee80000300800 */
[----:B------:R-:W3:Y:S04]  /*70c40*/  LDL.LU R21, [R1+0x164] ;  /* 0x0001640001157983 */ /* 0x000ee80000300800 */
[----:B--2---:R-:W2:Y:S04]  /*70c50*/  LDL.LU R22, [R1+0x168] ;  /* 0x0001680001167983 */ /* 0x004ea80000300800 */
[----:B------:R-:W2:Y:S04]  /*70c60*/  LDL.LU R23, [R1+0x16c] ;  /* 0x00016c0001177983 */ /* 0x000ea80000300800 */
[----:B----4-:R1:W-:Y:S04]  /*70c70*/  STL.64 [R1+0x5678], R14 ;  /* 0x0056780e01007387 */ /* 0x0103e80000100a00 */
[----:B---3--:R-:W-:Y:S04]  /*70c80*/  STL.64 [R1+0x5670], R12 ;  /* 0x0056700c01007387 */ /* 0x008fe80000100a00 */
[----:B-1----:R-:W2:Y:S04]  /*70c90*/  LDL.64 R14, [R1+0x108] ;  /* 0x00010800010e7983 */ /* 0x002ea80000100a00 */
        /* <DEDUP_REMOVED lines=10> */
[----:B------:R-:W4:Y:S04]  /*70d40*/  LDL.LU R24, [R1+0x10] ;  /* 0x0000100001187983 */ /* 0x000f280000300800 */
[----:B------:R-:W4:Y:S04]  /*70d50*/  LDL.LU R25, [R1+0x14] ;  /* 0x0000140001197983 */ /* 0x000f280000300800 */
[----:B------:R-:W3:Y:S04]  /*70d60*/  LDL.LU R28, [R1+0x5680] ;  /* 0x00568000011c7983 */ /* 0x000ee80000300800 */
[----:B------:R-:W4:Y:S01]  /*70d70*/  LDL.LU R27, [R1+0x1c] ;  /* 0x00001c00011b7983 */ /* 0x000f220000300800 */
[----:B--2---:R-:W-:Y:S03]  /*70d80*/  HMMA.16816.F32 R20, R8, R14, R20 ;  /* 0x0000000e0814723c */ /* 0x004fe60000001814 */
[----:B----4-:R-:W-:Y:S04]  /*70d90*/  STL.64 [R1+0x5608], R26 ;  /* 0x0056081a01007387 */ /* 0x010fe80000100a00 */
[----:B------:R1:W-:Y:S04]  /*70da0*/  STL.64 [R1+0x5600], R24 ;  /* 0x0056001801007387 */ /* 0x0003e80000100a00 */
[----:B-1----:R-:W2:Y:S04]  /*70db0*/  LDL.LU R24, [R1+0x40] ;  /* 0x0000400001187983 */ /* 0x002ea80000300800 */
[----:B------:R-:W2:Y:S04]  /*70dc0*/  LDL.LU R25, [R1+0x44] ;  /* 0x0000440001197983 */ /* 0x000ea80000300800 */
[----:B------:R-:W4:Y:S01]  /*70dd0*/  LDL.LU R26, [R1+0x48] ;  /* 0x00004800011a7983 */ /* 0x000f220000300800 */
[----:B---3--:R-:W-:-:S04]  /*70de0*/  IMAD.MOV.U32 R27, RZ, RZ, R28 ;  /* 0x000000ffff1b7224 */ /* 0x008fc800078e001c */
[----:B------:R-:W-:Y:S01]  /*70df0*/  IMAD.MOV.U32 R28, RZ, RZ, R23 ;  /* 0x000000ffff1c7224 */ /* 0x000fe200078e0017 */
[----:B----4-:R1:W-:Y:S04]  /*70e00*/  STL.64 [R1+0x5620], R26 ;  /* 0x0056201a01007387 */ /* 0x0103e80000100a00 */
[----:B--2---:R-:W-:Y:S04]  /*70e10*/  STL.64 [R1+0x5618], R24 ;  /* 0x0056181801007387 */ /* 0x004fe80000100a00 */
[----:B-1----:R-:W2:Y:S04]  /*70e20*/  LDL.64 R26, [R1+0x8] ;  /* 0x00000800011a7983 */ /* 0x002ea80000100a00 */
[----:B0-----:R0:W-:Y:S04]  /*70e30*/  STL.64 [R1+0x5568], R6 ;  /* 0x0055680601007387 */ /* 0x0011e80000100a00 */
[----:B------:R1:W-:Y:S04]  /*70e40*/  STL.64 [R1+0x5560], R4 ;  /* 0x0055600401007387 */ /* 0x0003e80000100a00 */
[----:B0-----:R-:W3:Y:S01]  /*70e50*/  LDL.64 R6, [R1+0x118] ;  /* 0x0001180001067983 */ /* 0x001ee20000100a00 */
[----:B-1----:R-:W-:-:S02]  /*70e60*/  IMAD.MOV.U32 R5, RZ, RZ, R14 ;  /* 0x000000ffff057224 */ /* 0x002fc400078e000e */
[----:B------:R-:W-:Y:S02]  /*70e70*/  IMAD.MOV.U32 R4, RZ, RZ, R15 ;  /* 0x000000ffff047224 */ /* 0x000fe400078e000f */
[----:B------:R-:W4:Y:S04]  /*70e80*/  LDL.LU.64 R14, [R1+0x5678] ;  /* 0x00567800010e7983 */ /* 0x000f280000300a00 */
[----:B------:R-:W4:Y:S04]  /*70e90*/  LDL.LU.64 R12, [R1+0x5670] ;  /* 0x00567000010c7983 */ /* 0x000f280000300a00 */
[----:B------:R-:W-:Y:S04]  /*70ea0*/  STL.64 [R1+0x560], R20 ;  /* 0x0005601401007387 */ /* 0x000fe80000100a00 */
[----:B------:R0:W-:Y:S04]  /*70eb0*/  STL [R1+0x568], R22 ;  /* 0x0005681601007387 */ /* 0x0001e80000100800 */
[----:B0-----:R-:W4:Y:S04]  /*70ec0*/  LDL.LU.64 R22, [R1+0x5668] ;  /* 0x0056680001167983 */ /* 0x001f280000300a00 */
        /* <DEDUP_REMOVED lines=13> */
[----:B0-----:R-:W4:Y:S04]  /*70fa0*/  LDL.LU.64 R14, [R1+0x5648] ;  /* 0x00564800010e7983 */ /* 0x001f280000300a00 */
[----:B------:R0:W-:Y:S04]  /*70fb0*/  STL.64 [R1+0x55d0], R22 ;  /* 0x0055d01601007387 */ /* 0x0001e80000100a00 */
[----:B------:R-:W3:Y:S04]  /*70fc0*/  LDL.LU R20, [R1+0x30] ;  /* 0x0000300001147983 */ /* 0x000ee80000300800 */
[----:B------:R-:W3:Y:S04]  /*70fd0*/  LDL.LU R21, [R1+0x34] ;  /* 0x0000340001157983 */ /* 0x000ee80000300800 */
[----:B0-----:R-:W3:Y:S04]  /*70fe0*/  LDL.LU R22, [R1+0x38] ;  /* 0x0000380001167983 */ /* 0x001ee80000300800 */
[----:B------:R-:W-:Y:S01]  /*70ff0*/  STL [R1+0x4ebc], R28 ;  /* 0x004ebc1c01007387 */ /* 0x000fe20000100800 */
[----:B----4-:R-:W-:Y:S03]  /*71000*/  HMMA.16816.F32 R8, R8, R14, R16 ;  /* 0x0000000e0808723c */ /* 0x010fe60000001810 */
[----:B------:R-:W4:Y:S04]  /*71010*/  LDL.LU.64 R18, [R1+0x5640] ;  /* 0x0056400001127983 */ /* 0x000f280000300a00 */
[----:B------:R-:W4:Y:S04]  /*71020*/  LDL.LU.64 R16, [R1+0x5638] ;  /* 0x0056380001107983 */ /* 0x000f280000300a00 */
[----:B------:R-:W4:Y:S04]  /*71030*/  LDL.LU.64 R14, [R1+0x5630] ;  /* 0x00563000010e7983 */ /* 0x000f280000300a00 */
[----:B------:R-:W4:Y:S01]  /*71040*/  LDL.LU.64 R12, [R1+0x5628] ;  /* 0x00562800010c7983 */ /* 0x000f220000300a00 */
[----:B------:R-:W-:-:S07]  /*71050*/  IMAD.MOV.U32 R23, RZ, RZ, R29 ;  /* 0x000000ffff177224 */ /* 0x000fce00078e001d */
[----:B------:R2:W-:Y:S04]  /*71060*/  STL.64 [R1+0x490], R8 ;  /* 0x0004900801007387 */ /* 0x0005e80000100a00 */
[----:B------:R-:W-:Y:S01]  /*71070*/  STL.64 [R1+0x498], R10 ;  /* 0x0004980a01007387 */ /* 0x000fe20000100a00 */
[----:B--2---:R-:W-:Y:S02]  /*71080*/  IMAD.MOV.U32 R9, RZ, RZ, R26 ;  /* 0x000000ffff097224 */ /* 0x004fe400078e001a */
[----:B------:R-:W-:Y:S01]  /*71090*/  IMAD.MOV.U32 R8, RZ, RZ, R27 ;  /* 0x000000ffff087224 */ /* 0x000fe200078e001b */
[----:B----4-:R-:W-:Y:S01]  /*710a0*/  HMMA.16816.F32 R16, R12, R26, R16 ;  /* 0x0000001a0c10723c */ /* 0x010fe20000001810 */
[----:B------:R-:W2:Y:S04]  /*710b0*/  LDL.LU.64 R26, [R1+0x5620] ;  /* 0x00562000011a7983 */ /* 0x000ea80000300a00 */
[----:B------:R-:W2:-:S15]  /*710c0*/  LDL.LU.64 R24, [R1+0x5618] ;  /* 0x0056180001187983 */ /* 0x000e9e0000300a00 */
[----:B------:R-:W-:-:S03]  /*710d0*/  NOP ;  /* 0x0000000000007918 */ /* 0x000fc60000000000 */
        /* <DEDUP_REMOVED lines=11> */
[----:B0-----:R-:W3:Y:S02]  /*71190*/  LDL.LU.64 R18, [R1+0x55f8] ;  /* 0x0055f80001127983 */ /* 0x001ee40000300a00 */
[----:B---3--:R-:W-:Y:S06]  /*711a0*/  HMMA.16816.F32 R20, R12, R18, R20 ;  /* 0x000000120c14723c */ /* 0x008fec0000001814 */
[----:B------:R-:W-:-:S02]  /*711b0*/  IMAD.MOV.U32 R3, RZ, RZ, R18 ;  /* 0x000000ffff037224 */ /* 0x000fc400078e0012 */
[----:B------:R-:W-:-:S15]  /*711c0*/  IMAD.MOV.U32 R0, RZ, RZ, R19 ;  /* 0x000000ffff007224 */ /* 0x000fde00078e0013 */
[----:B------:R-:W-:Y:S04]  /*711d0*/  STL.64 [R1+0x460], R20 ;  /* 0x0004601401007387 */ /* 0x000fe80000100a00 */
[----:B------:R0:W-:Y:S04]  /*711e0*/  STL.64 [R1+0x468], R22 ;  /* 0x0004681601007387 */ /* 0x0001e80000100a00 */
[----:B0-----:R-:W3:Y:S04]  /*711f0*/  LDL.64 R22, [R1+0xf8] ;  /* 0x0000f80001167983 */ /* 0x001ee80000100a00 */
[----:B------:R-:W4:Y:S04]  /*71200*/  LDL.LU R16, [R1+0xc0] ;  /* 0x0000c00001107983 */ /* 0x000f280000300800 */
        /* <DEDUP_REMOVED lines=14> */
[----:B------:R0:W-:Y:S02]  /*712f0*/  STL.64 [R1+0x5580], R6 ;  /* 0x0055800601007387 */ /* 0x0001e40000100a00 */
[----:B0-----:R-:W-:-:S02]  /*71300*/  IMAD.MOV.U32 R6, RZ, RZ, R5 ;  /* 0x000000ffff067224 */ /* 0x001fc400078e0005 */
[----:B------:R-:W-:Y:S02]  /*71310*/  IMAD.MOV.U32 R7, RZ, RZ, R4 ;  /* 0x000000ffff077224 */ /* 0x000fe400078e0004 */
[----:B------:R-:W4:Y:S05]  /*71320*/  LDL.LU R4, [R1+0x4e0] ;  /* 0x0004e00001047983 */ /* 0x000f2a0000300800 */
[----:B---3--:R-:W-:-:S15]  /*71330*/  HMMA.16816.F32 R24, R12, R6, R24 ;  /* 0x000000060c18723c */ /* 0x008fde0000001818 */
[----:B------:R-:W-:-:S08]  /*71340*/  NOP ;  /* 0x0000000000007918 */ /* 0x000fd00000000000 */
[----:B------:R-:W-:Y:S04]  /*71350*/  STL.64 [R1+0x440], R24 ;  /* 0x0004401801007387 */ /* 0x000fe80000100a00 */
[----:B------:R-:W-:Y:S04]  /*71360*/  STL.64 [R1+0x448], R26 ;  /* 0x0004481a01007387 */ /* 0x000fe80000100a00 */
[----:B------:R-:W4:Y:S04]  /*71370*/  LDL.LU R5, [R1+0x4e4] ;  /* 0x0004e40001057983 */ /* 0x000f280000300800 */
[----:B------:R-:W3:Y:S04]  /*71380*/  LDL.LU R6, [R1+0x4e8] ;  /* 0x0004e80001067983 */ /* 0x000ee80000300800 */
[----:B------:R-:W3:Y:S04]  /*71390*/  LDL.LU R7, [R1+0x4ec] ;  /* 0x0004ec0001077983 */ /* 0x000ee80000300800 */
[----:B---3--:R0:W-:Y:S04]  /*713a0*/  STL.64 [R1+0x5590], R6 ;  /* 0x0055900601007387 */ /* 0x0081e80000100a00 */
[----:B----4-:R-:W-:Y:S04]  /*713b0*/  STL.64 [R1+0x5588], R4 ;  /* 0x0055880401007387 */ /* 0x010fe80000100a00 */
[----:B0-----:R-:W3:Y:S04]  /*713c0*/  LDL.64 R6, [R1+0x138] ;  /* 0x0001380001067983 */ /* 0x001ee80000100a00 */
[----:B---3--:R0:W-:Y:S04]  /*713d0*/  STL.64 [R1+0x5598], R6 ;  /* 0x0055980601007387 */ /* 0x0081e80000100a00 */
[----:B------:R-:W3:Y:S01]  /*713e0*/  LDL.64 R26, [R1+0x28] ;  /* 0x00002800011a7983 */ /* 0x000ee20000100a00 */
[----:B0-----:R-:W-:-:S02]  /*713f0*/  IMAD.MOV.U32 R6, RZ, RZ, R9 ;  /* 0x000000ffff067224 */ /* 0x001fc400078e0009 */
[----:B------:R-:W-:Y:S02]  /*71400*/  IMAD.MOV.U32 R7, RZ, RZ, R8 ;  /* 0x000000ffff077224 */ /* 0x000fe400078e0008 */
[----:B------:R-:W0:Y:S04]  /*71410*/  LDSM.16.MT88.4 R8, [R2+UR5+0x14200] ;  /* 0x014200050208783b */ /* 0x000e280008004200 */
[----:B0-----:R-:W-:Y:S04]  /*71420*/  STL.64 [R1+0x54d8], R10 ;  /* 0x0054d80a01007387 */ /* 0x001fe80000100a00 */
[----:B------:R0:W-:Y:S04]  /*71430*/  STL.64 [R1+0x54d0], R8 ;  /* 0x0054d00801007387 */ /* 0x0001e80000100a00 */
[----:B0-----:R-:W4:Y:S04]  /*71440*/  LDL.LU R8, [R1+0x4d0] ;  /* 0x0004d00001087983 */ /* 0x001f280000300800 */
[----:B------:R-:W4:Y:S04]  /*71450*/  LDL.LU R9, [R1+0x4d4] ;  /* 0x0004d40001097983 */ /* 0x000f280000300800 */
[----:B------:R-:W3:Y:S04]  /*71460*/  LDL.LU R10, [R1+0x4d8] ;  /* 0x0004d800010a7983 */ /* 0x000ee80000300800 */
[----:B------:R-:W3:Y:S01]  /*71470*/  LDL.LU R11, [R1+0x4dc] ;  /* 0x0004dc00010b7983 */ /* 0x000ee20000300800 */
[----:B--2---:R-:W-:Y:S06]  /*71480*/  HMMA.16816.F32 R16, R12, R22, R16 ;  /* 0x000000160c10723c */ /* 0x004fec0000001810 */
[----:B------:R-:W-:-:S02]  /*71490*/  IMAD.MOV.U32 R5, RZ, RZ, R22 ;  /* 0x000000ffff057224 */ /* 0x000fc400078e0016 */
[----:B------:R-:W-:Y:S01]  /*714a0*/  IMAD.MOV.U32 R4, RZ, RZ, R23 ;  /* 0x000000ffff047224 */ /* 0x000fe200078e0017 */
        /* <DEDUP_REMOVED lines=16> */
[----:B0-----:R-:W2:Y:S04]  /*715b0*/  LDL.LU.64 R18, [R1+0x55c8] ;  /* 0x0055c80001127983 */ /* 0x001ea80000300a00 */
[----:B------:R-:W2:Y:S04]  /*715c0*/  LDL.LU.64 R16, [R1+0x55c0] ;  /* 0x0055c00001107983 */ /* 0x000ea80000300a00 */
[----:B------:R-:W3:Y:S04]  /*715d0*/  LDL.LU.64 R22, [R1+0x55b8] ;  /* 0x0055b80001167983 */ /* 0x000ee80000300a00 */
[----:B------:R-:W3:Y:S04]  /*715e0*/  LDL.LU.64 R20, [R1+0x55b0] ;  /* 0x0055b00001147983 */ /* 0x000ee80000300a00 */
[----:B------:R0:W-:Y:S04]  /*715f0*/  STL.64 [R1+0x5570], R26 ;  /* 0x0055701a01007387 */ /* 0x0001e80000100a00 */
[----:B------:R-:W4:Y:S01]  /*71600*/  LDL.LU R24, [R1+0x4f0] ;  /* 0x0004f00001187983 */ /* 0x000f220000300800 */
[----:B---3--:R-:W-:-:S15]  /*71610*/  HMMA.16816.F32 R12, R12, R26, R20 ;  /* 0x0000001a0c0c723c */ /* 0x008fde0000001814 */
[----:B------:R-:W-:-:S08]  /*71620*/  NOP ;  /* 0x0000000000007918 */ /* 0x000fd00000000000 */
[----:B------:R-:W-:Y:S04]  /*71630*/  STL.64 [R1+0x210], R12 ;  /* 0x0002100c01007387 */ /* 0x000fe80000100a00 */
[----:B------:R-:W-:Y:S04]  /*71640*/  STL.64 [R1+0x218], R14 ;  /* 0x0002180e01007387 */ /* 0x000fe80000100a00 */
[----:B------:R-:W1:Y:S01]  /*71650*/  LDSM.16.MT88.4 R12, [R2+UR5+0x14280] ;  /* 0x01428005020c783b */ /* 0x000e620008004200 */
[----:B------:R-:W-:Y:S02]  /*71660*/  IMAD.MOV.U32 R22, RZ, RZ, R5 ;  /* 0x000000ffff167224 */ /* 0x000fe400078e0005 */
[----:B------:R-:W-:Y:S01]  /*71670*/  IMAD.MOV.U32 R23, RZ, RZ, R4 ;  /* 0x000000ffff177224 */ /* 0x000fe200078e0004 */
[----:B------:R-:W4:Y:S01]  /*71680*/  LDL.LU R25, [R1+0x4f4] ;  /* 0x0004f40001197983 */ /* 0x000f220000300800 */
[C---:B--2---:R-:W-:Y:S03]  /*71690*/  HMMA.16816.F32 R4, R16.reuse, R6, R8 ;  /* 0x000000061004723c */ /* 0x044fe60000001808 */
[----:B0-----:R-:W4:Y:S04]  /*716a0*/  LDL.LU R26, [R1+0x4f8] ;  /* 0x0004f800011a7983 */ /* 0x001f280000300800 */
[----:B------:R-:W4:Y:S04]  /*716b0*/  LDL.LU R27, [R1+0x4fc] ;  /* 0x0004fc00011b7983 */ /* 0x000f280000300800 */
[----:B------:R0:W-:Y:S04]  /*716c0*/  STL.64 [R1+0x5578], R22 ;  /* 0x0055781601007387 */ /* 0x0001e80000100a00 */
[----:B------:R-:W2:Y:S04]  /*716d0*/  LDL.LU R20, [R1+0x500] ;  /* 0x0005000001147983 */ /* 0x000ea80000300800 */
[----:B------:R-:W2:Y:S04]  /*716e0*/  LDL.LU R21, [R1+0x504] ;  /* 0x0005040001157983 */ /* 0x000ea80000300800 */
[----:B0-----:R-:W2:Y:S04]  /*716f0*/  LDL.LU R22, [R1+0x508] ;  /* 0x0005080001167983 */ /* 0x001ea80000300800 */
[----:B------:R-:W2:Y:S04]  /*71700*/  LDL.LU R23, [R1+0x50c] ;  /* 0x00050c0001177983 */ /* 0x000ea80000300800 */
[----:B-1----:R-:W-:Y:S04]  /*71710*/  STL.64 [R1+0x5468], R14 ;  /* 0x0054680e01007387 */ /* 0x002fe80000100a00 */
[----:B------:R-:W-:Y:S04]  /*71720*/  STL.64 [R1+0x5460], R12 ;  /* 0x0054600c01007387 */ /* 0x000fe80000100a00 */
[----:B------:R-:W3:Y:S04]  /*71730*/  LDL.LU.64 R10, [R1+0x55a8] ;  /* 0x0055a800010a7983 */ /* 0x000ee80000300a00 */
[----:B------:R-:W3:Y:S04]  /*71740*/  LDL.LU.64 R8, [R1+0x55a0] ;  /* 0x0055a00001087983 */ /* 0x000ee80000300a00 */
        /* <DEDUP_REMOVED lines=11> */
[----:B------:R-:W-:-:S02]  /*71800*/  IMAD.MOV.U32 R14, RZ, RZ, R3 ;  /* 0x000000ffff0e7224 */ /* 0x000fc400078e0003 */
[----:B------:R-:W-:-:S07]  /*71810*/  IMAD.MOV.U32 R15, RZ, RZ, R0 ;  /* 0x000000ffff0f7224 */ /* 0x000fce00078e0000 */
[----:B---3--:R-:W-:Y:S01]  /*71820*/  HMMA.16816.F32 R12, R16, R14, R4 ;  /* 0x0000000e100c723c */ /* 0x008fe20000001804 */
[----:B------:R-:W4:-:S15]  /*71830*/  LDL.LU.64 R6, [R1+0x5580] ;  /* 0x0055800001067983 */ /* 0x000f1e0000300a00 */
[----:B------:R-:W-:-:S07]  /*71840*/  NOP ;  /* 0x0000000000007918 */ /* 0x000fce0000000000 */
[----:B------:R-:W-:Y:S04]  /*71850*/  STL.64 [R1+0x1e0], R12 ;  /* 0x0001e00c01007387 */ /* 0x000fe80000100a00 */
[----:B------:R4:W-:Y:S02]  /*71860*/  STL.64 [R1+0x1e8], R14 ;  /* 0x0001e80e01007387 */ /* 0x0009e40000100a00 */
[----:B----4-:R-:W-:Y:S06]  /*71870*/  HMMA.16816.F32 R12, R16, R6, R24 ;  /* 0x00000006100c723c */ /* 0x010fec0000001818 */
[----:B------:R-:W-:-:S02]  /*71880*/  IMAD.MOV.U32 R3, RZ, RZ, R6 ;  /* 0x000000ffff037224 */ /* 0x000fc400078e0006 */
[----:B------:R-:W-:-:S15]  /*71890*/  IMAD.MOV.U32 R0, RZ, RZ, R7 ;  /* 0x000000ffff007224 */ /* 0x000fde00078e0007 */
[----:B------:R0:W-:Y:S04]  /*718a0*/  STL.64 [R1+0x1d0], R12 ;  /* 0x0001d00c01007387 */ /* 0x0001e80000100a00 */
[----:B------:R1:W-:Y:S04]  /*718b0*/  STL.64 [R1+0x1d8], R14 ;  /* 0x0001d80e01007387 */ /* 0x0003e80000100a00 */
[----:B------:R-:W3:Y:S04]  /*718c0*/  LDL.LU R4, [R1+0x530] ;  /* 0x0005300001047983 */ /* 0x000ee80000300800 */
[----:B------:R-:W3:Y:S04]  /*718d0*/  LDL.LU R5, [R1+0x534] ;  /* 0x0005340001057983 */ /* 0x000ee80000300800 */
[----:B------:R-:W3:Y:S04]  /*718e0*/  LDL.LU R6, [R1+0x538] ;  /* 0x0005380001067983 */ /* 0x000ee80000300800 */
[----:B------:R-:W3:Y:S04]  /*718f0*/  LDL.LU R7, [R1+0x53c] ;  /* 0x00053c0001077983 */ /* 0x000ee80000300800 */
[----:B------:R-:W4:Y:S04]  /*71900*/  LDL.LU R24, [R1+0x510] ;  /* 0x0005100001187983 */ /* 0x000f280000300800 */
[----:B------:R-:W4:Y:S04]  /*71910*/  LDL.LU R25, [R1+0x514] ;  /* 0x0005140001197983 */ /* 0x000f280000300800 */
[----:B------:R-:W4:Y:S04]  /*71920*/  LDL.LU R26, [R1+0x518] ;  /* 0x00051800011a7983 */ /* 0x000f280000300800 */
[----:B------:R-:W4:Y:S04]  /*71930*/  LDL.LU R27, [R1+0x51c] ;  /* 0x00051c00011b7983 */ /* 0x000f280000300800 */
[----:B0-----:R-:W2:Y:S04]  /*71940*/  LDL.LU R12, [R1+0x660] ;  /* 0x00066000010c7983 */ /* 0x001ea80000300800 */
[----:B------:R-:W2:Y:S04]  /*71950*/  LDL.LU R13, [R1+0x664] ;  /* 0x00066400010d7983 */ /* 0x000ea80000300800 */
[----:B-1----:R-:W3:Y:S04]  /*71960*/  LDL.LU R14, [R1+0x668] ;  /* 0x00066800010e7983 */ /* 0x002ee80000300800 */
[----:B------:R-:W3:Y:S04]  /*71970*/  LDL.LU R15, [R1+0x66c] ;  /* 0x00066c00010f7983 */ /* 0x000ee80000300800 */
[----:B---3--:R0:W-:Y:S04]  /*71980*/  STL.64 [R1+0x54a8], R14 ;  /* 0x0054a80e01007387 */ /* 0x0081e80000100a00 */
[----:B--2---:R-:W-:Y:S04]  /*71990*/  STL.64 [R1+0x54a0], R12 ;  /* 0x0054a00c01007387 */ /* 0x004fe80000100a00 */
[----:B0-----:R-:W2:Y:S02]  /*719a0*/  LDL.64 R14, [R1+0x108] ;  /* 0x00010800010e7983 */ /* 0x001ea40000100a00 */
[----:B--2---:R-:W-:-:S15]  /*719b0*/  HMMA.16816.F32 R20, R16, R14, R20 ;  /* 0x0000000e1014723c */ /* 0x004fde0000001814 */
[----:B------:R-:W-:-:S08]  /*719c0*/  NOP ;  /* 0x0000000000007918 */ /* 0x000fd00000000000 */
[----:B------:R-:W-:Y:S04]  /*719d0*/  STL.64 [R1+0x400], R20 ;  /* 0x0004001401007387 */ /* 0x000fe80000100a00 */
[----:B------:R0:W-:Y:S04]  /*719e0*/  STL.64 [R1+0x408], R22 ;  /* 0x0004081601007387 */ /* 0x0001e80000100a00 */
[----:B0-----:R-:W4:Y:S04]  /*719f0*/  LDL.LU.64 R22, [R1+0x5578] ;  /* 0x0055780001167983 */ /* 0x001f280000300a00 */
[----:B------:R-:W2:Y:S01]  /*71a00*/  LDL.LU R12, [R1+0x650] ;  /* 0x00065000010c7983 */ /* 0x000ea20000300800 */
[----:B------:R-:W-:-:S03]  /*71a10*/  IMAD.MOV.U32 R21, RZ, RZ, R14 ;  /* 0x000000ffff157224 */ /* 0x000fc600078e000e */
[----:B------:R-:W2:Y:S01]  /*71a20*/  LDL.LU R13, [R1+0x654] ;  /* 0x00065400010d7983 */ /* 0x000ea20000300800 */
[----:B------:R-:W-:-:S03]  /*71a30*/  IMAD.MOV.U32 R20, RZ, RZ, R15 ;  /* 0x000000ffff147224 */ /* 0x000fc600078e000f */
        /* <DEDUP_REMOVED lines=13> */
[----:B------:R-:W2:Y:S04]  /*71b10*/  LDL.LU R10, [R1+0x608] ;  /* 0x00060800010a7983 */ /* 0x000ea80000300800 */
[----:B------:R-:W2:Y:S01]  /*71b20*/  LDL.LU R11, [R1+0x60c] ;  /* 0x00060c00010b7983 */ /* 0x000ea20000300800 */
[----:B----4-:R-:W-:Y:S03]  /*71b30*/  HMMA.16816.F32 R24, R16, R22, R24 ;  /* 0x000000161018723c */ /* 0x010fe60000001818 */
[----:B--2---:R-:W-:Y:S04]  /*71b40*/  STL.64 [R1+0x54e8], R10 ;  /* 0x0054e80a01007387 */ /* 0x004fe80000100a00 */
[----:B---3--:R-:W-:-:S15]  /*71b50*/  STL.64 [R1+0x54e0], R8 ;  /* 0x0054e00801007387 */ /* 0x008fde0000100a00 */
[----:B------:R-:W-:-:S01]  /*71b60*/  NOP ;  /* 0x0000000000007918 */ /* 0x000fc20000000000 */
[----:B------:R-:W-:Y:S04]  /*71b70*/  STL.64 [R1+0x3f0], R24 ;  /* 0x0003f01801007387 */ /* 0x000fe80000100a00 */
[----:B------:R0:W-:Y:S04]  /*71b80*/  STL.64 [R1+0x3f8], R26 ;  /* 0x0003f81a01007387 */ /* 0x0001e80000100a00 */
[----:B0-----:R-:W2:Y:S01]  /*71b90*/  LDL.LU.64 R26, [R1+0x5570] ;  /* 0x00557000011a7983 */ /* 0x001ea20000300a00 */
[----:B------:R-:W-:Y:S02]  /*71ba0*/  IMAD.MOV.U32 R10, RZ, RZ, R29 ;  /* 0x000000ffff0a7224 */ /* 0x000fe400078e001d */
[----:B------:R-:W-:-:S07]  /*71bb0*/  IMAD.MOV.U32 R11, RZ, RZ, R28 ;  /* 0x000000ffff0b7224 */ /* 0x000fce00078e001c */
[----:B------:R-:W-:Y:S01]  /*71bc0*/  HMMA.16816.F32 R4, R16, R10, R4 ;  /* 0x0000000a1004723c */ /* 0x000fe20000001804 */
[----:B------:R-:W-:-:S15]  /*71bd0*/  STL.64 [R1+0x5508], R22 ;  /* 0x0055081601007387 */ /* 0x000fde0000100a00 */
[----:B------:R-:W-:-:S07]  /*71be0*/  NOP ;  /* 0x0000000000007918 */ /* 0x000fce0000000000 */
[----:B------:R-:W-:Y:S04]  /*71bf0*/  STL.64 [R1+0x3e0], R4 ;  /* 0x0003e00401007387 */ /* 0x000fe80000100a00 */
[----:B------:R0:W-:Y:S04]  /*71c00*/  STL.64 [R1+0x3e8], R6 ;  /* 0x0003e80601007387 */ /* 0x0001e80000100a00 */
[----:B0-----:R-:W3:Y:S04]  /*71c10*/  LDL.LU.64 R6, [R1+0x5568] ;  /* 0x0055680001067983 */ /* 0x001ee80000300a00 */
[----:B------:R-:W3:Y:S04]  /*71c20*/  LDL.LU.64 R4, [R1+0x5560] ;  /* 0x0055600001047983 */ /* 0x000ee80000300a00 */
[----:B------:R2:W-:Y:S01]  /*71c30*/  STL.64 [R1+0x5558], R10 ;  /* 0x0055580a01007387 */ /* 0x0005e20000100a00 */
[----:B------:R-:W-:-:S02]  /*71c40*/  IMAD.MOV.U32 R22, RZ, RZ, R21 ;  /* 0x000000ffff167224 */ /* 0x000fc400078e0015 */
[----:B------:R-:W-:Y:S01]  /*71c50*/  IMAD.MOV.U32 R23, RZ, RZ, R20 ;  /* 0x000000ffff177224 */ /* 0x000fe200078e0014 */
[----:B--2---:R-:W-:Y:S01]  /*71c60*/  HMMA.16816.F32 R8, R16, R26, R12 ;  /* 0x0000001a1008723c */ /* 0x004fe2000000180c */
[----:B------:R-:W0:-:S15]  /*71c70*/  LDSM.16.MT88.4 R16, [R2+UR5+0x14300] ;  /* 0x014300050210783b */ /* 0x000e1e0008004200 */
[----:B------:R-:W-:-:S07]  /*71c80*/  NOP ;  /* 0x0000000000007918 */ /* 0x000fce0000000000 */
[----:B------:R-:W-:Y:S04]  /*71c90*/  STL.64 [R1+0x1c0], R8 ;  /* 0x0001c00801007387 */ /* 0x000fe80000100a00 */
[----:B------:R-:W-:Y:S04]  /*71ca0*/  STL.64 [R1+0x1c8], R10 ;  /* 0x0001c80a01007387 */ /* 0x000fe80000100a00 */
[----:B------:R1:W-:Y:S04]  /*71cb0*/  STL.64 [R1+0x5520], R22 ;  /* 0x0055201601007387 */ /* 0x0003e80000100a00 */
[----:B------:R-:W2:Y:S04]  /*71cc0*/  LDL.LU R20, [R1+0x5b0] ;  /* 0x0005b00001147983 */ /* 0x000ea80000300800 */
[----:B------:R-:W2:Y:S04]  /*71cd0*/  LDL.LU R21, [R1+0x5b4] ;  /* 0x0005b40001157983 */ /* 0x000ea80000300800 */
[----:B-1----:R-:W4:Y:S04]  /*71ce0*/  LDL.LU R22, [R1+0x5b8] ;  /* 0x0005b80001167983 */ /* 0x002f280000300800 */
[----:B------:R-:W4:Y:S04]  /*71cf0*/  LDL.LU R23, [R1+0x5bc] ;  /* 0x0005bc0001177983 */ /* 0x000f280000300800 */
[----:B------:R-:W3:Y:S04]  /*71d00*/  LDL.LU R8, [R1+0x540] ;  /* 0x0005400001087983 */ /* 0x000ee80000300800 */
[----:B------:R-:W3:Y:S04]  /*71d10*/  LDL.LU R9, [R1+0x544] ;  /* 0x0005440001097983 */ /* 0x000ee80000300800 */
[----:B------:R-:W3:Y:S04]  /*71d20*/  LDL.LU R10, [R1+0x548] ;  /* 0x00054800010a7983 */ /* 0x000ee80000300800 */
[----:B------:R-:W3:Y:S04]  /*71d30*/  LDL.LU R11, [R1+0x54c] ;  /* 0x00054c00010b7983 */ /* 0x000ee80000300800 */
[----:B------:R-:W3:Y:S04]  /*71d40*/  LDL.64 R14, [R1+0x8] ;  /* 0x00000800010e7983 */ /* 0x000ee80000100a00 */
[----:B----4-:R1:W-:Y:S04]  /*71d50*/  STL.64 [R1+0x5530], R22 ;  /* 0x0055301601007387 */ /* 0x0103e80000100a00 */
[----:B--2---:R2:W-:Y:S04]  /*71d60*/  STL.64 [R1+0x5528], R20 ;  /* 0x0055281401007387 */ /* 0x0045e80000100a00 */
[----:B-1----:R-:W4:Y:S04]  /*71d70*/  LDL.64 R22, [R1+0x128] ;  /* 0x0001280001167983 */ /* 0x002f280000100a00 */
[----:B----4-:R1:W-:Y:S04]  /*71d80*/  STL.64 [R1+0x5548], R22 ;  /* 0x0055481601007387 */ /* 0x0103e80000100a00 */
[----:B--2---:R-:W2:Y:S04]  /*71d90*/  LDL.LU R20, [R1+0x550] ;  /* 0x0005500001147983 */ /* 0x004ea80000300800 */
[----:B------:R-:W2:Y:S04]  /*71da0*/  LDL.LU R21, [R1+0x554] ;  /* 0x0005540001157983 */ /* 0x000ea80000300800 */
[----:B-1----:R-:W2:Y:S04]  /*71db0*/  LDL.LU R22, [R1+0x558] ;  /* 0x0005580001167983 */ /* 0x002ea80000300800 */
[----:B------:R-:W2:Y:S04]  /*71dc0*/  LDL.LU R23, [R1+0x55c] ;  /* 0x00055c0001177983 */ /* 0x000ea80000300800 */
[----:B------:R1:W-:Y:S04]  /*71dd0*/  STL.64 [R1+0x54f0], R26 ;  /* 0x0054f01a01007387 */ /* 0x0003e80000100a00 */
[----:B------:R-:W4:Y:S04]  /*71de0*/  LDL.LU R24, [R1+0x610] ;  /* 0x0006100001187983 */ /* 0x000f280000300800 */
[----:B------:R-:W4:Y:S04]  /*71df0*/  LDL.LU R25, [R1+0x614] ;  /* 0x0006140001197983 */ /* 0x000f280000300800 */
[----:B-1----:R-:W3:Y:S04]  /*71e00*/  LDL.LU R26, [R1+0x618] ;  /* 0x00061800011a7983 */ /* 0x002ee80000300800 */
        /* <DEDUP_REMOVED lines=23> */
[----:B------:R1:W-:Y:S01]  /*71f80*/  STL.64 [R1+0x1b8], R10 ;  /* 0x0001b80a01007387 */ /* 0x0003e20000100a00 */
[----:B0-----:R-:W-:-:S03]  /*71f90*/  IMAD.MOV.U32 R9, RZ, RZ, R14 ;  /* 0x000000ffff097224 */ /* 0x001fc600078e000e */
[----:B-1----:R-:W4:Y:S01]  /*71fa0*/  LDL.LU.64 R10, [R1+0x5558] ;  /* 0x00555800010a7983 */ /* 0x002f220000300a00 */
[----:B------:R-:W-:-:S03]  /*71fb0*/  IMAD.MOV.U32 R8, RZ, RZ, R15 ;  /* 0x000000ffff087224 */ /* 0x000fc600078e000f */
[----:B------:R-:W2:Y:S02]  /*71fc0*/  LDL.LU.64 R14, [R1+0x5550] ;  /* 0x00555000010e7983 */ /* 0x000ea40000300a00 */
[----:B--2---:R-:W-:-:S15]  /*71fd0*/  HMMA.16816.F32 R20, R4, R14, R20 ;  /* 0x0000000e0414723c */ /* 0x004fde0000001814 */
[----:B------:R-:W-:-:S08]  /*71fe0*/  NOP ;  /* 0x0000000000007918 */ /* 0x000fd00000000000 */
[----:B------:R-:W-:Y:S04]  /*71ff0*/  STL.64 [R1+0x1a0], R20 ;  /* 0x0001a01401007387 */ /* 0x000fe80000100a00 */
[----:B------:R0:W-:Y:S04]  /*72000*/  STL.64 [R1+0x1a8], R22 ;  /* 0x0001a81601007387 */ /* 0x0001e80000100a00 */
[----:B0-----:R-:W3:Y:S04]  /*72010*/  LDL.LU.64 R22, [R1+0x5548] ;  /* 0x0055480001167983 */ /* 0x001ee80000300a00 */
[----:B------:R0:W-:Y:S04]  /*72020*/  STL.64 [R1+0x54c8], R14 ;  /* 0x0054c80e01007387 */ /* 0x0001e80000100a00 */
[----:B------:R-:W2:Y:S04]  /*72030*/  LDL.LU R12, [R1+0x620] ;  /* 0x00062000010c7983 */ /* 0x000ea80000300800 */
[----:B------:R-:W2:Y:S01]  /*72040*/  LDL.LU R13, [R1+0x624] ;  /* 0x00062400010d7983 */ /* 0x000ea20000300800 */
[----:B------:R-:W-:-:S02]  /*72050*/  IMAD.MOV.U32 R18, RZ, RZ, R3 ;  /* 0x000000ffff127224 */ /* 0x000fc400078e0003 */
[----:B------:R-:W-:Y:S01]  /*72060*/  IMAD.MOV.U32 R19, RZ, RZ, R0 ;  /* 0x000000ffff137224 */ /* 0x000fe200078e0000 */
[----:B0-----:R-:W2:Y:S04]  /*72070*/  LDL.LU R14, [R1+0x628] ;  /* 0x00062800010e7983 */ /* 0x001ea80000300800 */
[----:B------:R-:W2:Y:S01]  /*72080*/  LDL.LU R15, [R1+0x62c] ;  /* 0x00062c00010f7983 */ /* 0x000ea20000300800 */
        /* <DEDUP_REMOVED lines=8> */
[----:B------:R-:W4:Y:S02]  /*72110*/  LDL.LU.64 R20, [R1+0x5528] ;  /* 0x0055280001147983 */ /* 0x000f240000300a00 */
[----:B----4-:R-:W-:-:S15]  /*72120*/  HMMA.16816.F32 R20, R4, R18, R20 ;  /* 0x000000120414723c */ /* 0x010fde0000001814 */
        /* <DEDUP_REMOVED lines=24> */
[----:B------:R-:W-:Y:S02]  /*722b0*/  IMAD.MOV.U32 R23, RZ, RZ, R8 ;  /* 0x000000ffff177224 */ /* 0x000fe400078e0008 */
[----:B---3--:R-:W-:Y:S01]  /*722c0*/  HMMA.16816.F32 R8, R4, R10, R24 ;  /* 0x0000000a0408723c */ /* 0x008fe20000001818 */
[----:B------:R-:W3:-:S15]  /*722d0*/  LDL.LU.64 R26, [R1+0x54f0] ;  /* 0x0054f000011a7983 */ /* 0x000ede0000300a00 */
[----:B------:R-:W-:-:S07]  /*722e0*/  NOP ;  /* 0x0000000000007918 */ /* 0x000fce0000000000 */
[----:B------:R-:W-:Y:S04]  /*722f0*/  STL.64 [R1+0x3c0], R8 ;  /* 0x0003c00801007387 */ /* 0x000fe80000100a00 */
[----:B------:R0:W-:Y:S04]  /*72300*/  STL.64 [R1+0x3c8], R10 ;  /* 0x0003c80a01007387 */ /* 0x0001e80000100a00 */
[----:B0-----:R-:W3:Y:S04]  /*72310*/  LDL.LU.64 R10, [R1+0x54e8] ;  /* 0x0054e800010a7983 */ /* 0x001ee80000300a00 */
[----:B------:R-:W3:Y:S02]  /*72320*/  LDL.LU.64 R8, [R1+0x54e0] ;  /* 0x0054e00001087983 */ /* 0x000ee40000300a00 */
[----:B---3--:R-:W-:Y:S02]  /*72330*/  HMMA.16816.F32 R4, R4, R26, R8 ;  /* 0x0000001a0404723c */ /* 0x008fe40000001808 */
[----:B------:R-:W2:Y:S04]  /*72340*/  LDL.LU.64 R10, [R1+0x54d8] ;  /* 0x0054d800010a7983 */ /* 0x000ea80000300a00 */
[----:B------:R-:W2:Y:S04]  /*72350*/  LDL.LU.64 R8, [R1+0x54d0] ;  /* 0x0054d00001087983 */ /* 0x000ea80000300a00 */
[----:B------:R-:W-:-:S13]  /*72360*/  STL.64 [R1+0x5480], R26 ;  /* 0x0054801a01007387 */ /* 0x000fda0000100a00 */
[----:B------:R-:W-:Y:S04]  /*72370*/  STL.64 [R1+0x160], R4 ;  /* 0x0001600401007387 */ /* 0x000fe80000100a00 */
[----:B------:R-:W-:Y:S04]  /*72380*/  STL.64 [R1+0x168], R6 ;  /* 0x0001680601007387 */ /* 0x000fe80000100a00 */
[----:B------:R-:W0:Y:S04]  /*72390*/  LDSM.16.MT88.4 R4, [R2+UR5+0x14380] ;  /* 0x014380050204783b */ /* 0x000e280008004200 */
[----:B0-----:R0:W-:Y:S04]  /*723a0*/  STL.64 [R1+0x5390], R6 ;  /* 0x0053900601007387 */ /* 0x0011e80000100a00 */
[----:B------:R-:W-:Y:S04]  /*723b0*/  STL.64 [R1+0x5388], R4 ;  /* 0x0053880401007387 */ /* 0x000fe80000100a00 */
[----:B0-----:R-:W3:Y:S01]  /*723c0*/  LDL.64 R6, [R1+0x108] ;  /* 0x0001080001067983 */ /* 0x001ee20000100a00 */
[----:B--2---:R-:W-:Y:S03]  /*723d0*/  HMMA.16816.F32 R20, R8, R22, R12 ;  /* 0x000000160814723c */ /* 0x004fe6000000180c */
[----:B------:R-:W4:-:S15]  /*723e0*/  LDL.LU.64 R14, [R1+0x54c8] ;  /* 0x0054c800010e7983 */ /* 0x000f1e0000300a00 */
[----:B------:R-:W-:-:S05]  /*723f0*/  NOP ;  /* 0x0000000000007918 */ /* 0x000fca0000000000 */
[----:B------:R0:W-:Y:S04]  /*72400*/  STL.64 [R1+0x3b0], R20 ;  /* 0x0003b01401007387 */ /* 0x0001e80000100a00 */
[----:B------:R1:W-:Y:S04]  /*72410*/  STL.64 [R1+0x3b8], R22 ;  /* 0x0003b81601007387 */ /* 0x0003e80000100a00 */
[----:B0-----:R-:W3:Y:S04]  /*72420*/  LDL.LU R20, [R1+0x670] ;  /* 0x0006700001147983 */ /* 0x001ee80000300800 */
[----:B------:R-:W3:Y:S04]  /*72430*/  LDL.LU R21, [R1+0x674] ;  /* 0x0006740001157983 */ /* 0x000ee80000300800 */
[----:B-1----:R-:W3:Y:S04]  /*72440*/  LDL.LU R22, [R1+0x678] ;  /* 0x0006780001167983 */ /* 0x002ee80000300800 */
[----:B------:R-:W3:Y:S01]  /*72450*/  LDL.LU R23, [R1+0x67c] ;  /* 0x00067c0001177983 */ /* 0x000ee20000300800 */
[----:B----4-:R-:W-:Y:S03]  /*72460*/  HMMA.16816.F32 R12, R8, R14, R16 ;  /* 0x0000000e080c723c */ /* 0x010fe60000001810 */
[----:B------:R-:W2:-:S15]  /*72470*/  LDL.LU.64 R18, [R1+0x54c0] ;  /* 0x0054c00001127983 */ /* 0x000e9e0000300a00 */
[----:B------:R-:W-:-:S05]  /*72480*/  NOP ;  /* 0x0000000000007918 */ /* 0x000fca0000000000 */
[----:B------:R-:W-:Y:S04]  /*72490*/  STL.64 [R1+0x3a0], R12 ;  /* 0x0003a00c01007387 */ /* 0x000fe80000100a00 */
[----:B------:R0:W-:Y:S04]  /*724a0*/  STL.64 [R1+0x3a8], R14 ;  /* 0x0003a80e01007387 */ /* 0x0001e80000100a00 */
[----:B0-----:R-:W4:Y:S04]  /*724b0*/  LDL.LU.64 R14, [R1+0x54b8] ;  /* 0x0054b800010e7983 */ /* 0x001f280000300a00 */
[----:B------:R-:W4:Y:S01]  /*724c0*/  LDL.LU.64 R12, [R1+0x54b0] ;  /* 0x0054b000010c7983 */ /* 0x000f220000300a00 */
[----:B------:R-:W-:-:S02]  /*724d0*/  IMAD.MOV.U32 R26, RZ, RZ, R3 ;  /* 0x000000ffff1a7224 */ /* 0x000fc400078e0003 */
[----:B------:R-:W-:-:S07]  /*724e0*/  IMAD.MOV.U32 R27, RZ, RZ, R0 ;  /* 0x000000ffff1b7224 */ /* 0x000fce00078e0000 */
[----:B----4-:R-:W-:Y:S01]  /*724f0*/  HMMA.16816.F32 R24, R8, R26, R12 ;  /* 0x0000001a0818723c */ /* 0x010fe2000000180c */
[----:B------:R-:W2:Y:S04]  /*72500*/  LDL.LU.64 R14, [R1+0x54a8] ;  /* 0x0054a800010e7983 */ /* 0x000ea80000300a00 */
[----:B------:R-:W2:-:S15]  /*72510*/  LDL.LU.64 R12, [R1+0x54a0] ;  /* 0x0054a000010c7983 */ /* 0x000e9e0000300a00 */
[----:B------:R-:W-:-:S03]  /*72520*/  NOP ;  /* 0x0000000000007918 */ /* 0x000fc60000000000 */
[----:B------:R-:W-:Y:S04]  /*72530*/  STL.64 [R1+0x390], R24 ;  /* 0x0003901801007387 */ /* 0x000fe80000100a00 */
[----:B------:R2:W-:Y:S02]  /*72540*/  STL.64 [R1+0x398], R26 ;  /* 0x0003981a01007387 */ /* 0x0005e40000100a00 */
[----:B--2---:R-:W-:Y:S02]  /*72550*/  HMMA.16816.F32 R24, R8, R18, R12 ;  /* 0x000000120818723c */ /* 0x004fe4000000180c */
[----:B------:R-:W2:-:S15]  /*72560*/  LDL.LU R12, [R1+0x690] ;  /* 0x00069000010c7983 */ /* 0x000e9e0000300800 */
[----:B------:R-:W-:-:S06]  /*72570*/  NOP ;  /* 0x0000000000007918 */ /* 0x000fcc0000000000 */
[----:B------:R0:W-:Y:S04]  /*72580*/  STL.64 [R1+0x380], R24 ;  /* 0x0003801801007387 */ /* 0x0001e80000100a00 */
[----:B------:R1:W-:Y:S04]  /*72590*/  STL.64 [R1+0x388], R26 ;  /* 0x0003881a01007387 */ /* 0x0003e80000100a00 */
[----:B------:R-:W2:Y:S04]  /*725a0*/  LDL.LU R13, [R1+0x694] ;  /* 0x00069400010d7983 */ /* 0x000ea80000300800 */
[----:B------:R-:W4:Y:S04]  /*725b0*/  LDL.LU R14, [R1+0x698] ;  /* 0x00069800010e7983 */ /* 0x000f280000300800 */
[----:B------:R-:W4:Y:S04]  /*725c0*/  LDL.LU R15, [R1+0x69c] ;  /* 0x00069c00010f7983 */ /* 0x000f280000300800 */
[----:B0-----:R-:W3:Y:S04]  /*725d0*/  LDL.LU R24, [R1+0x6a0] ;  /* 0x0006a00001187983 */ /* 0x001ee80000300800 */
[----:B------:R-:W3:Y:S04]  /*725e0*/  LDL.LU R25, [R1+0x6a4] ;  /* 0x0006a40001197983 */ /* 0x000ee80000300800 */
[----:B-1----:R-:W2:Y:S04]  /*725f0*/  LDL.LU R26, [R1+0x6a8] ;  /* 0x0006a800011a7983 */ /* 0x002ea80000300800 */
[----:B------:R-:W2:Y:S04]  /*72600*/  LDL.LU R27, [R1+0x6ac] ;  /* 0x0006ac00011b7983 */ /* 0x000ea80000300800 */
[----:B--2---:R-:W-:Y:S04]  /*72610*/  STL.64 [R1+0x5490], R26 ;  /* 0x0054901a01007387 */ /* 0x004fe80000100a00 */
[----:B---3--:R0:W-:Y:S04]  /*72620*/  STL.64 [R1+0x5488], R24 ;  /* 0x0054881801007387 */ /* 0x0081e80000100a00 */
[----:B0-----:R-:W2:Y:S04]  /*72630*/  LDL.LU R24, [R1+0x680] ;  /* 0x0006800001187983 */ /* 0x001ea80000300800 */
[----:B------:R-:W2:Y:S04]  /*72640*/  LDL.LU R25, [R1+0x684] ;  /* 0x0006840001197983 */ /* 0x000ea80000300800 */
[----:B------:R-:W2:Y:S04]  /*72650*/  LDL.LU R26, [R1+0x688] ;  /* 0x00068800011a7983 */ /* 0x000ea80000300800 */
[----:B------:R-:W2:Y:S04]  /*72660*/  LDL.LU R27, [R1+0x68c] ;  /* 0x00068c00011b7983 */ /* 0x000ea80000300800 */
[----:B----4-:R0:W-:Y:S04]  /*72670*/  STL.64 [R1+0x5478], R14 ;  /* 0x0054780e01007387 */ /* 0x0101e80000100a00 */
[----:B------:R-:W-:Y:S04]  /*72680*/  STL.64 [R1+0x5470], R12 ;  /* 0x0054700c01007387 */ /* 0x000fe80000100a00 */
[----:B0-----:R-:W3:Y:S04]  /*72690*/  LDL.64 R14, [R1+0xe8] ;  /* 0x0000e800010e7983 */ /* 0x001ee80000100a00 */
[----:B------:R0:W-:Y:S04]  /*726a0*/  STL.64 [R1+0x5428], R18 ;  /* 0x0054281201007387 */ /* 0x0001e80000100a00 */
[----:B------:R-:W4:Y:S04]  /*726b0*/  LDL.LU R16, [R1+0x6f0] ;  /* 0x0006f00001107983 */ /* 0x000f280000300800 */
[----:B------:R-:W4:Y:S04]  /*726c0*/  LDL.LU R17, [R1+0x6f4] ;  /* 0x0006f40001117983 */ /* 0x000f280000300800 */
[----:B0-----:R-:W2:Y:S04]  /*726d0*/  LDL.LU R18, [R1+0x6f8] ;  /* 0x0006f80001127983 */ /* 0x001ea80000300800 */
[----:B------:R-:W2:Y:S01]  /*726e0*/  LDL.LU R19, [R1+0x6fc] ;  /* 0x0006fc0001137983 */ /* 0x000ea20000300800 */
[C---:B------:R-:W-:Y:S03]  /*726f0*/  HMMA.16816.F32 R20, R8.reuse, R6, R20 ;  /* 0x000000060814723c */ /* 0x040fe60000001814 */
[----:B--2---:R0:W-:Y:S04]  /*72700*/  STL.64 [R1+0x5438], R18 ;  /* 0x0054381201007387 */ /* 0x0041e80000100a00 */
[----:B----4-:R-:W-:Y:S04]  /*72710*/  STL.64 [R1+0x5430], R16 ;  /* 0x0054301001007387 */ /* 0x010fe80000100a00 */
[----:B0-----:R-:W2:Y:S04]  /*72720*/  LDL.64 R18, [R1+0x138] ;  /* 0x0001380001127983 */ /* 0x001ea80000100a00 */
[----:B--2---:R0:W-:Y:S04]  /*72730*/  STL.64 [R1+0x5450], R18 ;  /* 0x0054501201007387 */ /* 0x0041e80000100a00 */
[----:B0-----:R-:W2:Y:S04]  /*72740*/  LDL.64 R18, [R1+0x8] ;  /* 0x0000080001127983 */ /* 0x001ea80000100a00 */
[----:B------:R-:W-:Y:S04]  /*72750*/  STL.64 [R1+0x370], R20 ;  /* 0x0003701401007387 */ /* 0x000fe80000100a00 */
[----:B------:R0:W-:Y:S04]  /*72760*/  STL.64 [R1+0x378], R22 ;  /* 0x0003781601007387 */ /* 0x0001e80000100a00 */
[----:B0-----:R-:W4:Y:S04]  /*72770*/  LDL.LU.64 R22, [R1+0x5498] ;  /* 0x0054980001167983 */ /* 0x001f280000300a00 */
[----:B------:R0:W-:Y:S04]  /*72780*/  STL.64 [R1+0x5458], R6 ;  /* 0x0054580601007387 */ /* 0x0001e80000100a00 */
[----:B------:R-:W2:Y:S04]  /*72790*/  LDL.LU R4, [R1+0x6b0] ;  /* 0x0006b00001047983 */ /* 0x000ea80000300800 */
[----:B------:R-:W2:Y:S04]  /*727a0*/  LDL.LU R5, [R1+0x6b4] ;  /* 0x0006b40001057983 */ /* 0x000ea80000300800 */
[----:B0-----:R-:W2:Y:S04]  /*727b0*/  LDL.LU R6, [R1+0x6b8] ;  /* 0x0006b80001067983 */ /* 0x001ea80000300800 */
[----:B------:R-:W2:Y:S01]  /*727c0*/  LDL.LU R7, [R1+0x6bc] ;  /* 0x0006bc0001077983 */ /* 0x000ea20000300800 */
[----:B----4-:R-:W-:-:S15]  /*727d0*/  HMMA.16816.F32 R24, R8, R22, R24 ;  /* 0x000000160818723c */ /* 0x010fde0000001818 */
[----:B------:R-:W-:-:S08]  /*727e0*/  NOP ;  /* 0x0000000000007918 */ /* 0x000fd00000000000 */
[----:B------:R-:W-:Y:S04]  /*727f0*/  STL.64 [R1+0x360], R24 ;  /* 0x0003601801007387 */ /* 0x000fe80000100a00 */
[----:B------:R0:W-:Y:S04]  /*72800*/  STL.64 [R1+0x368], R26 ;  /* 0x0003681a01007387 */ /* 0x0001e80000100a00 */
[----:B0-----:R-:W3:Y:S04]  /*72810*/  LDL.LU.64 R26, [R1+0x5490] ;  /* 0x00549000011a7983 */ /* 0x001ee80000300a00 */
[----:B------:R-:W3:Y:S04]  /*72820*/  LDL.LU.64 R24, [R1+0x5488] ;  /* 0x0054880001187983 */ /* 0x000ee80000300a00 */
[----:B------:R0:W-:Y:S04]  /*72830*/  STL.64 [R1+0x5420], R22 ;  /* 0x0054201601007387 */ /* 0x0001e80000100a00 */
[----:B------:R-:W4:Y:S04]  /*72840*/  LDL.LU R20, [R1+0x710] ;  /* 0x0007100001147983 */ /* 0x000f280000300800 */
[----:B------:R-:W4:Y:S04]  /*72850*/  LDL.LU R21, [R1+0x714] ;  /* 0x0007140001157983 */ /* 0x000f280000300800 */
[----:B0-----:R-:W2:Y:S04]  /*72860*/  LDL.LU R22, [R1+0x718] ;  /* 0x0007180001167983 */ /* 0x001ea80000300800 */
[----:B------:R-:W2:Y:S01]  /*72870*/  LDL.LU R23, [R1+0x71c] ;  /* 0x00071c0001177983 */ /* 0x000ea20000300800 */
[----:B---3--:R-:W-:Y:S03]  /*72880*/  HMMA.16816.F32 R24, R8, R14, R24 ;  /* 0x0000000e0818723c */ /* 0x008fe60000001818 */
[----:B--2---:R-:W-:Y:S04]  /*72890*/  STL.64 [R1+0x5448], R22 ;  /* 0x0054481601007387 */ /* 0x004fe80000100a00 */
[----:B----4-:R0:W-:Y:S04]  /*728a0*/  STL.64 [R1+0x5440], R20 ;  /* 0x0054401401007387 */ /* 0x0101e80000100a00 */
[----:B0-----:R-:W2:Y:S04]  /*728b0*/  LDL.LU R20, [R1+0x6c0] ;  /* 0x0006c00001147983 */ /* 0x001ea80000300800 */
[----:B------:R-:W2:Y:S04]  /*728c0*/  LDL.LU R21, [R1+0x6c4] ;  /* 0x0006c40001157983 */ /* 0x000ea80000300800 */
[----:B------:R-:W2:Y:S04]  /*728d0*/  LDL.LU R22, [R1+0x6c8] ;  /* 0x0006c80001167983 */ /* 0x000ea80000300800 */
[----:B------:R-:W2:Y:S04]  /*728e0*/  LDL.LU R23, [R1+0x6cc] ;  /* 0x0006cc0001177983 */ /* 0x000ea80000300800 */
[----:B------:R0:W-:Y:S04]  /*728f0*/  STL.64 [R1+0x350], R24 ;  /* 0x0003501801007387 */ /* 0x0001e80000100a00 */
[----:B------:R1:W-:Y:S01]  /*72900*/  STL.64 [R1+0x358], R26 ;  /* 0x0003581a01007387 */ /* 0x0003e20000100a00 */
[----:B0-----:R-:W-:-:S03]  /*72910*/  IMAD.MOV.U32 R25, RZ, RZ, R14 ;  /* 0x000000ffff197224 */ /* 0x001fc600078e000e */
[----:B-1----:R-:W3:Y:S01]  /*72920*/  LDL.LU.64 R26, [R1+0x5480] ;  /* 0x00548000011a7983 */ /* 0x002ee20000300a00 */
[----:B------:R-:W-:-:S03]  /*72930*/  IMAD.MOV.U32 R24, RZ, RZ, R15 ;  /* 0x000000ffff187224 */ /* 0x000fc600078e000f */
[----:B------:R-:W3:Y:S04]  /*72940*/  LDL.LU.64 R14, [R1+0x5478] ;  /* 0x00547800010e7983 */ /* 0x000ee80000300a00 */
[----:B------:R-:W3:Y:S02]  /*72950*/  LDL.LU.64 R12, [R1+0x5470] ;  /* 0x00547000010c7983 */ /* 0x000ee40000300a00 */
[----:B---3--:R-:W-:Y:S02]  /*72960*/  HMMA.16816.F32 R8, R8, R26, R12 ;  /* 0x0000001a0808723c */ /* 0x008fe4000000180c */
[----:B------:R-:W3:Y:S04]  /*72970*/  LDL.LU.64 R14, [R1+0x5468] ;  /* 0x00546800010e7983 */ /* 0x000ee80000300a00 */
[----:B------:R-:W3:Y:S01]  /*72980*/  LDL.LU.64 R12, [R1+0x5460] ;  /* 0x00546000010c7983 */ /* 0x000ee20000300a00 */
[----:B------:R-:W-:-:S15]  /*72990*/  IMAD.MOV.U32 R3, RZ, RZ, R19 ;  /* 0x000000ffff037224 */ /* 0x000fde00078e0013 */
[----:B------:R-:W-:-:S01]  /*729a0*/  NOP ;  /* 0x0000000000007918 */ /* 0x000fc20000000000 */
[----:B------:R-:W-:Y:S04]  /*729b0*/  STL.64 [R1+0x150], R8 ;  /* 0x0001500801007387 */ /* 0x000fe80000100a00 */
[----:B------:R0:W-:Y:S04]  /*729c0*/  STL.64 [R1+0x158], R10 ;  /* 0x0001580a01007387 */ /* 0x0001e80000100a00 */
[----:B0-----:R-:W4:Y:S04]  /*729d0*/  LDL.64 R10, [R1+0x128] ;  /* 0x00012800010a7983 */ /* 0x001f280000100a00 */
[----:B------:R-:W-:Y:S01]  /*729e0*/  STL.64 [R1+0x5400], R26 ;  /* 0x0054001a01007387 */ /* 0x000fe20000100a00 */
[----:B---3--:R-:W-:-:S15]  /*729f0*/  HMMA.16816.F32 R4, R12, R18, R4 ;  /* 0x000000120c04723c */ /* 0x008fde0000001804 */
[----:B------:R-:W-:-:S08]  /*72a00*/  NOP ;  /* 0x0000000000007918 */ /* 0x000fd00000000000 */
[----:B------:R0:W-:Y:S04]  /*72a10*/  STL.64 [R1+0x340], R4 ;  /* 0x0003400401007387 */ /* 0x0001e80000100a00 */
[----:B------:R1:W-:Y:S01]  /*72a20*/  STL.64 [R1+0x348], R6 ;  /* 0x0003480601007387 */ /* 0x0003e20000100a00 */
[----:B0-----:R-:W-:-:S03]  /*72a30*/  IMAD.MOV.U32 R4, RZ, RZ, R18 ;  /* 0x000000ffff047224 */ /* 0x001fc600078e0012 */
[----:B-1----:R-:W3:Y:S04]  /*72a40*/  LDL.LU.64 R6, [R1+0x5458] ;  /* 0x0054580001067983 */ /* 0x002ee80000300a00 */
[----:B------:R-:W2:Y:S04]  /*72a50*/  LDL.LU.64 R18, [R1+0x5450] ;  /* 0x0054500001127983 */ /* 0x000ea80000300a00 */
        /* <DEDUP_REMOVED lines=14> */
[----:B0-----:R-:W2:Y:S01]  /*72b40*/  LDL.LU.64 R18, [R1+0x5428] ;  /* 0x0054280001127983 */ /* 0x001ea20000300a00 */
[----:B------:R-:W-:Y:S01]  /*72b50*/  LOP3.LUT R28, R2, 0x40, RZ, 0x3c, !PT ;  /* 0x00000040021c7812 */ /* 0x000fe200078e3cff */
[----:B------:R-:W-:-:S02]  /*72b60*/  IMAD.MOV.U32 R2, RZ, RZ, R10 ;  /* 0x000000ffff027224 */ /* 0x000fc400078e000a */
[----:B------:R-:W-:Y:S02]  /*72b70*/  IMAD.MOV.U32 R0, RZ, RZ, R11 ;  /* 0x000000ffff007224 */ /* 0x000fe400078e000b */
[----:B------:R-:W0:Y:S04]  /*72b80*/  LDSM.16.MT88.4 R8, [R28+UR5+0x14000] ;  /* 0x014000051c08783b */ /* 0x000e280008004200 */
[----:B0-----:R-:W-:Y:S01]  /*72b90*/  STL.64 [R1+0x5320], R10 ;  /* 0x0053200a01007387 */ /* 0x001fe20000100a00 */
[----:B--2---:R-:W-:-:S15]  /*72ba0*/  HMMA.16816.F32 R16, R12, R18, R20 ;  /* 0x000000120c10723c */ /* 0x004fde0000001814 */
[----:B------:R-:W-:-:S08]  /*72bb0*/  NOP ;  /* 0x0000000000007918 */ /* 0x000fd00000000000 */
[----:B------:R-:W-:Y:S04]  /*72bc0*/  STL.64 [R1+0x310], R16 ;  /* 0x0003101001007387 */ /* 0x000fe80000100a00 */
[----:B------:R-:W-:Y:S04]  /*72bd0*/  STL.64 [R1+0x318], R18 ;  /* 0x0003181201007387 */ /* 0x000fe80000100a00 */
[----:B------:R0:W-:Y:S04]  /*72be0*/  STL.64 [R1+0x5318], R8 ;  /* 0x0053180801007387 */ /* 0x0001e80000100a00 */
[----:B0-----:R-:W2:Y:S04]  /*72bf0*/  LDL.LU R8, [R1+0x7e0] ;  /* 0x0007e00001087983 */ /* 0x001ea80000300800 */
[----:B------:R-:W2:Y:S04]  /*72c00*/  LDL.LU R9, [R1+0x7e4] ;  /* 0x0007e40001097983 */ /* 0x000ea80000300800 */
[----:B------:R-:W4:Y:S04]  /*72c10*/  LDL.LU R10, [R1+0x7e8] ;  /* 0x0007e800010a7983 */ /* 0x000f280000300800 */
[----:B------:R-:W4:Y:S04]  /*72c20*/  LDL.LU R11, [R1+0x7ec] ;  /* 0x0007ec00010b7983 */ /* 0x000f280000300800 */
[----:B------:R-:W3:Y:S04]  /*72c30*/  LDL.LU R20, [R1+0x720] ;  /* 0x0007200001147983 */ /* 0x000ee80000300800 */
[----:B------:R-:W3:Y:S04]  /*72c40*/  LDL.LU R21, [R1+0x724] ;  /* 0x0007240001157983 */ /* 0x000ee80000300800 */
[----:B------:R-:W3:Y:S04]  /*72c50*/  LDL.LU R22, [R1+0x728] ;  /* 0x0007280001167983 */ /* 0x000ee80000300800 */
[----:B------:R-:W3:Y:S04]  /*72c60*/  LDL.LU R23, [R1+0x72c] ;  /* 0x00072c0001177983 */ /* 0x000ee80000300800 */
[----:B------:R-:W2:Y:S04]  /*72c70*/  LDL.LU R16, [R1+0x780] ;  /* 0x0007800001107983 */ /* 0x000ea80000300800 */
[----:B------:R-:W2:Y:S04]  /*72c80*/  LDL.LU R17, [R1+0x784] ;  /* 0x0007840001117983 */ /* 0x000ea80000300800 */
[----:B------:R-:W4:Y:S04]  /*72c90*/  LDL.LU R18, [R1+0x788] ;  /* 0x0007880001127983 */ /* 0x000f280000300800 */
[----:B------:R-:W4:Y:S01]  /*72ca0*/  LDL.LU R19, [R1+0x78c] ;  /* 0x00078c0001137983 */ /* 0x000f220000300800 */
[----:B------:R-:W-:-:S02]  /*72cb0*/  IMAD.MOV.U32 R26, RZ, RZ, R25 ;  /* 0x000000ffff1a7224 */ /* 0x000fc400078e0019 */
[----:B------:R-:W-:Y:S01]  /*72cc0*/  IMAD.MOV.U32 R27, RZ, RZ, R24 ;  /* 0x000000ffff1b7224 */ /* 0x000fe200078e0018 */
[----:B----4-:R-:W-:Y:S04]  /*72cd0*/  STL.64 [R1+0x5410], R18 ;  /* 0x0054101201007387 */ /* 0x010fe80000100a00 */
[----:B--2---:R-:W-:Y:S04]  /*72ce0*/  STL.64 [R1+0x5408], R16 ;  /* 0x0054081001007387 */ /* 0x004fe80000100a00 */
[----:B------:R0:W-:Y:S04]  /*72cf0*/  STL.64 [R1+0x5418], R26 ;  /* 0x0054181a01007387 */ /* 0x0001e80000100a00 */
[----:B------:R-:W2:Y:S04]  /*72d00*/  LDL.LU R24, [R1+0x760] ;  /* 0x0007600001187983 */ /* 0x000ea80000300800 */
[----:B------:R-:W2:Y:S04]  /*72d10*/  LDL.LU R25, [R1+0x764] ;  /* 0x0007640001197983 */ /* 0x000ea80000300800 */
[----:B0-----:R-:W2:Y:S04]  /*72d20*/  LDL.LU R26, [R1+0x768] ;  /* 0x00076800011a7983 */ /* 0x001ea80000300800 */
[----:B------:R-:W2:Y:S04]  /*72d30*/  LDL.LU R27, [R1+0x76c] ;  /* 0x00076c00011b7983 */ /* 0x000ea80000300800 */
[----:B------:R-:W4:Y:S04]  /*72d40*/  LDL.LU R16, [R1+0x790] ;  /* 0x0007900001107983 */ /* 0x000f280000300800 */
[----:B------:R-:W4:Y:S04]  /*72d50*/  LDL.LU R17, [R1+0x794] ;  /* 0x0007940001117983 */ /* 0x000f280000300800 */
[----:B------:R-:W4:Y:S04]  /*72d60*/  LDL.LU R18, [R1+0x798] ;  /* 0x0007980001127983 */ /* 0x000f280000300800 */
[----:B------:R-:W4:Y:S04]  /*72d70*/  LDL.LU R19, [R1+0x79c] ;  /* 0x00079c0001137983 */ /* 0x000f280000300800 */
[----:B------:R-:W-:Y:S04]  /*72d80*/  STL.64 [R1+0x53b8], R10 ;  /* 0x0053b80a01007387 */ /* 0x000fe80000100a00 */
[----:B------:R0:W-:Y:S04]  /*72d90*/  STL.64 [R1+0x53b0], R8 ;  /* 0x0053b00801007387 */ /* 0x0001e80000100a00 */
[----:B0-----:R-:W2:Y:S04]  /*72da0*/  LDL.LU R8, [R1+0x7d0] ;  /* 0x0007d00001087983 */ /* 0x001ea80000300800 */
[----:B------:R-:W2:Y:S04]  /*72db0*/  LDL.LU R9, [R1+0x7d4] ;  /* 0x0007d40001097983 */ /* 0x000ea80000300800 */
[----:B------:R-:W4:Y:S04]  /*72dc0*/  LDL.LU R10, [R1+0x7d8] ;  /* 0x0007d800010a7983 */ /* 0x000f280000300800 */
[----:B------:R-:W4:Y:S01]  /*72dd0*/  LDL.LU R11, [R1+0x7dc] ;  /* 0x0007dc00010b7983 */ /* 0x000f220000300800 */
[----:B---3--:R-:W-:Y:S03]  /*72de0*/  HMMA.16816.F32 R20, R12, R6, R20 ;  /* 0x000000060c14723c */ /* 0x008fe60000001814 */
[----:B----4-:R0:W-:Y:S04]  /*72df0*/  STL.64 [R1+0x53c8], R10 ;  /* 0x0053c80a01007387 */ /* 0x0101e80000100a00 */
[----:B--2---:R-:W-:Y:S01]  /*72e00*/  STL.64 [R1+0x53c0], R8 ;  /* 0x0053c00801007387 */ /* 0x004fe20000100a00 */
[----:B0-----:R-:W-:-:S02]  /*72e10*/  IMAD.MOV.U32 R10, RZ, RZ, R29 ;  /* 0x000000ffff0a7224 */ /* 0x001fc400078e001d */
[----:B------:R-:W-:-:S05]  /*72e20*/  IMAD.MOV.U32 R11, RZ, RZ, R5 ;  /* 0x000000ffff0b7224 */ /* 0x000fca00078e0005 */
[----:B------:R-:W-:Y:S08]  /*72e30*/  STL.64 [R1+0x53d8], R10 ;  /* 0x0053d80a01007387 */ /* 0x000ff00000100a00 */
[----:B------:R-:W-:Y:S04]  /*72e40*/  STL.64 [R1+0x300], R20 ;  /* 0x0003001401007387 */ /* 0x000fe80000100a00 */
[----:B------:R0:W-:Y:S04]  /*72e50*/  STL.64 [R1+0x308], R22 ;  /* 0x0003081601007387 */ /* 0x0001e80000100a00 */
[----:B0-----:R-:W2:Y:S01]  /*72e60*/  LDL.LU.64 R22, [R1+0x5420] ;  /* 0x0054200001167983 */ /* 0x001ea20000300a00 */
[----:B------:R-:W-:-:S03]  /*72e70*/  IMAD.MOV.U32 R10, RZ, RZ, R4 ;  /* 0x000000ffff0a7224 */ /* 0x000fc600078e0004 */
        /* <DEDUP_REMOVED lines=26> */
[----:B0-----:R-:W3:Y:S01]  /*73020*/  LDL.LU.64 R26, [R1+0x5400] ;  /* 0x00540000011a7983 */ /* 0x001ee20000300a00 */
[----:B------:R-:W-:Y:S01]  /*73030*/  IMAD.MOV.U32 R11, RZ, RZ, R3 ;  /* 0x000000ffff0b7224 */ /* 0x000fe200078e0003 */
[----:B---3--:R-:W-:Y:S02]  /*73040*/  HMMA.16816.F32 R12, R12, R26, R16 ;  /* 0x0000001a0c0c723c */ /* 0x008fe40000001810 */
[----:B------:R-:W2:Y:S04]  /*73050*/  LDL.LU.64 R18, [R1+0x53f8] ;  /* 0x0053f80001127983 */ /* 0x000ea80000300a00 */
[----:B------:R-:W2:-:S15]  /*73060*/  LDL.LU.64 R16, [R1+0x53f0] ;  /* 0x0053f00001107983 */ /* 0x000e9e0000300a00 */
[----:B------:R-:W-:-:S02]  /*73070*/  NOP ;  /* 0x0000000000007918 */ /* 0x000fc40000000000 */
[----:B------:R-:W-:Y:S04]  /*73080*/  STL.64 [R1+0x140], R12 ;  /* 0x0001400c01007387 */ /* 0x000fe80000100a00 */
[----:B------:R0:W-:Y:S04]  /*73090*/  STL.64 [R1+0x148], R14 ;  /* 0x0001480e01007387 */ /* 0x0001e80000100a00 */
[----:B0-----:R-:W3:Y:S04]  /*730a0*/  LDL.64 R14, [R1+0x118] ;  /* 0x00011800010e7983 */ /* 0x001ee80000100a00 */
        /* <DEDUP_REMOVED lines=9> */
[----:B------:R-:W4:-:S15]  /*73140*/  LDL.LU.64 R6, [R1+0x53d0] ;  /* 0x0053d00001067983 */ /* 0x000f1e0000300a00 */
[----:B------:R-:W-:-:S06]  /*73150*/  NOP ;  /* 0x0000000000007918 */ /* 0x000fcc0000000000 */
[----:B------:R-:W-:Y:S04]  /*73160*/  STL.64 [R1+0x2c0], R8 ;  /* 0x0002c00801007387 */ /* 0x000fe80000100a00 */
[----:B------:R0:W-:Y:S04]  /*73170*/  STL.64 [R1+0x2c8], R10 ;  /* 0x0002c80a01007387 */ /* 0x0001e80000100a00 */
[----:B0-----:R-:W2:Y:S04]  /*73180*/  LDL.LU.64 R10, [R1+0x53c8] ;  /* 0x0053c800010a7983 */ /* 0x001ea80000300a00 */
[----:B------:R-:W2:Y:S01]  /*73190*/  LDL.LU.64 R8, [R1+0x53c0] ;  /* 0x0053c00001087983 */ /* 0x000ea20000300a00 */
[----:B------:R-:W-:-:S02]  /*731a0*/  IMAD.MOV.U32 R26, RZ, RZ, R2 ;  /* 0x000000ffff1a7224 */ /* 0x000fc400078e0002 */
[----:B------:R-:W-:-:S07]  /*731b0*/  IMAD.MOV.U32 R27, RZ, RZ, R0 ;  /* 0x000000ffff1b7224 */ /* 0x000fce00078e0000 */
[----:B--2---:R-:W-:Y:S01]  /*731c0*/  HMMA.16816.F32 R24, R16, R26, R8 ;  /* 0x0000001a1018723c */ /* 0x004fe20000001808 */
[----:B------:R-:W3:Y:S04]  /*731d0*/  LDL.LU.64 R10, [R1+0x53b8] ;  /* 0x0053b800010a7983 */ /* 0x000ee80000300a00 */
[----:B------:R-:W3:-:S15]  /*731e0*/  LDL.LU.64 R8, [R1+0x53b0] ;  /* 0x0053b00001087983 */ /* 0x000ede0000300a00 */
[----:B------:R-:W-:-:S03]  /*731f0*/  NOP ;  /* 0x0000000000007918 */ /* 0x000fc60000000000 */
[----:B------:R-:W-:Y:S04]  /*73200*/  STL.64 [R1+0x2b0], R24 ;  /* 0x0002b01801007387 */ /* 0x000fe80000100a00 */
[----:B------:R3:W-:Y:S01]  /*73210*/  STL.64 [R1+0x2b8], R26 ;  /* 0x0002b81a01007387 */ /* 0x0007e20000100a00 */
[C---:B----4-:R-:W-:Y:S06]  /*73220*/  HMMA.16816.F32 R20, R16.reuse, R6, R20 ;  /* 0x000000061014723c */ /* 0x050fec0000001814 */
[----:B---3--:R-:W-:Y:S07]  /*73230*/  HMMA.16816.F32 R24, R16, R14, R8 ;  /* 0x0000000e1018723c */ /* 0x008fee0000001808 */
[----:B------:R-:W-:-:S02]  /*73240*/  IMAD.MOV.U32 R10, RZ, RZ, R14 ;  /* 0x000000ffff0a7224 */ /* 0x000fc400078e000e */
[----:B------:R-:W-:Y:S02]  /*73250*/  IMAD.MOV.U32 R9, RZ, RZ, R15 ;  /* 0x000000ffff097224 */ /* 0x000fe400078e000f */
[----:B------:R-:W0:-:S12]  /*73260*/  LDSM.16.MT88.4 R12, [R28+UR5+0x14080] ;  /* 0x014080051c0c783b */ /* 0x000e180008004200 */
[----:B------:R-:W-:Y:S04]  /*73270*/  STL.64 [R1+0x2a0], R24 ;  /* 0x0002a01801007387 */ /* 0x000fe80000100a00 */
[----:B------:R-:W-:Y:S04]  /*73280*/  STL.64 [R1+0x2a8], R26 ;  /* 0x0002a81a01007387 */ /* 0x000fe80000100a00 */
[----:B------:R-:W-:Y:S04]  /*73290*/  STL [R1+0x53a4], R10 ;  /* 0x0053a40a01007387 */ /* 0x000fe80000100800 */
[----:B------:R1:W-:Y:S04]  /*732a0*/  STL [R1+0x53a0], R9 ;  /* 0x0053a00901007387 */ /* 0x0003e80000100800 */
[----:B------:R-:W2:Y:S04]  /*732b0*/  LDL.LU R8, [R1+0x890] ;  /* 0x0008900001087983 */ /* 0x000ea80000300800 */
[----:B-1----:R-:W2:Y:S04]  /*732c0*/  LDL.LU R9, [R1+0x894] ;  /* 0x0008940001097983 */ /* 0x002ea80000300800 */
[----:B------:R-:W2:Y:S04]  /*732d0*/  LDL.LU R10, [R1+0x898] ;  /* 0x00089800010a7983 */ /* 0x000ea80000300800 */
[----:B------:R-:W2:Y:S04]  /*732e0*/  LDL.LU R11, [R1+0x89c] ;  /* 0x00089c00010b7983 */ /* 0x000ea80000300800 */
[----:B------:R-:W2:Y:S04]  /*732f0*/  LDL.64 R26, [R1+0xe8] ;  /* 0x0000e800011a7983 */ /* 0x000ea80000100a00 */
[----:B0-----:R-:W-:Y:S04]  /*73300*/  STL.64 [R1+0x52b8], R14 ;  /* 0x0052b80e01007387 */ /* 0x001fe80000100a00 */
[----:B------:R0:W-:Y:S04]  /*73310*/  STL.64 [R1+0x52b0], R12 ;  /* 0x0052b00c01007387 */ /* 0x0001e80000100a00 */
[----:B0-----:R-:W3:Y:S04]  /*73320*/  LDL.LU R12, [R1+0x860] ;  /* 0x00086000010c7983 */ /* 0x001ee80000300800 */
[----:B------:R-:W3:Y:S04]  /*73330*/  LDL.LU R13, [R1+0x864] ;  /* 0x00086400010d7983 */ /* 0x000ee80000300800 */
[----:B------:R-:W3:Y:S04]  /*73340*/  LDL.LU R14, [R1+0x868] ;  /* 0x00086800010e7983 */ /* 0x000ee80000300800 */
[----:B------:R-:W3:Y:S04]  /*73350*/  LDL.LU R15, [R1+0x86c] ;  /* 0x00086c00010f7983 */ /* 0x000ee80000300800 */
[----:B------:R-:W-:Y:S04]  /*73360*/  STL.64 [R1+0x290], R20 ;  /* 0x0002901401007387 */ /* 0x000fe80000100a00 */
[----:B------:R0:W-:Y:S04]  /*73370*/  STL.64 [R1+0x298], R22 ;  /* 0x0002981601007387 */ /* 0x0001e80000100a00 */
[----:B0-----:R-:W3:Y:S04]  /*73380*/  LDL.LU.64 R22, [R1+0x53a8] ;  /* 0x0053a80001167983 */ /* 0x001ee80000300a00 */
[----:B------:R-:W4:Y:S01]  /*73390*/  LDL.LU R4, [R1+0x850] ;  /* 0x0008500001047983 */ /* 0x000f220000300800 */
[----:B------:R-:W-:-:S03]  /*733a0*/  IMAD.MOV.U32 R2, RZ, RZ, R6 ;  /* 0x000000ffff027224 */ /* 0x000fc600078e0006 */
[----:B------:R-:W4:Y:S01]  /*733b0*/  LDL.LU R5, [R1+0x854] ;  /* 0x0008540001057983 */ /* 0x000f220000300800 */
[----:B------:R-:W-:-:S03]  /*733c0*/  IMAD.MOV.U32 R0, RZ, RZ, R7 ;  /* 0x000000ffff007224 */ /* 0x000fc600078e0007 */
[----:B------:R-:W4:Y:S04]  /*733d0*/  LDL.LU R6, [R1+0x858] ;  /* 0x0008580001067983 */ /* 0x000f280000300800 */
[----:B------:R-:W4:Y:S01]  /*733e0*/  LDL.LU R7, [R1+0x85c] ;  /* 0x00085c0001077983 */ /* 0x000f220000300800 */
[----:B---3--:R-:W-:-:S15]  /*733f0*/  HMMA.16816.F32 R12, R16, R22, R12 ;  /* 0x00000016100c723c */ /* 0x008fde000000180c */
[----:B------:R-:W-:-:S08]  /*73400*/  NOP ;  /* 0x0000000000007918 */ /* 0x000fd00000000000 */
[----:B------:R-:W-:Y:S04]  /*73410*/  STL.64 [R1+0x280], R12 ;  /* 0x0002800c01007387 */ /* 0x000fe80000100a00 */
[----:B------:R0:W-:Y:S04]  /*73420*/  STL.64 [R1+0x288], R14 ;  /* 0x0002880e01007387 */ /* 0x0001e80000100a00 */
[----:B0-----:R-:W3:Y:S04]  /*73430*/  LDL.64 R14, [R1+0x8] ;  /* 0x00000800010e7983 */ /* 0x001ee80000100a00 */
[----:B------:R0:W-:Y:S04]  /*73440*/  STL.64 [R1+0x5348], R22 ;  /* 0x0053481601007387 */ /* 0x0001e80000100a00 */
[----:B------:R-:W2:Y:S04]  /*73450*/  LDL.LU R20, [R1+0x8e0] ;  /* 0x0008e00001147983 */ /* 0x000ea80000300800 */
[----:B------:R-:W2:Y:S04]  /*73460*/  LDL.LU R21, [R1+0x8e4] ;  /* 0x0008e40001157983 */ /* 0x000ea80000300800 */
[----:B0-----:R-:W4:Y:S04]  /*73470*/  LDL.LU R22, [R1+0x8e8] ;  /* 0x0008e80001167983 */ /* 0x001f280000300800 */
[----:B------:R-:W4:Y:S04]  /*73480*/  LDL.LU R23, [R1+0x8ec] ;  /* 0x0008ec0001177983 */ /* 0x000f280000300800 */
[----:B----4-:R-:W-:Y:S04]  /*73490*/  STL.64 [R1+0x5358], R22 ;  /* 0x0053581601007387 */ /* 0x010fe80000100a00 */
[----:B--2---:R0:W-:Y:S04]  /*734a0*/  STL.64 [R1+0x5350], R20 ;  /* 0x0053501401007387 */ /* 0x0041e80000100a00 */
[----:B0-----:R-:W2:Y:S04]  /*734b0*/  LDL.LU R20, [R1+0x8d0] ;  /* 0x0008d00001147983 */ /* 0x001ea80000300800 */
[----:B------:R-:W2:Y:S04]  /*734c0*/  LDL.LU R21, [R1+0x8d4] ;  /* 0x0008d40001157983 */ /* 0x000ea80000300800 */
[----:B------:R-:W4:Y:S04]  /*734d0*/  LDL.LU R22, [R1+0x8d8] ;  /* 0x0008d80001167983 */ /* 0x000f280000300800 */
[----:B------:R-:W4:Y:S01]  /*734e0*/  LDL.LU R23, [R1+0x8dc] ;  /* 0x0008dc0001177983 */ /* 0x000f220000300800 */
[----:B------:R-:W-:Y:S03]  /*734f0*/  HMMA.16816.F32 R8, R16, R26, R8 ;  /* 0x0000001a1008723c */ /* 0x000fe60000001808 */
[----:B----4-:R0:W-:Y:S04]  /*73500*/  STL.64 [R1+0x5368], R22 ;  /* 0x0053681601007387 */ /* 0x0101e80000100a00 */
[----:B--2---:R1:W-:Y:S04]  /*73510*/  STL.64 [R1+0x5360], R20 ;  /* 0x0053601401007387 */ /* 0x0043e80000100a00 */
[----:B0-----:R-:W2:Y:S01]  /*73520*/  LDL.64 R22, [R1+0x138] ;  /* 0x0001380001167983 */ /* 0x001ea20000100a00 */
[----:B------:R-:W-:-:S03]  /*73530*/  IMAD.MOV.U32 R3, RZ, RZ, R27 ;  /* 0x000000ffff037224 */ /* 0x000fc600078e001b */
[----:B--2---:R0:W-:Y:S04]  /*73540*/  STL.64 [R1+0x5380], R22 ;  /* 0x0053801601007387 */ /* 0x0041e80000100a00 */
[----:B-1----:R-:W2:Y:S04]  /*73550*/  LDL.LU R20, [R1+0x880] ;  /* 0x0008800001147983 */ /* 0x002ea80000300800 */
[----:B------:R-:W2:Y:S04]  /*73560*/  LDL.LU R21, [R1+0x884] ;  /* 0x0008840001157983 */ /* 0x000ea80000300800 */
[----:B0-----:R-:W2:Y:S04]  /*73570*/  LDL.LU R22, [R1+0x888] ;  /* 0x0008880001167983 */ /* 0x001ea80000300800 */
[----:B------:R-:W2:Y:S04]  /*73580*/  LDL.LU R23, [R1+0x88c] ;  /* 0x00088c0001177983 */ /* 0x000ea80000300800 */
[----:B------:R-:W-:Y:S04]  /*73590*/  STL.64 [R1+0x270], R8 ;  /* 0x0002700801007387 */ /* 0x000fe80000100a00 */
[----:B------:R0:W-:Y:S04]  /*735a0*/  STL.64 [R1+0x278], R10 ;  /* 0x0002780a01007387 */ /* 0x0001e80000100a00 */
[----:B0-----:R-:W4:Y:S04]  /*735b0*/  LDL.LU R10, [R1+0x53a4] ;  /* 0x0053a400010a7983 */ /* 0x001f280000300800 */
[----:B------:R-:W3:Y:S01]  /*735c0*/  LDL.LU R9, [R1+0x53a0] ;  /* 0x0053a00001097983 */ /* 0x000ee20000300800 */
[----:B------:R-:W-:-:S03]  /*735d0*/  IMAD.MOV.U32 R8, RZ, RZ, R26 ;  /* 0x000000ffff087224 */ /* 0x000fc600078e001a */
[----:B------:R-:W2:Y:S04]  /*735e0*/  LDL.LU.64 R26, [R1+0x5398] ;  /* 0x00539800011a7983 */ /* 0x000ea80000300a00 */
[----:B----4-:R-:W-:Y:S04]  /*735f0*/  STL [R1+0x5378], R10 ;  /* 0x0053780a01007387 */ /* 0x010fe80000100800 */
[----:B---3--:R0:W-:Y:S01]  /*73600*/  STL.64 [R1+0x5370], R8 ;  /* 0x0053700801007387 */ /* 0x0081e20000100a00 */
[----:B--2---:R-:W-:Y:S03]  /*73610*/  HMMA.16816.F32 R16, R16, R26, R4 ;  /* 0x0000001a1010723c */ /* 0x004fe60000001804 */
[----:B0-----:R-:W2:Y:S04]  /*73620*/  LDL.LU R8, [R1+0x8b0] ;  /* 0x0008b00001087983 */ /* 0x001ea80000300800 */
[----:B------:R-:W2:Y:S04]  /*73630*/  LDL.LU R9, [R1+0x8b4] ;  /* 0x0008b40001097983 */ /* 0x000ea80000300800 */
[----:B------:R-:W2:Y:S04]  /*73640*/  LDL.LU R10, [R1+0x8b8] ;  /* 0x0008b800010a7983 */ /* 0x000ea80000300800 */
[----:B------:R-:W2:Y:S04]  /*73650*/  LDL.LU R11, [R1+0x8bc] ;  /* 0x0008bc00010b7983 */ /* 0x000ea80000300800 */
[----:B------:R-:W3:Y:S04]  /*73660*/  LDL.LU.64 R6, [R1+0x5390] ;  /* 0x0053900001067983 */ /* 0x000ee80000300a00 */
[----:B------:R-:W3:Y:S04]  /*73670*/  LDL.LU.64 R4, [R1+0x5388] ;  /* 0x0053880001047983 */ /* 0x000ee80000300a00 */
[----:B------:R-:W-:Y:S04]  /*73680*/  STL.64 [R1+0xd0], R16 ;  /* 0x0000d01001007387 */ /* 0x000fe80000100a00 */
[----:B------:R-:W-:Y:S04]  /*73690*/  STL.64 [R1+0xd8], R18 ;  /* 0x0000d81201007387 */ /* 0x000fe80000100a00 */
[----:B------:R0:W-:Y:S04]  /*736a0*/  STL.64 [R1+0x5328], R26 ;  /* 0x0053281a01007387 */ /* 0x0001e80000100a00 */
[----:B------:R-:W4:Y:S04]  /*736b0*/  LDL.LU R24, [R1+0x900] ;  /* 0x0009000001187983 */ /* 0x000f280000300800 */
[----:B------:R-:W4:Y:S04]  /*736c0*/  LDL.LU R25, [R1+0x904] ;  /* 0x0009040001197983 */ /* 0x000f280000300800 */
[----:B0-----:R-:W4:Y:S04]  /*736d0*/  LDL.LU R26, [R1+0x908] ;  /* 0x00090800011a7983 */ /* 0x001f280000300800 */
[----:B------:R-:W4:Y:S01]  /*736e0*/  LDL.LU R27, [R1+0x90c] ;  /* 0x00090c00011b7983 */ /* 0x000f220000300800 */
[----:B------:R-:W-:-:S02]  /*736f0*/  IMAD.MOV.U32 R18, RZ, RZ, R2 ;  /* 0x000000ffff127224 */ /* 0x000fc400078e0002 */
[----:B------:R-:W-:Y:S02]  /*73700*/  IMAD.MOV.U32 R19, RZ, RZ, R0 ;  /* 0x000000ffff137224 */ /* 0x000fe400078e0000 */
[----:B------:R-:W-:Y:S02]  /*73710*/  IMAD.MOV.U32 R2, RZ, RZ, R14 ;  /* 0x000000ffff027224 */ /* 0x000fe400078e000e */
[----:B------:R-:W-:Y:S01]  /*73720*/  IMAD.MOV.U32 R0, RZ, RZ, R15 ;  /* 0x000000ffff007224 */ /* 0x000fe200078e000f */
[----:B---3--:R-:W-:-:S15]  /*73730*/  HMMA.16816.F32 R20, R4, R14, R20 ;  /* 0x0000000e0414723c */ /* 0x008fde0000001814 */
[----:B------:R-:W-:-:S08]  /*73740*/  NOP ;  /* 0x0000000000007918 */ /* 0x000fd00000000000 */
[----:B------:R-:W-:Y:S04]  /*73750*/  STL.64 [R1+0xc0], R20 ;  /* 0x0000c01401007387 */ /* 0x000fe80000100a00 */
[----:B------:R0:W-:Y:S04]  /*73760*/  STL.64 [R1+0xc8], R22 ;  /* 0x0000c81601007387 */ /* 0x0001e80000100a00 */
[----:B0-----:R-:W2:Y:S04]  /*73770*/  LDL.LU.64 R22, [R1+0x5380] ;  /* 0x0053800001167983 */ /* 0x001ea80000300a00 */
[----:B------:R-:W3:Y:S04]  /*73780*/  LDL.LU R12, [R1+0xa00] ;  /* 0x000a0000010c7983 */ /* 0x000ee80000300800 */
[----:B------:R-:W3:Y:S04]  /*73790*/  LDL.LU R13, [R1+0xa04] ;  /* 0x000a0400010d7983 */ /* 0x000ee80000300800 */
[----:B------:R-:W4:Y:S04]  /*737a0*/  LDL.LU R14, [R1+0xa08] ;  /* 0x000a0800010e7983 */ /* 0x000f280000300800 */
[----:B------:R-:W4:Y:S01]  /*737b0*/  LDL.LU R15, [R1+0xa0c] ;  /* 0x000a0c00010f7983 */ /* 0x000f220000300800 */
[----:B--2---:R-:W-:Y:S03]  /*737c0*/  HMMA.16816.F32 R8, R4, R22, R8 ;  /* 0x000000160408723c */ /* 0x004fe60000001808 */
[----:B----4-:R0:W-:Y:S04]  /*737d0*/  STL.64 [R1+0x52d8], R14 ;  /* 0x0052d80e01007387 */ /* 0x0101e80000100a00 */
[----:B---3--:R1:W-:Y:S04]  /*737e0*/  STL.64 [R1+0x52d0], R12 ;  /* 0x0052d00c01007387 */ /* 0x0083e80000100a00 */
[----:B0-----:R-:W2:Y:S01]  /*737f0*/  LDL.64 R14, [R1+0x128] ;  /* 0x00012800010e7983 */ /* 0x001ea20000100a00 */
[----:B-1----:R-:W-:-:S11]  /*73800*/  IMAD.MOV.U32 R12, RZ, RZ, R22 ;  /* 0x000000ffff0c7224 */ /* 0x002fd600078e0016 */
[----:B------:R-:W-:Y:S04]  /*73810*/  STL.64 [R1+0xb0], R8 ;  /* 0x0000b00801007387 */ /* 0x000fe80000100a00 */
[----:B------:R0:W-:Y:S04]  /*73820*/  STL.64 [R1+0xb8], R10 ;  /* 0x0000b80a01007387 */ /* 0x0001e80000100a00 */
[----:B0-----:R-:W3:Y:S04]  /*73830*/  LDL.LU R10, [R1+0x5378] ;  /* 0x00537800010a7983 */ /* 0x001ee80000300800 */
[----:B------:R-:W4:Y:S01]  /*73840*/  LDL.LU.64 R8, [R1+0x5370] ;  /* 0x0053700001087983 */ /* 0x000f220000300a00 */
[----:B------:R-:W-:-:S03]  /*73850*/  IMAD.MOV.U32 R11, RZ, RZ, R23 ;  /* 0x000000ffff0b7224 */ /* 0x000fc600078e0017 */
        /* <DEDUP_REMOVED lines=12> */
[----:B---3--:R-:W-:Y:S02]  /*73920*/  IMAD.MOV.U32 R14, RZ, RZ, R10 ;  /* 0x000000ffff0e7224 */ /* 0x008fe400078e000a */
[----:B----4-:R-:W-:-:S07]  /*73930*/  IMAD.MOV.U32 R15, RZ, RZ, R9 ;  /* 0x000000ffff0f7224 */ /* 0x010fce00078e0009 */
[----:B--2---:R-:W-:Y:S01]  /*73940*/  HMMA.16816.F32 R12, R4, R14, R20 ;  /* 0x0000000e040c723c */ /* 0x004fe20000001814 */
[----:B------:R-:W2:-:S15]  /*73950*/  LDL.LU.64 R22, [R1+0x5348] ;  /* 0x0053480001167983 */ /* 0x000e9e0000300a00 */
[----:B------:R-:W-:-:S07]  /*73960*/  NOP ;  /* 0x0000000000007918 */ /* 0x000fce0000000000 */
[----:B------:R-:W-:Y:S04]  /*73970*/  STL.64 [R1+0x90], R12 ;  /* 0x0000900c01007387 */ /* 0x000fe80000100a00 */
[----:B------:R0:W-:Y:S02]  /*73980*/  STL.64 [R1+0x98], R14 ;  /* 0x0000980e01007387 */ /* 0x0001e40000100a00 */
[----:B0-----:R-:W-:Y:S02]  /*73990*/  HMMA.16816.F32 R12, R4, R18, R24 ;  /* 0x00000012040c723c */ /* 0x001fe40000001818 */
[----:B------:R-:W0:Y:S05]  /*739a0*/  LDSM.16.MT88.4 R16, [R28+UR5+0x14100] ;  /* 0x014100051c10783b */ /* 0x000e2a0008004200 */
[----:B------:R-:W-:-:S02]  /*739b0*/  IMAD.MOV.U32 R26, RZ, RZ, R8 ;  /* 0x000000ffff1a7224 */ /* 0x000fc400078e0008 */
[----:B------:R-:W-:-:S14]  /*739c0*/  IMAD.MOV.U32 R27, RZ, RZ, R3 ;  /* 0x000000ffff1b7224 */ /* 0x000fdc00078e0003 */
[----:B------:R-:W-:Y:S04]  /*739d0*/  STL.64 [R1+0x260], R12 ;  /* 0x0002600c01007387 */ /* 0x000fe80000100a00 */
[----:B------:R-:W-:Y:S04]  /*739e0*/  STL.64 [R1+0x268], R14 ;  /* 0x0002680e01007387 */ /* 0x000fe80000100a00 */
[----:B------:R1:W-:Y:S04]  /*739f0*/  STL.64 [R1+0x5340], R26 ;  /* 0x0053401a01007387 */ /* 0x0003e80000100a00 */
[----:B------:R-:W2:Y:S04]  /*73a00*/  LDL.LU R24, [R1+0x940] ;  /* 0x0009400001187983 */ /* 0x000ea80000300800 */
[----:B------:R-:W2:Y:S04]  /*73a10*/  LDL.LU R25, [R1+0x944] ;  /* 0x0009440001197983 */ /* 0x000ea80000300800 */
[----:B-1----:R-:W2:Y:S04]  /*73a20*/  LDL.LU R26, [R1+0x948] ;  /* 0x00094800011a7983 */ /* 0x002ea80000300800 */
        /* <DEDUP_REMOVED lines=11> */
[----:B0-----:R0:W-:Y:S04]  /*73ae0*/  STL.64 [R1+0x5210], R18 ;  /* 0x0052101201007387 */ /* 0x0011e80000100a00 */
[----:B------:R1:W-:Y:S04]  /*73af0*/  STL.64 [R1+0x5208], R16 ;  /* 0x0052081001007387 */ /* 0x0003e80000100a00 */
[----:B0-----:R-:W4:Y:S04]  /*73b00*/  LDL.64 R18, [R1+0x118] ;  /* 0x0001180001127983 */ /* 0x001f280000100a00 */
[----:B----4-:R0:W-:Y:S04]  /*73b10*/  STL.64 [R1+0x52e0], R18 ;  /* 0x0052e01201007387 */ /* 0x0101e80000100a00 */
[----:B-1----:R-:W4:Y:S04]  /*73b20*/  LDL.LU R16, [R1+0x9e0] ;  /* 0x0009e00001107983 */ /* 0x002f280000300800 */
[----:B------:R-:W4:Y:S04]  /*73b30*/  LDL.LU R17, [R1+0x9e4] ;  /* 0x0009e40001117983 */ /* 0x000f280000300800 */
[----:B0-----:R-:W3:Y:S04]  /*73b40*/  LDL.LU R18, [R1+0x9e8] ;  /* 0x0009e80001127983 */ /* 0x001ee80000300800 */
[----:B------:R-:W3:Y:S01]  /*73b50*/  LDL.LU R19, [R1+0x9ec] ;  /* 0x0009ec0001137983 */ /* 0x000ee20000300800 */
[C---:B--2---:R-:W-:Y:S03]  /*73b60*/  HMMA.16816.F32 R24, R4.reuse, R22, R24 ;  /* 0x000000160418723c */ /* 0x044fe60000001818 */
[----:B---3--:R-:W-:Y:S04]  /*73b70*/  STL.64 [R1+0x52f8], R18 ;  /* 0x0052f81201007387 */ /* 0x008fe80000100a00 */
        /* <DEDUP_REMOVED lines=26> */
[----:B------:R-:W-:Y:S02]  /*73d20*/  IMAD.MOV.U32 R14, RZ, RZ, R2 ;  /* 0x000000ffff0e7224 */ /* 0x000fe400078e0002 */
[----:B------:R-:W-:Y:S01]  /*73d30*/  IMAD.MOV.U32 R15, RZ, RZ, R0 ;  /* 0x000000ffff0f7224 */ /* 0x000fe200078e0000 */
[----:B---3--:R-:W-:Y:S01]  /*73d40*/  HMMA.16816.F32 R4, R4, R26, R8 ;  /* 0x0000001a0404723c */ /* 0x008fe20000001808 */
[----:B------:R-:W2:Y:S04]  /*73d50*/  LDL.LU.64 R10, [R1+0x5320] ;  /* 0x00532000010a7983 */ /* 0x000ea80000300a00 */
[----:B------:R-:W2:Y:S04]  /*73d60*/  LDL.LU.64 R8, [R1+0x5318] ;  /* 0x0053180001087983 */ /* 0x000ea80000300a00 */
[----:B------:R0:W-:Y:S04]  /*73d70*/  STL.64 [R1+0x52c0], R26 ;  /* 0x0052c01a01007387 */ /* 0x0001e80000100a00 */
[----:B------:R-:W3:Y:S10]  /*73d80*/  LDL.LU R24, [R1+0xa60] ;  /* 0x000a600001187983 */ /* 0x000ef40000300800 */
[----:B------:R-:W-:Y:S04]  /*73d90*/  STL.64 [R1+0x10], R4 ;  /* 0x0000100401007387 */ /* 0x000fe80000100a00 */
[----:B------:R-:W-:Y:S04]  /*73da0*/  STL.64 [R1+0x18], R6 ;  /* 0x0000180601007387 */ /* 0x000fe80000100a00 */
[----:B------:R-:W1:Y:S04]  /*73db0*/  LDSM.16.MT88.4 R4, [R28+UR5+0x14180] ;  /* 0x014180051c04783b */ /* 0x000e680008004200 */
[----:B------:R-:W3:Y:S04]  /*73dc0*/  LDL.LU R25, [R1+0xa64] ;  /* 0x000a640001197983 */ /* 0x000ee80000300800 */
[----:B0-----:R-:W3:Y:S04]  /*73dd0*/  LDL.LU R26, [R1+0xa68] ;  /* 0x000a6800011a7983 */ /* 0x001ee80000300800 */
[----:B------:R-:W3:Y:S04]  /*73de0*/  LDL.LU R27, [R1+0xa6c] ;  /* 0x000a6c00011b7983 */ /* 0x000ee80000300800 */
[----:B-1----:R0:W-:Y:S04]  /*73df0*/  STL.64 [R1+0x5198], R6 ;  /* 0x0051980601007387 */ /* 0x0021e80000100a00 */
[----:B------:R-:W-:Y:S04]  /*73e00*/  STL.64 [R1+0x5190], R4 ;  /* 0x0051900401007387 */ /* 0x000fe80000100a00 */
[----:B0-----:R-:W4:Y:S01]  /*73e10*/  LDL.64 R6, [R1+0x108] ;  /* 0x0001080001067983 */ /* 0x001f220000100a00 */
        /* <DEDUP_REMOVED lines=23> */
[----:B------:R-:W-:-:S15]  /*73f90*/  IMAD.MOV.U32 R3, RZ, RZ, R19 ;  /* 0x000000ffff037224 */ /* 0x000fde00078e0013 */
[----:B------:R-:W-:-:S02]  /*73fa0*/  NOP ;  /* 0x0000000000007918 */ /* 0x000fc40000000000 */
[----:B------:R0:W-:Y:S04]  /*73fb0*/  STL.64 [R1+0x4b0], R12 ;  /* 0x0004b00c01007387 */ /* 0x0001e80000100a00 */
[----:B------:R-:W-:Y:S04]  /*73fc0*/  STL.64 [R1+0x4b8], R14 ;  /* 0x0004b80e01007387 */ /* 0x000fe80000100a00 */
[----:B------:R-:W2:Y:S04]  /*73fd0*/  LDL.LU R16, [R1+0xa40] ;  /* 0x000a400001107983 */ /* 0x000ea80000300800 */
[----:B------:R-:W2:Y:S01]  /*73fe0*/  LDL.LU R17, [R1+0xa44] ;  /* 0x000a440001117983 */ /* 0x000ea20000300800 */
[----:B0-----:R-:W-:-:S03]  /*73ff0*/  IMAD.MOV.U32 R12, RZ, RZ, R18 ;  /* 0x000000ffff0c7224 */ /* 0x001fc600078e0012 */
[----:B------:R-:W3:Y:S04]  /*74000*/  LDL.LU R18, [R1+0xa48] ;  /* 0x000a480001127983 */ /* 0x000ee80000300800 */
[----:B------:R-:W3:Y:S01]  /*74010*/  LDL.LU R19, [R1+0xa4c] ;  /* 0x000a4c0001137983 */ /* 0x000ee20000300800 */
[----:B----4-:R-:W-:Y:S03]  /*74020*/  HMMA.16816.F32 R20, R8, R6, R20 ;  /* 0x000000060814723c */ /* 0x010fe60000001814 */
[----:B---3--:R0:W-:Y:S04]  /*74030*/  STL.64 [R1+0x5220], R18 ;  /* 0x0052201201007387 */ /* 0x0081e80000100a00 */
[----:B--2---:R-:W-:Y:S04]  /*74040*/  STL.64 [R1+0x5218], R16 ;  /* 0x0052181001007387 */ /* 0x004fe80000100a00 */
[----:B0-----:R-:W2:-:S12]  /*74050*/  LDL.64 R18, [R1+0xe8] ;  /* 0x0000e80001127983 */ /* 0x001e980000100a00 */
[----:B------:R-:W-:Y:S04]  /*74060*/  STL.64 [R1+0x510], R20 ;  /* 0x0005101401007387 */ /* 0x000fe80000100a00 */
[----:B------:R0:W-:Y:S04]  /*74070*/  STL.64 [R1+0x518], R22 ;  /* 0x0005181601007387 */ /* 0x0001e80000100a00 */
[----:B0-----:R-:W3:Y:S01]  /*74080*/  LDL.LU.64 R22, [R1+0x52c8] ;  /* 0x0052c80001167983 */ /* 0x001ee20000300a00 */
[----:B------:R-:W-:Y:S02]  /*74090*/  IMAD.MOV.U32 R14, RZ, RZ, R6 ;  /* 0x000000ffff0e7224 */ /* 0x000fe400078e0006 */
[----:B------:R-:W-:Y:S01]  /*740a0*/  IMAD.MOV.U32 R13, RZ, RZ, R7 ;  /* 0x000000ffff0d7224 */ /* 0x000fe200078e0007 */
        /* <DEDUP_REMOVED lines=22> */
[----:B----4-:R0:W-:Y:S04]  /*74210*/  STL.64 [R1+0x5240], R6 ;  /* 0x0052400601007387 */ /* 0x0101e80000100a00 */
[----:B--2---:R-:W-:Y:S04]  /*74220*/  STL.64 [R1+0x5238], R4 ;  /* 0x0052380401007387 */ /* 0x004fe80000100a00 */
[----:B0-----:R-:W2:Y:S04]  /*74230*/  LDL.64 R6, [R1+0xf8] ;  /* 0x0000f80001067983 */ /* 0x001ea80000100a00 */
[----:B--2---:R0:W-:Y:S02]  /*74240*/  STL.64 [R1+0x5250], R6 ;  /* 0x0052500601007387 */ /* 0x0041e40000100a00 */
[----:B0-----:R-:W-:-:S02]  /*74250*/  IMAD.MOV.U32 R6, RZ, RZ, R14 ;  /* 0x000000ffff067224 */ /* 0x001fc400078e000e */
[----:B------:R-:W-:-:S05]  /*74260*/  IMAD.MOV.U32 R7, RZ, RZ, R13 ;  /* 0x000000ffff077224 */ /* 0x000fca00078e000d */
[----:B------:R0:W-:Y:S02]  /*74270*/  STL.64 [R1+0x5268], R6 ;  /* 0x0052680601007387 */ /* 0x0001e40000100a00 */
[----:B0-----:R-:W-:Y:S02]  /*74280*/  IMAD.MOV.U32 R6, RZ, RZ, R12 ;  /* 0x000000ffff067224 */ /* 0x001fe400078e000c */
[----:B------:R-:W-:-:S05]  /*74290*/  IMAD.MOV.U32 R7, RZ, RZ, R3 ;  /* 0x000000ffff077224 */ /* 0x000fca00078e0003 */
[----:B------:R0:W-:Y:S02]  /*742a0*/  STL.64 [R1+0x5280], R6 ;  /* 0x0052800601007387 */ /* 0x0001e40000100a00 */
[----:B0-----:R-:W-:Y:S02]  /*742b0*/  IMAD.MOV.U32 R6, RZ, RZ, R2 ;  /* 0x000000ffff067224 */ /* 0x001fe400078e0002 */
[----:B------:R-:W-:-:S05]  /*742c0*/  IMAD.MOV.U32 R7, RZ, RZ, R0 ;  /* 0x000000ffff077224 */ /* 0x000fca00078e0000 */
[----:B------:R0:W-:Y:S04]  /*742d0*/  STL.64 [R1+0x5298], R6 ;  /* 0x0052980601007387 */ /* 0x0001e80000100a00 */
[----:B------:R-:W2:Y:S04]  /*742e0*/  LDL.LU R4, [R1+0xaf0] ;  /* 0x000af00001047983 */ /* 0x000ea80000300800 */
[----:B------:R-:W2:Y:S04]  /*742f0*/  LDL.LU R5, [R1+0xaf4] ;  /* 0x000af40001057983 */ /* 0x000ea80000300800 */
[----:B0-----:R-:W4:Y:S04]  /*74300*/  LDL.LU R6, [R1+0xaf8] ;  /* 0x000af80001067983 */ /* 0x001f280000300800 */
[----:B------:R-:W4:Y:S01]  /*74310*/  LDL.LU R7, [R1+0xafc] ;  /* 0x000afc0001077983 */ /* 0x000f220000300800 */
[C---:B---3--:R-:W-:Y:S03]  /*74320*/  HMMA.16816.F32 R24, R8.reuse, R18, R24 ;  /* 0x000000120818723c */ /* 0x048fe60000001818 */
[----:B------:R-:W3:Y:S04]  /*74330*/  LDL.LU R12, [R1+0xa50] ;  /* 0x000a5000010c7983 */ /* 0x000ee80000300800 */
[----:B------:R-:W3:Y:S04]  /*74340*/  LDL.LU R13, [R1+0xa54] ;  /* 0x000a5400010d7983 */ /* 0x000ee80000300800 */
[----:B------:R-:W3:Y:S04]  /*74350*/  LDL.LU R14, [R1+0xa58] ;  /* 0x000a5800010e7983 */ /* 0x000ee80000300800 */
[----:B------:R-:W3:Y:S04]  /*74360*/  LDL.LU R15, [R1+0xa5c] ;  /* 0x000a5c00010f7983 */ /* 0x000ee80000300800 */
        /* <DEDUP_REMOVED lines=8> */
[----:B0-----:R-:W2:Y:S04]  /*743f0*/  LDL.64 R22, [R1+0x8] ;  /* 0x0000080001167983 */ /* 0x001ea80000100a00 */
[----:B------:R-:W-:Y:S04]  /*74400*/  STL.64 [R1+0x550], R24 ;  /* 0x0005501801007387 */ /* 0x000fe80000100a00 */
[----:B------:R0:W-:Y:S04]  /*74410*/  STL.64 [R1+0x558], R26 ;  /* 0x0005581a01007387 */ /* 0x0001e80000100a00 */
[----:B0-----:R-:W3:Y:S04]  /*74420*/  LDL.LU.64 R26, [R1+0x52c0] ;  /* 0x0052c000011a7983 */ /* 0x001ee80000300a00 */
[----:B------:R0:W-:Y:S04]  /*74430*/  STL.64 [R1+0x5248], R18 ;  /* 0x0052481201007387 */ /* 0x0001e80000100a00 */
[----:B------:R-:W4:Y:S04]  /*74440*/  LDL.LU R16, [R1+0xab0] ;  /* 0x000ab00001107983 */ /* 0x000f280000300800 */
[----:B------:R-:W4:Y:S04]  /*74450*/  LDL.LU R17, [R1+0xab4] ;  /* 0x000ab40001117983 */ /* 0x000f280000300800 */
        /* <DEDUP_REMOVED lines=25> */
[----:B------:R-:W0:Y:S04]  /*745f0*/  LDSM.16.MT88.4 R8, [R28+UR5+0x14200] ;  /* 0x014200051c08783b */ /* 0x000e280008004200 */
[----:B0-----:R0:W-:Y:S04]  /*74600*/  STL.64 [R1+0x5128], R10 ;  /* 0x0051280a01007387 */ /* 0x0011e80000100a00 */
[----:B------:R-:W-:Y:S04]  /*74610*/  STL.64 [R1+0x5120], R8 ;  /* 0x0051200801007387 */ /* 0x000fe80000100a00 */
[----:B0-----:R-:W4:Y:S01]  /*74620*/  LDL.64 R10, [R1+0x138] ;  /* 0x00013800010a7983 */ /* 0x001f220000100a00 */
[----:B---3--:R-:W-:-:S15]  /*74630*/  HMMA.16816.F32 R4, R12, R22, R4 ;  /* 0x000000160c04723c */ /* 0x008fde0000001804 */
[----:B------:R-:W-:-:S08]  /*74640*/  NOP ;  /* 0x0000000000007918 */ /* 0x000fd00000000000 */
        /* <DEDUP_REMOVED lines=46> */
[----:B------:R-:W3:Y:S01]  /*74930*/  LDL.LU.64 R16, [R1+0x5218] ;  /* 0x0052180001107983 */ /* 0x000ee20000300a00 */
[----:B------:R-:W-:-:S02]  /*74940*/  IMAD.MOV.U32 R9, RZ, RZ, R26 ;  /* 0x000000ffff097224 */ /* 0x000fc400078e001a */
[----:B------:R-:W-:Y:S01]  /*74950*/  IMAD.MOV.U32 R8, RZ, RZ, R27 ;  /* 0x000000ffff087224 */ /* 0x000fe200078e001b */
[----:B---3--:R-:W-:Y:S01]  /*74960*/  HMMA.16816.F32 R12, R12, R26, R16 ;  /* 0x0000001a0c0c723c */ /* 0x008fe20000001810 */
[----:B------:R-:W2:Y:S04]  /*74970*/  LDL.LU.64 R18, [R1+0x5210] ;  /* 0x0052100001127983 */ /* 0x000ea80000300a00 */
[----:B------:R-:W2:Y:S04]  /*74980*/  LDL.LU.64 R16, [R1+0x5208] ;  /* 0x0052080001107983 */ /* 0x000ea80000300a00 */
[----:B------:R-:W0:-:S14]  /*74990*/  LDSM.16.MT88.4 R24, [R28+UR5+0x14280] ;  /* 0x014280051c18783b */ /* 0x000e1c0008004200 */
[----:B------:R-:W-:Y:S04]  /*749a0*/  STL.64 [R1+0x6b0], R12 ;  /* 0x0006b00c01007387 */ /* 0x000fe80000100a00 */
[----:B------:R1:W-:Y:S04]  /*749b0*/  STL.64 [R1+0x6b8], R14 ;  /* 0x0006b80e01007387 */ /* 0x0003e80000100a00 */
[----:B-1----:R-:W3:Y:S04]  /*749c0*/  LDL.64 R14, [R1+0x128] ;  /* 0x00012800010e7983 */ /* 0x002ee80000100a00 */
[----:B0-----:R0:W-:Y:S04]  /*749d0*/  STL.64 [R1+0x50a8], R26 ;  /* 0x0050a81a01007387 */ /* 0x0011e80000100a00 */
[----:B------:R1:W-:Y:S01]  /*749e0*/  STL.64 [R1+0x50a0], R24 ;  /* 0x0050a01801007387 */ /* 0x0003e20000100a00 */
[----:B0-----:R-:W-:-:S02]  /*749f0*/  IMAD.MOV.U32 R26, RZ, RZ, R9 ;  /* 0x000000ffff1a7224 */ /* 0x001fc400078e0009 */
[----:B------:R-:W-:-:S05]  /*74a00*/  IMAD.MOV.U32 R27, RZ, RZ, R8 ;  /* 0x000000ffff1b7224 */ /* 0x000fca00078e0008 */
[----:B------:R0:W-:Y:S04]  /*74a10*/  STL.64 [R1+0x51a0], R26 ;  /* 0x0051a01a01007387 */ /* 0x0001e80000100a00 */
[----:B-1----:R-:W4:Y:S04]  /*74a20*/  LDL.LU R24, [R1+0xa80] ;  /* 0x000a800001187983 */ /* 0x002f280000300800 */
[----:B------:R-:W4:Y:S04]  /*74a30*/  LDL.LU R25, [R1+0xa84] ;  /* 0x000a840001197983 */ /* 0x000f280000300800 */
[----:B0-----:R-:W4:Y:S04]  /*74a40*/  LDL.LU R26, [R1+0xa88] ;  /* 0x000a8800011a7983 */ /* 0x001f280000300800 */
[----:B------:R-:W4:Y:S01]  /*74a50*/  LDL.LU R27, [R1+0xa8c] ;  /* 0x000a8c00011b7983 */ /* 0x000f220000300800 */
[----:B--2---:R-:W-:-:S15]  /*74a60*/  HMMA.16816.F32 R4, R16, R22, R4 ;  /* 0x000000161004723c */ /* 0x004fde0000001804 */
[----:B------:R-:W-:-:S08]  /*74a70*/  NOP ;  /* 0x0000000000007918 */ /* 0x000fd00000000000 */
[----:B------:R0:W-:Y:S04]  /*74a80*/  STL.64 [R1+0x6f0], R4 ;  /* 0x0006f00401007387 */ /* 0x0001e80000100a00 */
[----:B------:R1:W-:Y:S01]  /*74a90*/  STL.64 [R1+0x6f8], R6 ;  /* 0x0006f80601007387 */ /* 0x0003e20000100a00 */
[----:B0-----:R-:W-:Y:S02]  /*74aa0*/  IMAD.MOV.U32 R5, RZ, RZ, R22 ;  /* 0x000000ffff057224 */ /* 0x001fe400078e0016 */
[----:B------:R-:W-:Y:S02]  /*74ab0*/  IMAD.MOV.U32 R4, RZ, RZ, R23 ;  /* 0x000000ffff047224 */ /* 0x000fe400078e0017 */
[----:B------:R-:W2:Y:S04]  /*74ac0*/  LDL.LU.64 R22, [R1+0x5200] ;  /* 0x0052000001167983 */ /* 0x000ea80000300a00 */
[----:B------:R-:W2:Y:S01]  /*74ad0*/  LDL.LU.64 R20, [R1+0x51f8] ;  /* 0x0051f80001147983 */ /* 0x000ea20000300a00 */
[----:B-1----:R-:W-:-:S02]  /*74ae0*/  IMAD.MOV.U32 R7, RZ, RZ, R10 ;  /* 0x000000ffff077224 */ /* 0x002fc400078e000a */
[----:B------:R-:W-:Y:S01]  /*74af0*/  IMAD.MOV.U32 R6, RZ, RZ, R11 ;  /* 0x000000ffff067224 */ /* 0x000fe200078e000b */
[----:B----4-:R-:W-:-:S15]  /*74b00*/  HMMA.16816.F32 R24, R16, R10, R24 ;  /* 0x0000000a1018723c */ /* 0x010fde0000001818 */
[----:B------:R-:W-:-:S08]  /*74b10*/  NOP ;  /* 0x0000000000007918 */ /* 0x000fd00000000000 */
[----:B------:R-:W-:Y:S04]  /*74b20*/  STL.64 [R1+0x720], R24 ;  /* 0x0007201801007387 */ /* 0x000fe80000100a00 */
[----:B------:R-:W-:Y:S04]  /*74b30*/  STL.64 [R1+0x728], R26 ;  /* 0x0007281a01007387 */ /* 0x000fe80000100a00 */
[----:B---3--:R-:W-:Y:S01]  /*74b40*/  STL.64 [R1+0x51e8], R14 ;  /* 0x0051e80e01007387 */ /* 0x008fe20000100a00 */
[----:B--2---:R-:W-:Y:S03]  /*74b50*/  HMMA.16816.F32 R8, R16, R14, R20 ;  /* 0x0000000e1008723c */ /* 0x004fe60000001814 */
[----:B------:R-:W2:-:S15]  /*74b60*/  LDL.LU R20, [R1+0x960] ;  /* 0x0009600001147983 */ /* 0x000e9e0000300800 */
[----:B------:R-:W-:-:S05]  /*74b70*/  NOP ;  /* 0x0000000000007918 */ /* 0x000fca0000000000 */
        /* <DEDUP_REMOVED lines=8> */
[----:B------:R-:W-:-:S05]  /*74c00*/  IMAD.MOV.U32 R23, RZ, RZ, R6 ;  /* 0x000000ffff177224 */ /* 0x000fca00078e0006 */
[----:B------:R0:W-:Y:S04]  /*74c10*/  STL.64 [R1+0x5178], R22 ;  /* 0x0051781601007387 */ /* 0x0001e80000100a00 */
[----:B------:R-:W2:Y:S04]  /*74c20*/  LDL.LU R8, [R1+0x8f0] ;  /* 0x0008f00001087983 */ /* 0x000ea80000300800 */
[----:B------:R-:W2:Y:S04]  /*74c30*/  LDL.LU R9, [R1+0x8f4] ;  /* 0x0008f40001097983 */ /* 0x000ea80000300800 */
[----:B------:R-:W3:Y:S04]  /*74c40*/  LDL.LU R10, [R1+0x8f8] ;  /* 0x0008f800010a7983 */ /* 0x000ee80000300800 */
[----:B------:R-:W3:Y:S01]  /*74c50*/  LDL.LU R11, [R1+0x8fc] ;  /* 0x0008fc00010b7983 */ /* 0x000ee20000300800 */
[----:B0-----:R-:W-:-:S02]  /*74c60*/  IMAD.MOV.U32 R22, RZ, RZ, R5 ;  /* 0x000000ffff167224 */ /* 0x001fc400078e0005 */
[----:B------:R-:W-:-:S05]  /*74c70*/  IMAD.MOV.U32 R23, RZ, RZ, R4 ;  /* 0x000000ffff177224 */ /* 0x000fca00078e0004 */
[----:B------:R0:W-:Y:S04]  /*74c80*/  STL.64 [R1+0x51a8], R22 ;  /* 0x0051a81601007387 */ /* 0x0001e80000100a00 */
[----:B------:R-:W4:Y:S04]  /*74c90*/  LDL.LU R4, [R1+0x9a0] ;  /* 0x0009a00001047983 */ /* 0x000f280000300800 */
[----:B------:R-:W4:Y:S04]  /*74ca0*/  LDL.LU R5, [R1+0x9a4] ;  /* 0x0009a40001057983 */ /* 0x000f280000300800 */
[----:B------:R-:W2:Y:S04]  /*74cb0*/  LDL.LU R6, [R1+0x9a8] ;  /* 0x0009a80001067983 */ /* 0x000ea80000300800 */
[----:B------:R-:W2:Y:S04]  /*74cc0*/  LDL.LU R7, [R1+0x9ac] ;  /* 0x0009ac0001077983 */ /* 0x000ea80000300800 */
[----:B------:R-:W3:Y:S04]  /*74cd0*/  LDL.LU R12, [R1+0xa30] ;  /* 0x000a3000010c7983 */ /* 0x000ee80000300800 */
[----:B------:R-:W3:Y:S04]  /*74ce0*/  LDL.LU R13, [R1+0xa34] ;  /* 0x000a3400010d7983 */ /* 0x000ee80000300800 */
[----:B------:R-:W3:Y:S04]  /*74cf0*/  LDL.LU R14, [R1+0xa38] ;  /* 0x000a3800010e7983 */ /* 0x000ee80000300800 */
[----:B------:R-:W3:Y:S01]  /*74d00*/  LDL.LU R15, [R1+0xa3c] ;  /* 0x000a3c00010f7983 */ /* 0x000ee20000300800 */
[----:B------:R-:W-:-:S02]  /*74d10*/  IMAD.MOV.U32 R26, RZ, RZ, R2 ;  /* 0x000000ffff1a7224 */ /* 0x000fc400078e0002 */
[----:B------:R-:W-:Y:S01]  /*74d20*/  IMAD.MOV.U32 R27, RZ, RZ, R3 ;  /* 0x000000ffff1b7224 */ /* 0x000fe200078e0003 */
[----:B--2---:R-:W-:Y:S04]  /*74d30*/  STL.64 [R1+0x51b8], R6 ;  /* 0x0051b80601007387 */ /* 0x004fe80000100a00 */
[----:B----4-:R-:W-:Y:S04]  /*74d40*/  STL.64 [R1+0x51b0], R4 ;  /* 0x0051b00401007387 */ /* 0x010fe80000100a00 */
[----:B------:R-:W2:Y:S04]  /*74d50*/  LDL.LU R2, [R1+0x51f4] ;  /* 0x0051f40001027983 */ /* 0x000ea80000300800 */
[----:B------:R-:W4:Y:S04]  /*74d60*/  LDL.LU R3, [R1+0x51f0] ;  /* 0x0051f00001037983 */ /* 0x000f280000300800 */
[----:B------:R-:W-:Y:S04]  /*74d70*/  STL.64 [R1+0x51c0], R26 ;  /* 0x0051c01a01007387 */ /* 0x000fe80000100a00 */
[----:B------:R-:W3:Y:S04]  /*74d80*/  LDL.LU R20, [R1+0x9d0] ;  /* 0x0009d00001147983 */ /* 0x000ee80000300800 */
        /* <DEDUP_REMOVED lines=8> */
[----:B------:R-:W3:Y:S04]  /*74e10*/  LDL.LU R23, [R1+0xa1c] ;  /* 0x000a1c0001177983 */ /* 0x000ee80000300800 */
[----:B---3--:R0:W-:Y:S04]  /*74e20*/  STL.64 [R1+0x51e0], R22 ;  /* 0x0051e01601007387 */ /* 0x0081e80000100a00 */
[----:B--2---:R-:W-:Y:S04]  /*74e30*/  STL.64 [R1+0x51d8], R20 ;  /* 0x0051d81401007387 */ /* 0x004fe80000100a00 */
[----:B0-----:R-:W2:Y:S04]  /*74e40*/  LDL.64 R22, [R1+0x118] ;  /* 0x0001180001167983 */ /* 0x001ea80000100a00 */
        /* <DEDUP_REMOVED lines=11> */
[----:B---3--:R0:W-:Y:S04]  /*74f00*/  STL.64 [R1+0x5148], R10 ;  /* 0x0051480a01007387 */ /* 0x0081e80000100a00 */
[----:B----4-:R-:W-:Y:S04]  /*74f10*/  STL.64 [R1+0x5140], R8 ;  /* 0x0051400801007387 */ /* 0x010fe80000100a00 */
[----:B0-----:R-:W2:-:S12]  /*74f20*/  LDL.64 R10, [R1+0x108] ;  /* 0x00010800010a7983 */ /* 0x001e980000100a00 */
[----:B------:R-:W-:Y:S04]  /*74f30*/  STL.64 [R1+0xac0], R12 ;  /* 0x000ac00c01007387 */ /* 0x000fe80000100a00 */
[----:B------:R0:W-:Y:S04]  /*74f40*/  STL.64 [R1+0xac8], R14 ;  /* 0x000ac80e01007387 */ /* 0x0001e80000100a00 */
[----:B0-----:R-:W3:Y:S01]  /*74f50*/  LDL.LU.64 R14, [R1+0x51e8] ;  /* 0x0051e800010e7983 */ /* 0x001ee20000300a00 */
[----:B------:R-:W-:Y:S02]  /*74f60*/  IMAD.MOV.U32 R7, RZ, RZ, R0 ;  /* 0x000000ffff077224 */ /* 0x000fe400078e0000 */
[----:B------:R-:W-:-:S02]  /*74f70*/  IMAD.MOV.U32 R12, RZ, RZ, R22 ;  /* 0x000000ffff0c7224 */ /* 0x000fc400078e0016 */
[----:B------:R-:W-:Y:S02]  /*74f80*/  IMAD.MOV.U32 R0, RZ, RZ, R23 ;  /* 0x000000ffff007224 */ /* 0x000fe400078e0017 */
[----:B------:R-:W2:Y:S04]  /*74f90*/  LDL.LU.64 R22, [R1+0x51e0] ;  /* 0x0051e00001167983 */ /* 0x000ea80000300a00 */
[----:B------:R-:W2:Y:S04]  /*74fa0*/  LDL.LU.64 R20, [R1+0x51d8] ;  /* 0x0051d80001147983 */ /* 0x000ea80000300a00 */
[----:B---3--:R-:W-:Y:S04]  /*74fb0*/  STL.64 [R1+0x5170], R14 ;  /* 0x0051700e01007387 */ /* 0x008fe80000100a00 */
[----:B------:R0:W-:Y:S04]  /*74fc0*/  STL [R1+0x5168], R12 ;  /* 0x0051680c01007387 */ /* 0x0001e80000100800 */
[----:B0-----:R-:W3:Y:S04]  /*74fd0*/  LDL.LU R12, [R1+0x980] ;  /* 0x00098000010c7983 */ /* 0x001ee80000300800 */
[----:B------:R-:W3:Y:S04]  /*74fe0*/  LDL.LU R13, [R1+0x984] ;  /* 0x00098400010d7983 */ /* 0x000ee80000300800 */
[----:B------:R-:W4:Y:S04]  /*74ff0*/  LDL.LU R14, [R1+0x988] ;  /* 0x00098800010e7983 */ /* 0x000f280000300800 */
[----:B------:R-:W4:Y:S01]  /*75000*/  LDL.LU R15, [R1+0x98c] ;  /* 0x00098c00010f7983 */ /* 0x000f220000300800 */
[----:B--2---:R-:W-:Y:S01]  /*75010*/  HMMA.16816.F32 R20, R16, R10, R20 ;  /* 0x0000000a1014723c */ /* 0x004fe20000001814 */
[----:B------:R-:W-:-:S07]  /*75020*/  IMAD.MOV.U32 R6, RZ, RZ, R29 ;  /* 0x000000ffff067224 */ /* 0x000fce00078e001d */
[C---:B------:R-:W-:Y:S01]  /*75030*/  HMMA.16816.F32 R4, R16.reuse, R6, R24 ;  /* 0x000000061004723c */ /* 0x040fe20000001818 */
        /* <DEDUP_REMOVED lines=11> */
[----:B------:R-:W4:Y:S04]  /*750f0*/  LDL.LU R8, [R1+0x950] ;  /* 0x0009500001087983 */ /* 0x000f280000300800 */
[----:B------:R-:W4:Y:S04]  /*75100*/  LDL.LU R9, [R1+0x954] ;  /* 0x0009540001097983 */ /* 0x000f280000300800 */
[----:B0-----:R-:W4:Y:S04]  /*75110*/  LDL.LU R10, [R1+0x958] ;  /* 0x00095800010a7983 */ /* 0x001f280000300800 */
[----:B------:R-:W4:Y:S04]  /*75120*/  LDL.LU R11, [R1+0x95c] ;  /* 0x00095c00010b7983 */ /* 0x000f280000300800 */
[----:B------:R-:W3:Y:S04]  /*75130*/  LDL.LU.64 R26, [R1+0x51c0] ;  /* 0x0051c000011a7983 */ /* 0x000ee80000300a00 */
[----:B------:R-:W-:Y:S04]  /*75140*/  STL.64 [R1+0xaa0], R4 ;  /* 0x000aa00401007387 */ /* 0x000fe80000100a00 */
[----:B------:R0:W-:Y:S04]  /*75150*/  STL.64 [R1+0xaa8], R6 ;  /* 0x000aa80601007387 */ /* 0x0001e80000100a00 */
[----:B0-----:R-:W2:Y:S04]  /*75160*/  LDL.LU.64 R6, [R1+0x51b8] ;  /* 0x0051b80001067983 */ /* 0x001ea80000300a00 */
[----:B------:R-:W2:Y:S01]  /*75170*/  LDL.LU.64 R4, [R1+0x51b0] ;  /* 0x0051b00001047983 */ /* 0x000ea20000300a00 */
[----:B---3--:R-:W-:Y:S03]  /*75180*/  HMMA.16816.F32 R24, R16, R26, R20 ;  /* 0x0000001a1018723c */ /* 0x008fe60000001814 */
[----:B------:R-:W3:-:S15]  /*75190*/  LDL.LU.64 R22, [R1+0x51a8] ;  /* 0x0051a80001167983 */ /* 0x000ede0000300a00 */
[----:B------:R-:W-:-:S05]  /*751a0*/  NOP ;  /* 0x0000000000007918 */ /* 0x000fca0000000000 */
[----:B------:R-:W-:Y:S04]  /*751b0*/  STL.64 [R1+0xa90], R24 ;  /* 0x000a901801007387 */ /* 0x000fe80000100a00 */
[----:B------:R0:W-:Y:S04]  /*751c0*/  STL.64 [R1+0xa98], R26 ;  /* 0x000a981a01007387 */ /* 0x0001e80000100a00 */
[----:B0-----:R-:W2:Y:S02]  /*751d0*/  LDL.LU.64 R26, [R1+0x51a0] ;  /* 0x0051a000011a7983 */ /* 0x001ea40000300a00 */
[----:B--2---:R-:W-:Y:S02]  /*751e0*/  HMMA.16816.F32 R16, R16, R26, R4 ;  /* 0x0000001a1010723c */ /* 0x004fe40000001804 */
[----:B------:R-:W3:Y:S04]  /*751f0*/  LDL.LU.64 R6, [R1+0x5198] ;  /* 0x0051980001067983 */ /* 0x000ee80000300a00 */
[----:B------:R-:W3:-:S15]  /*75200*/  LDL.LU.64 R4, [R1+0x5190] ;  /* 0x0051900001047983 */ /* 0x000ede0000300a00 */
[----:B------:R-:W-:-:S02]  /*75210*/  NOP ;  /* 0x0000000000007918 */ /* 0x000fc40000000000 */
[----:B------:R0:W-:Y:S04]  /*75220*/  STL.64 [R1+0x7f0], R16 ;  /* 0x0007f01001007387 */ /* 0x0001e80000100a00 */
[----:B------:R1:W-:Y:S04]  /*75230*/  STL.64 [R1+0x7f8], R18 ;  /* 0x0007f81201007387 */ /* 0x0003e80000100a00 */
[----:B0-----:R-:W2:Y:S04]  /*75240*/  LDL.LU R16, [R1+0x920] ;  /* 0x0009200001107983 */ /* 0x001ea80000300800 */
[----:B------:R-:W2:Y:S04]  /*75250*/  LDL.LU R17, [R1+0x924] ;  /* 0x0009240001117983 */ /* 0x000ea80000300800 */
[----:B-1----:R-:W2:Y:S04]  /*75260*/  LDL.LU R18, [R1+0x928] ;  /* 0x0009280001127983 */ /* 0x002ea80000300800 */
[----:B------:R-:W2:Y:S01]  /*75270*/  LDL.LU R19, [R1+0x92c] ;  /* 0x00092c0001137983 */ /* 0x000ea20000300800 */
        /* <DEDUP_REMOVED lines=8> */
[----:B------:R-:W3:Y:S04]  /*75300*/  LDL.LU.64 R14, [R1+0x5170] ;  /* 0x00517000010e7983 */ /* 0x000ee80000300a00 */
[----:B------:R-:W4:-:S15]  /*75310*/  LDL.LU R12, [R1+0x5168] ;  /* 0x00516800010c7983 */ /* 0x000f1e0000300800 */
[----:B------:R-:W-:-:S02]  /*75320*/  NOP ;  /* 0x0000000000007918 */ /* 0x000fc40000000000 */
[----:B------:R-:W-:Y:S04]  /*75330*/  STL.64 [R1+0xa70], R20 ;  /* 0x000a701401007387 */ /* 0x000fe80000100a00 */
[----:B------:R0:W-:Y:S04]  /*75340*/  STL.64 [R1+0xa78], R22 ;  /* 0x000a781601007387 */ /* 0x0001e80000100a00 */
[----:B0-----:R-:W2:Y:S04]  /*75350*/  LDL.LU.64 R22, [R1+0x5160] ;  /* 0x0051600001167983 */ /* 0x001ea80000300a00 */
[----:B------:R-:W2:Y:S04]  /*75360*/  LDL.LU.64 R20, [R1+0x5158] ;  /* 0x0051580001147983 */ /* 0x000ea80000300a00 */
[----:B---3--:R4:W-:Y:S01]  /*75370*/  STL.64 [R1+0x50e8], R14 ;  /* 0x0050e80e01007387 */ /* 0x0089e20000100a00 */
[----:B--2---:R-:W-:-:S15]  /*75380*/  HMMA.16816.F32 R20, R4, R14, R20 ;  /* 0x0000000e0414723c */ /* 0x004fde0000001814 */
[----:B------:R-:W-:-:S08]  /*75390*/  NOP ;  /* 0x0000000000007918 */ /* 0x000fd00000000000 */
[----:B------:R-:W-:Y:S04]  /*753a0*/  STL.64 [R1+0xa60], R20 ;  /* 0x000a601401007387 */ /* 0x000fe80000100a00 */
[----:B------:R-:W-:Y:S04]  /*753b0*/  STL.64 [R1+0xa68], R22 ;  /* 0x000a681601007387 */ /* 0x000fe80000100a00 */
[----:B------:R-:W0:Y:S01]  /*753c0*/  LDSM.16.MT88.4 R20, [R28+UR5+0x14300] ;  /* 0x014300051c14783b */ /* 0x000e220008004200 */
[----:B----4-:R-:W-:Y:S02]  /*753d0*/  IMAD.MOV.U32 R14, RZ, RZ, R12 ;  /* 0x000000ffff0e7224 */ /* 0x010fe400078e000c */
[----:B------:R-:W-:-:S07]  /*753e0*/  IMAD.MOV.U32 R15, RZ, RZ, R0 ;  /* 0x000000ffff0f7224 */ /* 0x000fce00078e0000 */
[C---:B------:R-:W-:Y:S01]  /*753f0*/  HMMA.16816.F32 R12, R4.reuse, R14, R8 ;  /* 0x0000000e040c723c */ /* 0x040fe20000001808 */
[----:B0-----:R0:W-:Y:S04]  /*75400*/  STL.64 [R1+0x5000], R22 ;  /* 0x0050001601007387 */ /* 0x0011e80000100a00 */
[----:B------:R-:W-:Y:S04]  /*75410*/  STL.64 [R1+0x4ff8], R20 ;  /* 0x004ff81401007387 */ /* 0x000fe80000100a00 */
[----:B0-----:R-:W2:Y:S04]  /*75420*/  LDL.64 R22, [R1+0xe8] ;  /* 0x0000e80001167983 */ /* 0x001ea80000100a00 */
[----:B------:R-:W3:Y:S10]  /*75430*/  LDL.LU.64 R10, [R1+0x5150] ;  /* 0x00515000010a7983 */ /* 0x000ef40000300a00 */
[----:B------:R0:W-:Y:S04]  /*75440*/  STL.64 [R1+0xa50], R12 ;  /* 0x000a500c01007387 */ /* 0x0001e80000100a00 */
[----:B------:R-:W-:Y:S01]  /*75450*/  STL.64 [R1+0xa58], R14 ;  /* 0x000a580e01007387 */ /* 0x000fe20000100a00 */
[----:B---3--:R-:W-:Y:S06]  /*75460*/  HMMA.16816.F32 R16, R4, R10, R16 ;  /* 0x0000000a0410723c */ /* 0x008fec0000001810 */
[----:B0-----:R-:W-:-:S02]  /*75470*/  IMAD.MOV.U32 R12, RZ, RZ, R10 ;  /* 0x000000ffff0c7224 */ /* 0x001fc400078e000a */
[----:B------:R-:W-:-:S15]  /*75480*/  IMAD.MOV.U32 R0, RZ, RZ, R11 ;  /* 0x000000ffff007224 */ /* 0x000fde00078e000b */
[----:B------:R0:W-:Y:S04]  /*75490*/  STL.64 [R1+0xa40], R16 ;  /* 0x000a401001007387 */ /* 0x0001e80000100a00 */
[----:B------:R1:W-:Y:S04]  /*754a0*/  STL.64 [R1+0xa48], R18 ;  /* 0x000a481201007387 */ /* 0x0003e80000100a00 */
[----:B------:R-:W3:Y:S04]  /*754b0*/  LDL.LU.64 R10, [R1+0x5148] ;  /* 0x00514800010a7983 */ /* 0x000ee80000300a00 */
[----:B------:R-:W3:Y:S04]  /*754c0*/  LDL.LU.64 R8, [R1+0x5140] ;  /* 0x0051400001087983 */ /* 0x000ee80000300a00 */
[----:B0-----:R-:W4:Y:S04]  /*754d0*/  LDL.LU R16, [R1+0x630] ;  /* 0x0006300001107983 */ /* 0x001f280000300800 */
[----:B------:R-:W4:Y:S04]  /*754e0*/  LDL.LU R17, [R1+0x634] ;  /* 0x0006340001117983 */ /* 0x000f280000300800 */
[----:B-1----:R-:W2:Y:S04]  /*754f0*/  LDL.LU R18, [R1+0x638] ;  /* 0x0006380001127983 */ /* 0x002ea80000300800 */
[----:B------:R-:W2:Y:S04]  /*75500*/  LDL.LU R19, [R1+0x63c] ;  /* 0x00063c0001137983 */ /* 0x000ea80000300800 */
[----:B--2---:R0:W-:Y:S04]  /*75510*/  STL.64 [R1+0x5010], R18 ;  /* 0x0050101201007387 */ /* 0x0041e80000100a00 */
[----:B----4-:R-:W-:Y:S04]  /*75520*/  STL.64 [R1+0x5008], R16 ;  /* 0x0050081001007387 */ /* 0x010fe80000100a00 */
[----:B0-----:R-:W3:Y:S02]  /*75530*/  LDL.LU.64 R18, [R1+0xf8] ;  /* 0x0000f80001127983 */ /* 0x001ee40000300a00 */
[----:B---3--:R-:W-:-:S15]  /*75540*/  HMMA.16816.F32 R8, R4, R18, R8 ;  /* 0x000000120408723c */ /* 0x008fde0000001808 */
[----:B------:R-:W-:-:S08]  /*75550*/  NOP ;  /* 0x0000000000007918 */ /* 0x000fd00000000000 */
        /* <DEDUP_REMOVED lines=8> */
[----:B------:R-:W3:Y:S01]  /*755e0*/  LDL.LU R19, [R1+0x8cc] ;  /* 0x0008cc0001137983 */ /* 0x000ee20000300800 */
[C---:B--2---:R-:W-:Y:S06]  /*755f0*/  HMMA.16816.F32 R8, R4.reuse, R22, R8 ;  /* 0x000000160408723c */ /* 0x044fec0000001808 */
[----:B---3--:R-:W-:-:S15]  /*75600*/  HMMA.16816.F32 R4, R4, R26, R16 ;  /* 0x0000001a0404723c */ /* 0x008fde0000001810 */
[----:B------:R-:W-:-:S02]  /*75610*/  NOP ;  /* 0x0000000000007918 */ /* 0x000fc40000000000 */
[----:B------:R-:W-:Y:S04]  /*75620*/  STL.64 [R1+0xa20], R8 ;  /* 0x000a200801007387 */ /* 0x000fe80000100a00 */
[----:B------:R0:W-:Y:S04]  /*75630*/  STL.64 [R1+0xa28], R10 ;  /* 0x000a280a01007387 */ /* 0x0001e80000100a00 */
[----:B0-----:R-:W2:Y:S04]  /*75640*/  LDL.LU.64 R10, [R1+0x5128] ;  /* 0x00512800010a7983 */ /* 0x001ea80000300a00 */
[----:B------:R-:W2:Y:S04]  /*75650*/  LDL.LU.64 R8, [R1+0x5120] ;  /* 0x0051200001087983 */ /* 0x000ea80000300a00 */
[----:B------:R0:W-:Y:S04]  /*75660*/  STL.64 [R1+0x50e0], R22 ;  /* 0x0050e01601007387 */ /* 0x0001e80000100a00 */
[----:B------:R-:W3:Y:S04]  /*75670*/  LDL.LU R20, [R1+0x840] ;  /* 0x0008400001147983 */ /* 0x000ee80000300800 */
[----:B------:R-:W-:Y:S04]  /*75680*/  STL.64 [R1+0x980], R4 ;  /* 0x0009800401007387 */ /* 0x000fe80000100a00 */
[----:B------:R-:W-:Y:S04]  /*75690*/  STL.64 [R1+0x988], R6 ;  /* 0x0009880601007387 */ /* 0x000fe80000100a00 */
[----:B------:R-:W3:Y:S04]  /*756a0*/  LDL.LU R21, [R1+0x844] ;  /* 0x0008440001157983 */ /* 0x000ee80000300800 */
[----:B0-----:R-:W4:Y:S04]  /*756b0*/  LDL.LU R22, [R1+0x848] ;  /* 0x0008480001167983 */ /* 0x001f280000300800 */
[----:B------:R-:W4:Y:S04]  /*756c0*/  LDL.LU R23, [R1+0x84c] ;  /* 0x00084c0001177983 */ /* 0x000f280000300800 */
[----:B----4-:R0:W-:Y:S04]  /*756d0*/  STL.64 [R1+0x5100], R22 ;  /* 0x0051001601007387 */ /* 0x0101e80000100a00 */
[----:B---3--:R-:W-:Y:S04]  /*756e0*/  STL.64 [R1+0x50f8], R20 ;  /* 0x0050f81401007387 */ /* 0x008fe80000100a00 */
[----:B0-----:R-:W2:Y:S04]  /*756f0*/  LDL.64 R22, [R1+0x8] ;  /* 0x0000080001167983 */ /* 0x001ea80000100a00 */
[----:B------:R-:W3:Y:S04]  /*75700*/  LDL.LU R16, [R1+0x870] ;  /* 0x0008700001107983 */ /* 0x000ee80000300800 */
[----:B------:R-:W3:Y:S04]  /*75710*/  LDL.LU R17, [R1+0x874] ;  /* 0x0008740001117983 */ /* 0x000ee80000300800 */
[----:B------:R-:W4:Y:S04]  /*75720*/  LDL.LU R18, [R1+0x878] ;  /* 0x0008780001127983 */ /* 0x000f280000300800 */
[----:B------:R-:W4:Y:S01]  /*75730*/  LDL.LU R19, [R1+0x87c] ;  /* 0x00087c0001137983 */ /* 0x000f220000300800 */
[----:B------:R-:W-:-:S03]  /*75740*/  IMAD.MOV.U32 R7, RZ, RZ, R3 ;  /* 0x000000ffff077224 */ /* 0x000fc600078e0003 */
[----:B----4-:R-:W-:Y:S04]  /*75750*/  STL.64 [R1+0x5110], R18 ;  /* 0x0051101201007387 */ /* 0x010fe80000100a00 */
[----:B---3--:R0:W-:Y:S04]  /*75760*/  STL.64 [R1+0x5108], R16 ;  /* 0x0051081001007387 */ /* 0x0081e80000100a00 */
[----:B0-----:R-:W2:Y:S04]  /*75770*/  LDL.LU R16, [R1+0x8a0] ;  /* 0x0008a00001107983 */ /* 0x001ea80000300800 */
[----:B------:R-:W2:Y:S04]  /*75780*/  LDL.LU R17, [R1+0x8a4] ;  /* 0x0008a40001117983 */ /* 0x000ea80000300800 */
[----:B------:R-:W2:Y:S04]  /*75790*/  LDL.LU R18, [R1+0x8a8] ;  /* 0x0008a80001127983 */ /* 0x000ea80000300800 */
[----:B------:R-:W2:Y:S04]  /*757a0*/  LDL.LU R19, [R1+0x8ac] ;  /* 0x0008ac0001137983 */ /* 0x000ea80000300800 */
[----:B------:R-:W3:Y:S04]  /*757b0*/  LDL.64 R14, [R1+0x138] ;  /* 0x00013800010e7983 */ /* 0x000ee80000100a00 */
[----:B------:R-:W4:Y:S04]  /*757c0*/  LDL.LU R4, [R1+0x6d0] ;  /* 0x0006d00001047983 */ /* 0x000f280000300800 */
[----:B------:R-:W4:Y:S04]  /*757d0*/  LDL.LU R5, [R1+0x6d4] ;  /* 0x0006d40001057983 */ /* 0x000f280000300800 */
[----:B------:R-:W3:Y:S04]  /*757e0*/  LDL.LU R6, [R1+0x6d8] ;  /* 0x0006d80001067983 */ /* 0x000ee80000300800 */
        /* <DEDUP_REMOVED lines=13> */
[----:B--2---:R-:W-:Y:S04]  /*758c0*/  STL.64 [R1+0x50d0], R24 ;  /* 0x0050d01801007387 */ /* 0x004fe80000100a00 */
[----:B0-----:R-:W2:Y:S04]  /*758d0*/  LDL.64 R26, [R1+0x118] ;  /* 0x00011800011a7983 */ /* 0x001ea80000100a00 */
[----:B------:R-:W-:Y:S04]  /*758e0*/  STL.64 [R1+0x5020], R6 ;  /* 0x0050200601007387 */ /* 0x000fe80000100a00 */
[----:B----4-:R0:W-:Y:S04]  /*758f0*/  STL.64 [R1+0x5018], R4 ;  /* 0x0050180401007387 */ /* 0x0101e80000100a00 */
[----:B0-----:R-:W3:Y:S04]  /*75900*/  LDL.LU R4, [R1+0x6e0] ;  /* 0x0006e00001047983 */ /* 0x001ee80000300800 */
[----:B------:R-:W3:Y:S04]  /*75910*/  LDL.LU R5, [R1+0x6e4] ;  /* 0x0006e40001057983 */ /* 0x000ee80000300800 */
[----:B------:R-:W4:Y:S04]  /*75920*/  LDL.LU R6, [R1+0x6e8] ;  /* 0x0006e80001067983 */ /* 0x000f280000300800 */
[----:B------:R-:W4:Y:S04]  /*75930*/  LDL.LU R7, [R1+0x6ec] ;  /* 0x0006ec0001077983 */ /* 0x000f280000300800 */
[----:B----4-:R-:W-:Y:S04]  /*75940*/  STL.64 [R1+0x5030], R6 ;  /* 0x0050300601007387 */ /* 0x010fe80000100a00 */
[----:B---3--:R-:W-:Y:S04]  /*75950*/  STL.64 [R1+0x5028], R4 ;  /* 0x0050280401007387 */ /* 0x008fe80000100a00 */
[----:B------:R-:W-:Y:S04]  /*75960*/  STL.64 [R1+0xa10], R16 ;  /* 0x000a101001007387 */ /* 0x000fe80000100a00 */
[----:B------:R0:W-:Y:S04]  /*75970*/  STL.64 [R1+0xa18], R18 ;  /* 0x000a181201007387 */ /* 0x0001e80000100a00 */
[----:B0-----:R-:W3:Y:S04]  /*75980*/  LDL.LU.64 R18, [R1+0x5110] ;  /* 0x0051100001127983 */ /* 0x001ee80000300a00 */
[----:B------:R-:W3:Y:S01]  /*75990*/  LDL.LU.64 R16, [R1+0x5108] ;  /* 0x0051080001107983 */ /* 0x000ee20000300a00 */
[----:B------:R-:W-:-:S02]  /*759a0*/  IMAD.MOV.U32 R7, RZ, RZ, R0 ;  /* 0x000000ffff077224 */ /* 0x000fc400078e0000 */
[----:B------:R-:W-:Y:S02]  /*759b0*/  IMAD.MOV.U32 R4, RZ, RZ, R22 ;  /* 0x000000ffff047224 */ /* 0x000fe400078e0016 */
[----:B------:R-:W-:Y:S02]  /*759c0*/  IMAD.MOV.U32 R0, RZ, RZ, R23 ;  /* 0x000000ffff007224 */ /* 0x000fe400078e0017 */
[----:B------:R-:W4:Y:S04]  /*759d0*/  LDL.LU.64 R22, [R1+0x5100] ;  /* 0x0051000001167983 */ /* 0x000f280000300a00 */
[----:B------:R-:W4:Y:S01]  /*759e0*/  LDL.LU.64 R20, [R1+0x50f8] ;  /* 0x0050f80001147983 */ /* 0x000f220000300a00 */
[----:B------:R-:W-:Y:S01]  /*759f0*/  IMAD.MOV.U32 R5, RZ, RZ, R15 ;  /* 0x000000ffff057224 */ /* 0x000fe200078e000f */
[----:B---3--:R-:W-:-:S15]  /*75a00*/  HMMA.16816.F32 R16, R8, R14, R16 ;  /* 0x0000000e0810723c */ /* 0x008fde0000001810 */
[----:B------:R-:W-:-:S08]  /*75a10*/  NOP ;  /* 0x0000000000007918 */ /* 0x000fd00000000000 */
[----:B------:R0:W-:Y:S04]  /*75a20*/  STL.64 [R1+0xa00], R16 ;  /* 0x000a001001007387 */ /* 0x0001e80000100a00 */
[----:B------:R1:W-:Y:S01]  /*75a30*/  STL.64 [R1+0xa08], R18 ;  /* 0x000a081201007387 */ /* 0x0003e20000100a00 */
[----:B0-----:R-:W-:-:S03]  /*75a40*/  IMAD.MOV.U32 R16, RZ, RZ, R14 ;  /* 0x000000ffff107224 */ /* 0x001fc600078e000e */
[----:B-1----:R-:W3:Y:S04]  /*75a50*/  LDL.LU.64 R18, [R1+0x50f0] ;  /* 0x0050f00001127983 */ /* 0x002ee80000300a00 */
[----:B------:R-:W4:Y:S01]  /*75a60*/  LDL.LU.64 R14, [R1+0x50e8] ;  /* 0x0050e800010e7983 */ /* 0x000f220000300a00 */
[----:B------:R-:W-:Y:S01]  /*75a70*/  IMAD.MOV.U32 R6, RZ, RZ, R12 ;  /* 0x000000ffff067224 */ /* 0x000fe200078e000c */
[----:B----4-:R-:W-:Y:S06]  /*75a80*/  HMMA.16816.F32 R20, R8, R14, R20 ;  /* 0x0000000e0814723c */ /* 0x010fec0000001814 */
[----:B------:R-:W-:-:S15]  /*75a90*/  IMAD.MOV.U32 R17, RZ, RZ, R15 ;  /* 0x000000ffff117224 */ /* 0x000fde00078e000f */
[----:B------:R-:W-:-:S02]  /*75aa0*/  NOP ;  /* 0x0000000000007918 */ /* 0x000fc40000000000 */
[----:B------:R0:W-:Y:S02]  /*75ab0*/  STL.64 [R1+0x9f0], R20 ;  /* 0x0009f01401007387 */ /* 0x0001e40000100a00 */
[----:B0-----:R-:W-:Y:S02]  /*75ac0*/  IMAD.MOV.U32 R20, RZ, RZ, R14 ;  /* 0x000000ffff147224 */ /* 0x001fe400078e000e */
[----:B------:R-:W0:Y:S04]  /*75ad0*/  LDSM.16.MT88.4 R12, [R28+UR5+0x14380] ;  /* 0x014380051c0c783b */ /* 0x000e280008004200 */
[----:B------:R1:W-:Y:S04]  /*75ae0*/  STL.64 [R1+0x9f8], R22 ;  /* 0x0009f81601007387 */ /* 0x0003e80000100a00 */
[----:B-1----:R-:W4:Y:S04]  /*75af0*/  LDL.LU.64 R22, [R1+0x50e0] ;  /* 0x0050e00001167983 */ /* 0x002f280000300a00 */
[----:B0-----:R0:W-:Y:S04]  /*75b00*/  STL.64 [R1+0x4f70], R14 ;  /* 0x004f700e01007387 */ /* 0x0011e80000100a00 */
[----:B------:R1:W-:Y:S04]  /*75b10*/  STL.64 [R1+0x4f68], R12 ;  /* 0x004f680c01007387 */ /* 0x0003e80000100a00 */
[----:B0-----:R-:W2:Y:S04]  /*75b20*/  LDL.LU.64 R14, [R1+0x28] ;  /* 0x00002800010e7983 */ /* 0x001ea80000300a00 */
[----:B--2---:R0:W-:Y:S04]  /*75b30*/  STL.64 [R1+0x50b0], R14 ;  /* 0x0050b00e01007387 */ /* 0x0041e80000100a00 */
[----:B-1----:R-:W2:Y:S04]  /*75b40*/  LDL.LU R12, [R1+0x830] ;  /* 0x00083000010c7983 */ /* 0x002ea80000300800 */
[----:B------:R-:W2:Y:S04]  /*75b50*/  LDL.LU R13, [R1+0x834] ;  /* 0x00083400010d7983 */ /* 0x000ea80000300800 */
[----:B0-----:R-:W2:Y:S04]  /*75b60*/  LDL.LU R14, [R1+0x838] ;  /* 0x00083800010e7983 */ /* 0x001ea80000300800 */
[----:B------:R-:W2:Y:S02]  /*75b70*/  LDL.LU R15, [R1+0x83c] ;  /* 0x00083c00010f7983 */ /* 0x000ea40000300800 */
[----:B--2---:R-:W-:-:S15]  /*75b80*/  HMMA.16816.F32 R12, R8, R26, R12 ;  /* 0x0000001a080c723c */ /* 0x004fde000000180c */
[----:B------:R-:W-:-:S08]  /*75b90*/  NOP ;  /* 0x0000000000007918 */ /* 0x000fd00000000000 */
[----:B------:R0:W-:Y:S04]  /*75ba0*/  STL.64 [R1+0x9e0], R12 ;  /* 0x0009e00c01007387 */ /* 0x0001e80000100a00 */
[----:B------:R-:W-:Y:S01]  /*75bb0*/  STL.64 [R1+0x9e8], R14 ;  /* 0x0009e80e01007387 */ /* 0x000fe20000100a00 */
[----:B0-----:R-:W-:Y:S02]  /*75bc0*/  IMAD.MOV.U32 R13, RZ, RZ, R26 ;  /* 0x000000ffff0d7224 */ /* 0x001fe400078e001a */
[----:B------:R-:W-:Y:S02]  /*75bd0*/  IMAD.MOV.U32 R12, RZ, RZ, R27 ;  /* 0x000000ffff0c7224 */ /* 0x000fe400078e001b */
[----:B------:R-:W2:Y:S04]  /*75be0*/  LDL.LU.64 R26, [R1+0x50d8] ;  /* 0x0050d800011a7983 */ /* 0x000ea80000300a00 */
[----:B------:R-:W2:Y:S02]  /*75bf0*/  LDL.LU.64 R24, [R1+0x50d0] ;  /* 0x0050d00001187983 */ /* 0x000ea40000300a00 */
[----:B--2---:R-:W-:-:S15]  /*75c00*/  HMMA.16816.F32 R24, R8, R6, R24 ;  /* 0x000000060818723c */ /* 0x004fde0000001818 */
[----:B------:R-:W-:-:S08]  /*75c10*/  NOP ;  /* 0x0000000000007918 */ /* 0x000fd00000000000 */
[----:B------:R-:W-:Y:S04]  /*75c20*/  STL.64 [R1+0x9d0], R24 ;  /* 0x0009d01801007387 */ /* 0x000fe80000100a00 */
[----:B------:R0:W-:Y:S04]  /*75c30*/  STL.64 [R1+0x9d8], R26 ;  /* 0x0009d81a01007387 */ /* 0x0001e80000100a00 */
[----:B0-----:R-:W3:Y:S04]  /*75c40*/  LDL.LU.64 R26, [R1+0x50c8] ;  /* 0x0050c800011a7983 */ /* 0x001ee80000300a00 */
[----:B------:R-:W3:Y:S04]  /*75c50*/  LDL.LU.64 R24, [R1+0x50c0] ;  /* 0x0050c00001187983 */ /* 0x000ee80000300a00 */
[----:B------:R0:W-:Y:S02]  /*75c60*/  STL.64 [R1+0x5040], R6 ;  /* 0x0050400601007387 */ /* 0x0001e40000100a00 */
        /* <DEDUP_REMOVED lines=8> */
[----:B------:R-:W-:Y:S04]  /*75cf0*/  STL.64 [R1+0x5088], R6 ;  /* 0x0050880601007387 */ /* 0x000fe80000100a00 */
[----:B------:R-:W4:Y:S01]  /*75d00*/  LDL.LU R12, [R1+0x800] ;  /* 0x00080000010c7983 */ /* 0x000f220000300800 */
[----:B---3--:R-:W-:-:S15]  /*75d10*/  HMMA.16816.F32 R24, R8, R18, R24 ;  /* 0x000000120818723c */ /* 0x008fde0000001818 */
[----:B------:R-:W-:-:S08]  /*75d20*/  NOP ;  /* 0x0000000000007918 */ /* 0x000fd00000000000 */
[----:B------:R0:W-:Y:S04]  /*75d30*/  STL.64 [R1+0x9c0], R24 ;  /* 0x0009c01801007387 */ /* 0x0001e80000100a00 */
[----:B------:R1:W-:Y:S04]  /*75d40*/  STL.64 [R1+0x9c8], R26 ;  /* 0x0009c81a01007387 */ /* 0x0003e80000100a00 */
[----:B------:R-:W4:Y:S04]  /*75d50*/  LDL.LU R13, [R1+0x804] ;  /* 0x00080400010d7983 */ /* 0x000f280000300800 */
[----:B------:R-:W4:Y:S04]  /*75d60*/  LDL.LU R14, [R1+0x808] ;  /* 0x00080800010e7983 */ /* 0x000f280000300800 */
[----:B------:R-:W4:Y:S04]  /*75d70*/  LDL.LU R15, [R1+0x80c] ;  /* 0x00080c00010f7983 */ /* 0x000f280000300800 */
[----:B0-----:R-:W2:Y:S04]  /*75d80*/  LDL.LU R24, [R1+0x7b0] ;  /* 0x0007b00001187983 */ /* 0x001ea80000300800 */
[----:B------:R-:W2:Y:S04]  /*75d90*/  LDL.LU R25, [R1+0x7b4] ;  /* 0x0007b40001197983 */ /* 0x000ea80000300800 */
[----:B-1----:R-:W2:Y:S04]  /*75da0*/  LDL.LU R26, [R1+0x7b8] ;  /* 0x0007b800011a7983 */ /* 0x002ea80000300800 */
[----:B------:R-:W2:Y:S04]  /*75db0*/  LDL.LU R27, [R1+0x7bc] ;  /* 0x0007bc00011b7983 */ /* 0x000ea80000300800 */
[----:B------:R0:W-:Y:S04]  /*75dc0*/  STL.64 [R1+0x5038], R18 ;  /* 0x0050381201007387 */ /* 0x0001e80000100a00 */
[----:B------:R-:W3:Y:S04]  /*75dd0*/  LDL.LU R16, [R1+0x700] ;  /* 0x0007000001107983 */ /* 0x000ee80000300800 */
[----:B------:R-:W3:Y:S04]  /*75de0*/  LDL.LU R17, [R1+0x704] ;  /* 0x0007040001117983 */ /* 0x000ee80000300800 */
[----:B0-----:R-:W4:Y:S01]  /*75df0*/  LDL.LU R18, [R1+0x708] ;  /* 0x0007080001127983 */ /* 0x001f220000300800 */
[----:B------:R-:W-:-:S03]  /*75e00*/  IMAD.MOV.U32 R19, RZ, RZ, R3 ;  /* 0x000000ffff137224 */ /* 0x000fc600078e0003 */
        /* <DEDUP_REMOVED lines=11> */
[----:B------:R-:W4:Y:S01]  /*75ec0*/  LDL.LU R18, [R1+0x748] ;  /* 0x0007480001127983 */ /* 0x000f220000300800 */
[----:B--2---:R-:W-:-:S03]  /*75ed0*/  IMAD.MOV.U32 R19, RZ, RZ, R3 ;  /* 0x000000ffff137224 */ /* 0x004fc600078e0003 */
[----:B------:R-:W2:Y:S01]  /*75ee0*/  LDL.LU R3, [R1+0x50b8] ;  /* 0x0050b80001037983 */ /* 0x000ea20000300800 */
        /* <DEDUP_REMOVED lines=12> */
[----:B------:R-:W-:Y:S04]  /*75fb0*/  STL.64 [R1+0x9b0], R12 ;  /* 0x0009b00c01007387 */ /* 0x000fe80000100a00 */
[----:B------:R0:W-:Y:S04]  /*75fc0*/  STL.64 [R1+0x9b8], R14 ;  /* 0x0009b80e01007387 */ /* 0x0001e80000100a00 */
[----:B0-----:R-:W4:Y:S01]  /*75fd0*/  LDL.LU.64 R14, [R1+0x50b0] ;  /* 0x0050b000010e7983 */ /* 0x001f220000300a00 */
[----:B------:R-:W-:-:S02]  /*75fe0*/  IMAD.MOV.U32 R6, RZ, RZ, R4 ;  /* 0x000000ffff067224 */ /* 0x000fc400078e0004 */
[----:B------:R-:W-:Y:S02]  /*75ff0*/  IMAD.MOV.U32 R7, RZ, RZ, R0 ;  /* 0x000000ffff077224 */ /* 0x000fe400078e0000 */
[----:B--2---:R-:W-:Y:S01]  /*76000*/  IMAD.MOV.U32 R19, RZ, RZ, R3 ;  /* 0x000000ffff137224 */ /* 0x004fe200078e0003 */
[----:B----4-:R-:W-:Y:S01]  /*76010*/  HMMA.16816.F32 R8, R8, R14, R24 ;  /* 0x0000000e0808723c */ /* 0x010fe20000001818 */
[----:B------:R-:W3:Y:S04]  /*76020*/  LDL.LU.64 R26, [R1+0x50a8] ;  /* 0x0050a800011a7983 */ /* 0x000ee80000300a00 */
[----:B------:R-:W3:-:S15]  /*76030*/  LDL.LU.64 R24, [R1+0x50a0] ;  /* 0x0050a00001187983 */ /* 0x000ede0000300a00 */
[----:B------:R-:W-:-:S03]  /*76040*/  NOP ;  /* 0x0000000000007918 */ /* 0x000fc60000000000 */
[----:B------:R-:W-:Y:S04]  /*76050*/  STL.64 [R1+0x970], R8 ;  /* 0x0009700801007387 */ /* 0x000fe80000100a00 */
[----:B------:R0:W-:Y:S04]  /*76060*/  STL.64 [R1+0x978], R10 ;  /* 0x0009780a01007387 */ /* 0x0001e80000100a00 */
[----:B0-----:R-:W2:Y:S01]  /*76070*/  LDL R11, [R1+0x3bec] ;  /* 0x003bec00010b7983 */ /* 0x001ea20000100800 */
[----:B---3--:R-:W-:Y:S03]  /*76080*/  HMMA.16816.F32 R4, R24, R6, R16 ;  /* 0x000000061804723c */ /* 0x008fe60000001810 */
[----:B------:R-:W3:Y:S04]  /*76090*/  LDL.LU.64 R18, [R1+0x5098] ;  /* 0x0050980001127983 */ /* 0x000ee80000300a00 */
[----:B------:R-:W3:-:S15]  /*760a0*/  LDL.LU.64 R16, [R1+0x5090] ;  /* 0x0050900001107983 */ /* 0x000ede0000300a00 */
[----:B------:R-:W-:-:S01]  /*760b0*/  NOP ;  /* 0x0000000000007918 */ /* 0x000fc20000000000 */
[----:B------:R-:W-:Y:S04]  /*760c0*/  STL.64 [R1+0x960], R4 ;  /* 0x0009600401007387 */ /* 0x000fe80000100a00 */
[----:B------:R0:W-:Y:S01]  /*760d0*/  STL [R1+0x968], R6 ;  /* 0x0009680601007387 */ /* 0x0001e20000100800 */
[----:B------:R-:W-:-:S03]  /*760e0*/  IMAD.MOV.U32 R3, RZ, RZ, R7 ;  /* 0x000000ffff037224 */ /* 0x000fc600078e0007 */
[----:B0-----:R-:W3:Y:S04]  /*760f0*/  LDL.LU.64 R6, [R1+0x5088] ;  /* 0x0050880001067983 */ /* 0x001ee80000300a00 */
[----:B------:R-:W-:Y:S01]  /*76100*/  STL [R1+0x4808], R3 ;  /* 0x0048080301007387 */ /* 0x000fe20000100800 */
        /* <DEDUP_REMOVED lines=19> */
[----:B------:R0:W-:Y:S01]  /*76240*/  STL [R1+0x938], R6 ;  /* 0x0009380601007387 */ /* 0x0001e20000100800 */
[----:B------:R-:W-:-:S03]  /*76250*/  IMAD.MOV.U32 R3, RZ, RZ, R7 ;  /* 0x000000ffff037224 */ /* 0x000fc600078e0007 */
[----:B0-----:R-:W3:Y:S04]  /*76260*/  LDL.LU.64 R6, [R1+0x5040] ;  /* 0x0050400001067983 */ /* 0x001ee80000300a00 */
[----:B------:R-:W-:Y:S01]  /*76270*/  STL [R1+0x4850], R3 ;  /* 0x0048500301007387 */ /* 0x000fe20000100800 */
[----:B---3--:R-:W-:Y:S03]  /*76280*/  HMMA.16816.F32 R4, R24, R6, R16 ;  /* 0x000000061804723c */ /* 0x008fe60000001810 */
[----:B------:R-:W3:-:S15]  /*76290*/  LDL.LU.64 R18, [R1+0x5038] ;  /* 0x0050380001127983 */ /* 0x000ede0000300a00 */
        /* <DEDUP_REMOVED lines=10> */
[----:B------:R-:W3:Y:S01]  /*76340*/  LDL.LU.64 R4, [R1+0x5018] ;  /* 0x0050180001047983 */ /* 0x000ee20000300a00 */
[----:B------:R-:W-:-:S02]  /*76350*/  IMAD.MOV.U32 R13, RZ, RZ, R18 ;  /* 0x000000ffff0d7224 */ /* 0x000fc400078e0012 */
[----:B------:R-:W-:Y:S02]  /*76360*/  IMAD.MOV.U32 R12, RZ, RZ, R19 ;  /* 0x000000ffff0c7224 */ /* 0x000fe400078e0013 */
[----:B------:R-:W4:Y:S04]  /*76370*/  LDL.LU.64 R18, [R1+0x5010] ;  /* 0x0050100001127983 */ /* 0x000f280000300a00 */
[----:B------:R-:W4:Y:S01]  /*76380*/  LDL.LU.64 R16, [R1+0x5008] ;  /* 0x0050080001107983 */ /* 0x000f220000300a00 */
[----:B------:R-:W-:Y:S01]  /*76390*/  IMAD.MOV.U32 R0, RZ, RZ, R23 ;  /* 0x000000ffff007224 */ /* 0x000fe200078e0017 */
[----:B---3--:R-:W-:Y:S02]  /*763a0*/  HMMA.16816.F32 R4, R24, R22, R4 ;  /* 0x000000161804723c */ /* 0x008fe40000001804 */
[----:B------:R-:W3:-:S15]  /*763b0*/  LDL.LU.64 R22, [R1+0x5000] ;  /* 0x0050000001167983 */ /* 0x000ede0000300a00 */
[----:B------:R-:W-:-:S06]  /*763c0*/  NOP ;  /* 0x0000000000007918 */ /* 0x000fcc0000000000 */
[----:B------:R-:W-:Y:S04]  /*763d0*/  STL.64 [R1+0x9a0], R4 ;  /* 0x0009a00401007387 */ /* 0x000fe80000100a00 */
[----:B------:R4:W-:Y:S04]  /*763e0*/  STL.64 [R1+0x9a8], R6 ;  /* 0x0009a80601007387 */ /* 0x0009e80000100a00 */
[----:B------:R-:W3:Y:S01]  /*763f0*/  LDL.LU.64 R20, [R1+0x4ff8] ;  /* 0x004ff80001147983 */ /* 0x000ee20000300a00 */
[----:B----4-:R-:W-:Y:S03]  /*76400*/  HMMA.16816.F32 R4, R24, R14, R16 ;  /* 0x0000000e1804723c */ /* 0x010fe60000001810 */
[----:B------:R-:W0:-:S15]  /*76410*/  LDSM.16.MT88.4 R16, [R2+UR5+0x18000] ;  /* 0x018000050210783b */ /* 0x000e1e0008004200 */
[----:B------:R-:W-:-:S05]  /*76420*/  NOP ;  /* 0x0000000000007918 */ /* 0x000fca0000000000 */
[----:B------:R-:W-:Y:S04]  /*76430*/  STL.64 [R1+0x900], R4 ;  /* 0x0009000401007387 */ /* 0x000fe80000100a00 */
[----:B------:R-:W-:Y:S01]  /*76440*/  STL [R1+0x908], R6 ;  /* 0x0009080601007387 */ /* 0x000fe20000100800 */
[----:B------:R-:W-:-:S03]  /*76450*/  IMAD.MOV.U32 R3, RZ, RZ, R7 ;  /* 0x000000ffff037224 */ /* 0x000fc600078e0007 */
[----:B------:R-:W4:Y:S04]  /*76460*/  LDL.LU.64 R26, [R1+0x8] ;  /* 0x00000800011a7983 */ /* 0x000f280000300a00 */
[----:B--2---:R-:W1:Y:S04]  /*76470*/  LDSM.16.M88.4 R4, [R11+UR5+0x20080] ;  /* 0x020080050b04783b */ /* 0x004e680008000200 */
[----:B------:R-:W-:Y:S04]  /*76480*/  STL.64 [R1+0x4fe8], R14 ;  /* 0x004fe80e01007387 */ /* 0x000fe80000100a00 */
[----:B------:R-:W-:Y:S04]  /*76490*/  STL [R1+0x4854], R3 ;  /* 0x0048540301007387 */ /* 0x000fe80000100800 */
[----:B0-----:R-:W-:Y:S04]  /*764a0*/  STL.64 [R1+0x4ed0], R18 ;  /* 0x004ed01201007387 */ /* 0x001fe80000100a00 */
[----:B------:R0:W-:Y:S04]  /*764b0*/  STL.64 [R1+0x4ec8], R16 ;  /* 0x004ec81001007387 */ /* 0x0001e80000100a00 */
[----:B0-----:R-:W3:Y:S04]  /*764c0*/  LDL.LU R16, [R1+0xb20] ;  /* 0x000b200001107983 */ /* 0x001ee80000300800 */
[----:B------:R-:W3:Y:S04]  /*764d0*/  LDL.LU R17, [R1+0xb24] ;  /* 0x000b240001117983 */ /* 0x000ee80000300800 */
[----:B------:R-:W3:Y:S04]  /*764e0*/  LDL.LU R18, [R1+0xb28] ;  /* 0x000b280001127983 */ /* 0x000ee80000300800 */
[----:B------:R-:W3:Y:S04]  /*764f0*/  LDL.LU R19, [R1+0xb2c] ;  /* 0x000b2c0001137983 */ /* 0x000ee80000300800 */
[----:B-1----:R-:W-:Y:S04]  /*76500*/  STL.64 [R1+0x80], R4 ;  /* 0x0000800401007387 */ /* 0x002fe80000100a00 */
[----:B------:R-:W-:Y:S04]  /*76510*/  STL.64 [R1+0x88], R6 ;  /* 0x0000880601007387 */ /* 0x000fe80000100a00 */
[----:B------:R-:W0:Y:S04]  /*76520*/  LDSM.16.M88.4 R4, [R11+UR5+0x20880] ;  /* 0x020880050b04783b */ /* 0x000e280008000200 */
[----:B0-----:R-:W-:Y:S04]  /*76530*/  STL.64 [R1+0x70], R4 ;  /* 0x0000700401007387 */ /* 0x001fe80000100a00 */
[----:B------:R-:W-:Y:S04]  /*76540*/  STL.64 [R1+0x78], R6 ;  /* 0x0000780601007387 */ /* 0x000fe80000100a00 */
[----:B------:R-:W0:Y:S04]  /*76550*/  LDSM.16.M88.4 R4, [R11+UR5+0x21080] ;  /* 0x021080050b04783b */ /* 0x000e280008000200 */
[----:B0-----:R-:W-:Y:S04]  /*76560*/  STL.64 [R1+0x60], R4 ;  /* 0x0000600401007387 */ /* 0x001fe80000100a00 */
[----:B------:R-:W-:Y:S01]  /*76570*/  STL.64 [R1+0x68], R6 ;  /* 0x0000680601007387 */ /* 0x000fe20000100a00 */
[----:B------:R-:W-:-:S03]  /*76580*/  IMAD.MOV.U32 R29, RZ, RZ, R5 ;  /* 0x000000ffff1d7224 */ /* 0x000fc600078e0005 */
[----:B------:R-:W0:Y:S04]  /*76590*/  LDSM.16.M88.4 R4, [R11+UR5+0x21880] ;  /* 0x021880050b04783b */ /* 0x000e280008000200 */
[----:B------:R-:W-:Y:S04]  /*765a0*/  STL [R1+0x4ec4], R29 ;  /* 0x004ec41d01007387 */ /* 0x000fe80000100800 */
[----:B0-----:R-:W-:Y:S04]  /*765b0*/  STL.64 [R1+0x50], R4 ;  /* 0x0000500401007387 */ /* 0x001fe80000100a00 */
[----:B------:R-:W-:Y:S04]  /*765c0*/  STL.64 [R1+0x58], R6 ;  /* 0x0000580601007387 */ /* 0x000fe80000100a00 */
[----:B------:R-:W0:Y:S04]  /*765d0*/  LDSM.16.M88.4 R4, [R11+UR5+0x22080] ;  /* 0x022080050b04783b */ /* 0x000e280008000200 */
[----:B0-----:R-:W-:Y:S01]  /*765e0*/  STL.64 [R1+0x40], R4 ;  /* 0x0000400401007387 */ /* 0x001fe20000100a00 */
[----:B------:R-:W-:-:S03]  /*765f0*/  IMAD.MOV.U32 R28, RZ, RZ, R4 ;  /* 0x000000ffff1c7224 */ /* 0x000fc600078e0004 */
[----:B------:R-:W-:Y:S01]  /*76600*/  STL.64 [R1+0x48], R6 ;  /* 0x0000480601007387 */ /* 0x000fe20000100a00 */
[----:B------:R-:W-:-:S03]  /*76610*/  IMAD.MOV.U32 R3, RZ, RZ, R5 ;  /* 0x000000ffff037224 */ /* 0x000fc600078e0005 */
[----:B------:R-:W0:Y:S04]  /*76620*/  LDSM.16.M88.4 R4, [R11+UR5+0x22880] ;  /* 0x022880050b04783b */ /* 0x000e280008000200 */
[----:B0-----:R-:W-:Y:S04]  /*76630*/  STL.64 [R1+0x30], R4 ;  /* 0x0000300401007387 */ /* 0x001fe80000100a00 */
[----:B------:R-:W-:Y:S01]  /*76640*/  STL.64 [R1+0x38], R6 ;  /* 0x0000380601007387 */ /* 0x000fe20000100a00 */
[----:B------:R-:W-:-:S03]  /*76650*/  IMAD.MOV.U32 R29, RZ, RZ, R5 ;  /* 0x000000ffff1d7224 */ /* 0x000fc600078e0005 */
[----:B------:R-:W0:Y:S04]  /*76660*/  LDSM.16.M88.4 R4, [R11+UR5+0x23080] ;  /* 0x023080050b04783b */ /* 0x000e280008000200 */
[----:B------:R-:W1:Y:S04]  /*76670*/  LDSM.16.M88.4 R8, [R11+UR5+0x23880] ;  /* 0x023880050b08783b */ /* 0x000e680008000200 */
[----:B0-----:R-:W-:Y:S04]  /*76680*/  STL [R1+0x45cc], R6 ;  /* 0x0045cc0601007387 */ /* 0x001fe80000100800 */
[----:B------:R-:W-:Y:S04]  /*76690*/  STL [R1+0x45c8], R7 ;  /* 0x0045c80701007387 */ /* 0x000fe80000100800 */
[----:B------:R-:W-:Y:S04]  /*766a0*/  STL.64 [R1+0x4e60], R4 ;  /* 0x004e600401007387 */ /* 0x000fe80000100a00 */
[----:B-1----:R0:W-:Y:S04]  /*766b0*/  STL [R1+0x4630], R10 ;  /* 0x0046300a01007387 */ /* 0x0021e80000100800 */
[----:B------:R1:W-:Y:S04]  /*766c0*/  STL [R1+0x462c], R11 ;  /* 0x00462c0b01007387 */ /* 0x0003e80000100800 */
[----:B------:R-:W-:Y:S04]  /*766d0*/  STL.64 [R1+0x4ed8], R8 ;  /* 0x004ed80801007387 */ /* 0x000fe80000100a00 */
[----:B0-----:R-:W2:Y:S01]  /*766e0*/  LDL.LU R10, [R1+0xe8] ;  /* 0x0000e800010a7983 */ /* 0x001ea20000300800 */
[----:B-1----:R-:W-:-:S03]  /*766f0*/  IMAD.MOV.U32 R11, RZ, RZ, R0 ;  /* 0x000000ffff0b7224 */ /* 0x002fc600078e0000 */
[----:B------:R-:W3:Y:S01]  /*76700*/  LDL.LU R0, [R1+0x4ff4] ;  /* 0x004ff40001007983 */ /* 0x000ee20000300800 */
[----:B----4-:R-:W-:Y:S02]  /*76710*/  IMAD.MOV.U32 R5, RZ, RZ, R26 ;  /* 0x000000ffff057224 */ /* 0x010fe400078e001a */
[----:B------:R-:W-:Y:S01]  /*76720*/  IMAD.MOV.U32 R4, RZ, RZ, R27 ;  /* 0x000000ffff047224 */ /* 0x000fe200078e001b */
[----:B--2---:R3:W-:Y:S02]  /*76730*/  STL.64 [R1+0x4fb8], R10 ;  /* 0x004fb80a01007387 */ /* 0x0047e40000100a00 */
[----:B---3--:R-:W-:Y:S02]  /*76740*/  HMMA.16816.F32 R8, R20, R26, R16 ;  /* 0x0000001a1408723c */ /* 0x008fe40000001810 */
[----:B------:R-:W0:-:S15]  /*76750*/  LDSM.16.MT88.4 R24, [R2+UR5+0x18080] ;  /* 0x018080050218783b */ /* 0x000e1e0008004200 */
[----:B------:R-:W-:-:S06]  /*76760*/  NOP ;  /* 0x0000000000007918 */ /* 0x000fcc0000000000 */
[----:B------:R-:W-:Y:S04]  /*76770*/  STL.64 [R1+0x990], R8 ;  /* 0x0009900801007387 */ /* 0x000fe80000100a00 */
[----:B------:R-:W-:Y:S04]  /*76780*/  STL.64 [R1+0x998], R10 ;  /* 0x0009980a01007387 */ /* 0x000fe80000100a00 */
[----:B------:R-:W-:Y:S04]  /*76790*/  STL.64 [R1+0x4fd0], R4 ;  /* 0x004fd00401007387 */ /* 0x000fe80000100a00 */
[----:B------:R-:W2:Y:S04]  /*767a0*/  LDL.LU R16, [R1+0x5d0] ;  /* 0x0005d00001107983 */ /* 0x000ea80000300800 */
[----:B------:R-:W2:Y:S04]  /*767b0*/  LDL.LU R17, [R1+0x5d4] ;  /* 0x0005d40001117983 */ /* 0x000ea80000300800 */
[----:B------:R-:W3:Y:S01]  /*767c0*/  LDL.LU R18, [R1+0x5d8] ;  /* 0x0005d80001127983 */ /* 0x000ee20000300800 */
[----:B------:R-:W-:-:S03]  /*767d0*/  IMAD.MOV.U32 R19, RZ, RZ, R0 ;  /* 0x000000ffff137224 */ /* 0x000fc600078e0000 */
[----:B------:R-:W4:Y:S04]  /*767e0*/  LDL.LU R0, [R1+0x4ff0] ;  /* 0x004ff00001007983 */ /* 0x000f280000300800 */
[----:B---3--:R-:W-:Y:S04]  /*767f0*/  STL.64 [R1+0x4ee8], R18 ;  /* 0x004ee81201007387 */ /* 0x008fe80000100a00 */
[----:B--2---:R1:W-:Y:S04]  /*76800*/  STL.64 [R1+0x4ee0], R16 ;  /* 0x004ee01001007387 */ /* 0x0043e80000100a00 */
[----:B-1----:R-:W2:Y:S04]  /*76810*/  LDL.LU R16, [R1+0xb30] ;  /* 0x000b300001107983 */ /* 0x002ea80000300800 */
[----:B------:R-:W2:Y:S04]  /*76820*/  LDL.LU R17, [R1+0xb34] ;  /* 0x000b340001117983 */ /* 0x000ea80000300800 */
[----:B------:R-:W3:Y:S04]  /*76830*/  LDL.LU R18, [R1+0xb38] ;  /* 0x000b380001127983 */ /* 0x000ee80000300800 */
[----:B------:R-:W3:Y:S04]  /*76840*/  LDL.LU R19, [R1+0xb3c] ;  /* 0x000b3c0001137983 */ /* 0x000ee80000300800 */
[----:B---3--:R1:W-:Y:S04]  /*76850*/  STL.64 [R1+0x4ef8], R18 ;  /* 0x004ef81201007387 */ /* 0x0083e80000100a00 */
[----:B--2---:R-:W-:Y:S04]  /*76860*/  STL.64 [R1+0x4ef0], R16 ;  /* 0x004ef01001007387 */ /* 0x004fe80000100a00 */
[----:B------:R-:W2:Y:S04]  /*76870*/  LDL.LU R8, [R1+0xbd0] ;  /* 0x000bd00001087983 */ /* 0x000ea80000300800 */
[----:B------:R-:W2:Y:S04]  /*76880*/  LDL.LU R9, [R1+0xbd4] ;  /* 0x000bd40001097983 */ /* 0x000ea80000300800 */
[----:B------:R-:W3:Y:S04]  /*76890*/  LDL.LU R10, [R1+0xbd8] ;  /* 0x000bd800010a7983 */ /* 0x000ee80000300800 */
[----:B------:R-:W3:Y:S04]  /*768a0*/  LDL.LU R11, [R1+0xbdc] ;  /* 0x000bdc00010b7983 */ /* 0x000ee80000300800 */
[----:B------:R-:W4:Y:S04]  /*768b0*/  LDL.LU R4, [R1+0xbb0] ;  /* 0x000bb00001047983 */ /* 0x000f280000300800 */
[----:B------:R-:W4:Y:S04]  /*768c0*/  LDL.LU R5, [R1+0xbb4] ;  /* 0x000bb40001057983 */ /* 0x000f280000300800 */
[----:B------:R-:W2:Y:S04]  /*768d0*/  LDL.LU R6, [R1+0xbb8] ;  /* 0x000bb80001067983 */ /* 0x000ea80000300800 */
[----:B------:R-:W2:Y:S01]  /*768e0*/  LDL.LU R7, [R1+0xbbc] ;  /* 0x000bbc0001077983 */ /* 0x000ea20000300800 */
[----:B-1----:R-:W-:-:S02]  /*768f0*/  IMAD.MOV.U32 R19, RZ, RZ, R12 ;  /* 0x000000ffff137224 */ /* 0x002fc400078e000c */
[----:B------:R-:W-:Y:S01]  /*76900*/  IMAD.MOV.U32 R18, RZ, RZ, R13 ;  /* 0x000000ffff127224 */ /* 0x000fe200078e000d */
[----:B------:R-:W3:Y:S04]  /*76910*/  LDL.LU R12, [R1+0xbc0] ;  /* 0x000bc000010c7983 */ /* 0x000ee80000300800 */
[----:B------:R-:W3:Y:S04]  /*76920*/  LDL.LU R13, [R1+0xbc4] ;  /* 0x000bc400010d7983 */ /* 0x000ee80000300800 */
[----:B------:R-:W3:Y:S04]  /*76930*/  LDL.LU R14, [R1+0xbc8] ;  /* 0x000bc800010e7983 */ /* 0x000ee80000300800 */
[----:B------:R-:W3:Y:S04]  /*76940*/  LDL.LU R15, [R1+0xbcc] ;  /* 0x000bcc00010f7983 */ /* 0x000ee80000300800 */
[----:B--2---:R1:W-:Y:S04]  /*76950*/  STL.64 [R1+0x4fe0], R6 ;  /* 0x004fe00601007387 */ /* 0x0043e80000100a00 */
[----:B----4-:R-:W-:Y:S04]  /*76960*/  STL.64 [R1+0x4fd8], R4 ;  /* 0x004fd80401007387 */ /* 0x010fe80000100a00 */
[----:B-1----:R-:W2:Y:S04]  /*76970*/  LDL.LU.64 R6, [R1+0x138] ;  /* 0x0001380001067983 */ /* 0x002ea80000300a00 */
[----:B---3--:R1:W-:Y:S04]  /*76980*/  STL.64 [R1+0x4fc8], R10 ;  /* 0x004fc80a01007387 */ /* 0x0083e80000100a00 */
[----:B------:R-:W-:Y:S04]  /*76990*/  STL.64 [R1+0x4fc0], R8 ;  /* 0x004fc00801007387 */ /* 0x000fe80000100a00 */
[----:B-1----:R-:W3:Y:S04]  /*769a0*/  LDL.LU.64 R10, [R1+0x128] ;  /* 0x00012800010a7983 */ /* 0x002ee80000300a00 */
[----:B------:R1:W-:Y:S04]  /*769b0*/  STL.64 [R1+0x4fa0], R18 ;  /* 0x004fa01201007387 */ /* 0x0003e80000100a00 */
[----:B------:R-:W4:Y:S04]  /*769c0*/  LDL.LU R16, [R1+0xbf0] ;  /* 0x000bf00001107983 */ /* 0x000f280000300800 */
[----:B------:R-:W4:Y:S04]  /*769d0*/  LDL.LU R17, [R1+0xbf4] ;  /* 0x000bf40001117983 */ /* 0x000f280000300800 */
[----:B-1----:R-:W2:Y:S04]  /*769e0*/  LDL.LU R18, [R1+0xbf8] ;  /* 0x000bf80001127983 */ /* 0x002ea80000300800 */
[----:B------:R-:W2:Y:S04]  /*769f0*/  LDL.LU R19, [R1+0xbfc] ;  /* 0x000bfc0001137983 */ /* 0x000ea80000300800 */
[----:B--2---:R1:W-:Y:S04]  /*76a00*/  STL.64 [R1+0x4fb0], R18 ;  /* 0x004fb01201007387 */ /* 0x0043e80000100a00 */
[----:B----4-:R-:W-:Y:S04]  /*76a10*/  STL.64 [R1+0x4fa8], R16 ;  /* 0x004fa81001007387 */ /* 0x010fe80000100a00 */
[----:B-1----:R-:W2:Y:S04]  /*76a20*/  LDL.LU.64 R18, [R1+0x118] ;  /* 0x0001180001127983 */ /* 0x002ea80000300a00 */
[----:B0-----:R-:W-:Y:S04]  /*76a30*/  STL.64 [R1+0x4e48], R26 ;  /* 0x004e481a01007387 */ /* 0x001fe80000100a00 */
[----:B------:R0:W-:Y:S04]  /*76a40*/  STL.64 [R1+0x4e40], R24 ;  /* 0x004e401801007387 */ /* 0x0001e80000100a00 */
[----:B0-----:R-:W4:Y:S04]  /*76a50*/  LDL.LU R24, [R1+0xbe0] ;  /* 0x000be00001187983 */ /* 0x001f280000300800 */
[----:B------:R-:W4:Y:S04]  /*76a60*/  LDL.LU R25, [R1+0xbe4] ;  /* 0x000be40001197983 */ /* 0x000f280000300800 */
[----:B------:R-:W3:Y:S04]  /*76a70*/  LDL.LU R26, [R1+0xbe8] ;  /* 0x000be800011a7983 */ /* 0x000ee80000300800 */
[----:B------:R-:W3:Y:S01]  /*76a80*/  LDL.LU R27, [R1+0xbec] ;  /* 0x000bec00011b7983 */ /* 0x000ee20000300800 */
[----:B------:R-:W-:Y:S03]  /*76a90*/  HMMA.16816.F32 R12, R20, R6, R12 ;  /* 0x00000006140c723c */ /* 0x000fe6000000180c */
[----:B---3--:R-:W-:Y:S04]  /*76aa0*/  STL.64 [R1+0x4f88], R26 ;  /* 0x004f881a01007387 */ /* 0x008fe80000100a00 */
[----:B----4-:R0:W-:Y:S04]  /*76ab0*/  STL.64 [R1+0x4f80], R24 ;  /* 0x004f801801007387 */ /* 0x0101e80000100a00 */
[----:B0-----:R-:W3:Y:S04]  /*76ac0*/  LDL.LU R24, [R1+0xc10] ;  /* 0x000c100001187983 */ /* 0x001ee80000300800 */
[----:B------:R-:W3:Y:S04]  /*76ad0*/  LDL.LU R25, [R1+0xc14] ;  /* 0x000c140001197983 */ /* 0x000ee80000300800 */
[----:B------:R-:W4:Y:S04]  /*76ae0*/  LDL.LU R26, [R1+0xc18] ;  /* 0x000c1800011a7983 */ /* 0x000f280000300800 */
[----:B------:R-:W4:Y:S04]  /*76af0*/  LDL.LU R27, [R1+0xc1c] ;  /* 0x000c1c00011b7983 */ /* 0x000f280000300800 */
[----:B----4-:R0:W-:Y:S04]  /*76b00*/  STL.64 [R1+0x4f98], R26 ;  /* 0x004f981a01007387 */ /* 0x0101e80000100a00 */
[----:B---3--:R-:W-:Y:S04]  /*76b10*/  STL.64 [R1+0x4f90], R24 ;  /* 0x004f901801007387 */ /* 0x008fe80000100a00 */
[----:B0-----:R-:W3:Y:S04]  /*76b20*/  LDL.LU.64 R26, [R1+0x108] ;  /* 0x00010800011a7983 */ /* 0x001ee80000300a00 */
[----:B------:R0:W-:Y:S04]  /*76b30*/  STL.64 [R1+0xb00], R12 ;  /* 0x000b000c01007387 */ /* 0x0001e80000100a00 */
[----:B------:R1:W-:Y:S01]  /*76b40*/  STL.64 [R1+0xb08], R14 ;  /* 0x000b080e01007387 */ /* 0x0003e20000100a00 */
[----:B0-----:R-:W-:-:S03]  /*76b50*/  IMAD.MOV.U32 R13, RZ, RZ, R6 ;  /* 0x000000ffff0d7224 */ /* 0x001fc600078e0006 */
[----:B-1----:R-:W4:Y:S01]  /*76b60*/  LDL.LU.64 R14, [R1+0x4fe8] ;  /* 0x004fe800010e7983 */ /* 0x002f220000300a00 */
[----:B------:R-:W-:-:S03]  /*76b70*/  IMAD.MOV.U32 R12, RZ, RZ, R7 ;  /* 0x000000ffff0c7224 */ /* 0x000fc600078e0007 */
[----:B------:R-:W2:Y:S04]  /*76b80*/  LDL.LU.64 R6, [R1+0x4fe0] ;  /* 0x004fe00001067983 */ /* 0x000ea80000300a00 */
        /* <DEDUP_REMOVED lines=8> */
[----:B------:R-:W3:Y:S04]  /*76c10*/  LDL.LU.64 R10, [R1+0x4fc8] ;  /* 0x004fc800010a7983 */ /* 0x000ee80000300a00 */
[----:B------:R-:W3:Y:S02]  /*76c20*/  LDL.LU.64 R8, [R1+0x4fc0] ;  /* 0x004fc00001087983 */ /* 0x000ee40000300a00 */
[----:B---3--:R-:W-:-:S15]  /*76c30*/  HMMA.16816.F32 R8, R20, R18, R8 ;  /* 0x000000121408723c */ /* 0x008fde0000001808 */
[----:B------:R-:W-:-:S08]  /*76c40*/  NOP ;  /* 0x0000000000007918 */ /* 0x000fd00000000000 */
[----:B------:R0:W-:Y:S04]  /*76c50*/  STL.64 [R1+0xbd0], R8 ;  /* 0x000bd00801007387 */ /* 0x0001e80000100a00 */
[----:B------:R1:W-:Y:S01]  /*76c60*/  STL.64 [R1+0xbd8], R10 ;  /* 0x000bd80a01007387 */ /* 0x0003e20000100a00 */
[----:B0-----:R-:W-:-:S03]  /*76c70*/  IMAD.MOV.U32 R9, RZ, RZ, R18 ;  /* 0x000000ffff097224 */ /* 0x001fc600078e0012 */
[----:B-1----:R-:W3:Y:S01]  /*76c80*/  LDL.LU.64 R10, [R1+0x4fb8] ;  /* 0x004fb800010a7983 */ /* 0x002ee20000300a00 */
[----:B------:R-:W-:-:S03]  /*76c90*/  IMAD.MOV.U32 R8, RZ, RZ, R19 ;  /* 0x000000ffff087224 */ /* 0x000fc600078e0013 */
[----:B------:R-:W4:Y:S04]  /*76ca0*/  LDL.LU.64 R18, [R1+0x4fb0] ;  /* 0x004fb00001127983 */ /* 0x000f280000300a00 */
[----:B------:R-:W4:Y:S02]  /*76cb0*/  LDL.LU.64 R16, [R1+0x4fa8] ;  /* 0x004fa80001107983 */ /* 0x000f240000300a00 */
        /* <DEDUP_REMOVED lines=9> */
[----:B----4-:R-:W-:-:S15]  /*76d50*/  HMMA.16816.F32 R24, R20, R18, R24 ;  /* 0x000000121418723c */ /* 0x010fde0000001818 */
        /* <DEDUP_REMOVED lines=13> */
[----:B------:R-:W-:Y:S01]  /*76e30*/  IMAD.MOV.U32 R19, RZ, RZ, R6 ;  /* 0x000000ffff137224 */ /* 0x000fe200078e0006 */
[----:B---3--:R-:W-:-:S15]  /*76e40*/  HMMA.16816.F32 R24, R20, R10, R24 ;  /* 0x0000000a1418723c */ /* 0x008fde0000001818 */
[----:B------:R-:W-:-:S08]  /*76e50*/  NOP ;  /* 0x0000000000007918 */ /* 0x000fd00000000000 */
[----:B------:R-:W-:Y:S04]  /*76e60*/  STL.64 [R1+0xc20], R24 ;  /* 0x000c201801007387 */ /* 0x000fe80000100a00 */
[----:B------:R2:W-:Y:S02]  /*76e70*/  STL.64 [R1+0xc28], R26 ;  /* 0x000c281a01007387 */ /* 0x0005e40000100a00 */
[----:B--2---:R-:W-:Y:S02]  /*76e80*/  IMAD.MOV.U32 R27, RZ, RZ, R4 ;  /* 0x000000ffff1b7224 */ /* 0x004fe400078e0004 */
[----:B------:R-:W-:Y:S01]  /*76e90*/  IMAD.MOV.U32 R26, RZ, RZ, R5 ;  /* 0x000000ffff1a7224 */ /* 0x000fe200078e0005 */
[----:B------:R-:W2:Y:S04]  /*76ea0*/  LDL.LU R4, [R1+0xba0] ;  /* 0x000ba00001047983 */ /* 0x000ea80000300800 */
[----:B------:R-:W2:Y:S04]  /*76eb0*/  LDL.LU R5, [R1+0xba4] ;  /* 0x000ba40001057983 */ /* 0x000ea80000300800 */
[----:B------:R-:W2:Y:S04]  /*76ec0*/  LDL.LU R6, [R1+0xba8] ;  /* 0x000ba80001067983 */ /* 0x000ea80000300800 */
[----:B------:R-:W2:Y:S04]  /*76ed0*/  LDL.LU R7, [R1+0xbac] ;  /* 0x000bac0001077983 */ /* 0x000ea80000300800 */
[----:B------:R-:W-:Y:S04]  /*76ee0*/  STL.64 [R1+0x4f50], R18 ;  /* 0x004f501201007387 */ /* 0x000fe80000100a00 */
        /* <DEDUP_REMOVED lines=25> */
[----:B------:R-:W4:Y:S01]  /*77080*/  LDL.LU R11, [R1+0xb7c] ;  /* 0x000b7c00010b7983 */ /* 0x000f220000300800 */
[----:B------:R-:W-:-:S02]  /*77090*/  IMAD.MOV.U32 R6, RZ, RZ, R14 ;  /* 0x000000ffff067224 */ /* 0x000fc400078e000e */
[----:B------:R-:W-:Y:S02]  /*770a0*/  IMAD.MOV.U32 R18, RZ, RZ, R13 ;  /* 0x000000ffff127224 */ /* 0x000fe400078e000d */
[----:B------:R-:W-:Y:S01]  /*770b0*/  IMAD.MOV.U32 R19, RZ, RZ, R12 ;  /* 0x000000ffff137224 */ /* 0x000fe200078e000c */
[----:B----4-:R-:W-:Y:S04]  /*770c0*/  STL.64 [R1+0x4f60], R10 ;  /* 0x004f600a01007387 */ /* 0x010fe80000100a00 */
[----:B---3--:R0:W-:Y:S04]  /*770d0*/  STL.64 [R1+0x4f58], R8 ;  /* 0x004f580801007387 */ /* 0x0081e80000100a00 */
[----:B0-----:R-:W3:Y:S04]  /*770e0*/  LDL.LU R8, [R1+0xb80] ;  /* 0x000b800001087983 */ /* 0x001ee80000300800 */
[----:B------:R-:W3:Y:S04]  /*770f0*/  LDL.LU R9, [R1+0xb84] ;  /* 0x000b840001097983 */ /* 0x000ee80000300800 */
[----:B------:R-:W3:Y:S01]  /*77100*/  LDL.LU R10, [R1+0xb88] ;  /* 0x000b8800010a7983 */ /* 0x000ee20000300800 */
[----:B--2---:R-:W-:-:S03]  /*77110*/  IMAD.MOV.U32 R11, RZ, RZ, R0 ;  /* 0x000000ffff0b7224 */ /* 0x004fc600078e0000 */
[----:B------:R0:W-:Y:S01]  /*77120*/  STL.64 [R1+0xc10], R20 ;  /* 0x000c101401007387 */ /* 0x0001e20000100a00 */
[----:B------:R-:W-:-:S03]  /*77130*/  IMAD.MOV.U32 R0, RZ, RZ, R15 ;  /* 0x000000ffff007224 */ /* 0x000fc600078e000f */
[----:B------:R1:W-:Y:S04]  /*77140*/  STL.64 [R1+0xc18], R22 ;  /* 0x000c181601007387 */ /* 0x0003e80000100a00 */
[----:B------:R-:W2:Y:S04]  /*77150*/  LDL.LU.64 R14, [R1+0x4f70] ;  /* 0x004f7000010e7983 */ /* 0x000ea80000300a00 */
[----:B------:R-:W2:Y:S04]  /*77160*/  LDL.LU.64 R12, [R1+0x4f68] ;  /* 0x004f6800010c7983 */ /* 0x000ea80000300a00 */
[----:B0-----:R-:W2:Y:S04]  /*77170*/  LDL.LU R20, [R1+0xb90] ;  /* 0x000b900001147983 */ /* 0x001ea80000300800 */
[----:B------:R-:W2:Y:S04]  /*77180*/  LDL.LU R21, [R1+0xb94] ;  /* 0x000b940001157983 */ /* 0x000ea80000300800 */
[----:B-1----:R-:W2:Y:S04]  /*77190*/  LDL.LU R22, [R1+0xb98] ;  /* 0x000b980001167983 */ /* 0x002ea80000300800 */
[----:B------:R-:W2:Y:S04]  /*771a0*/  LDL.LU R23, [R1+0xb9c] ;  /* 0x000b9c0001177983 */ /* 0x000ea80000300800 */
[----:B------:R-:W4:Y:S01]  /*771b0*/  LDL R4, [R1+0x80] ;  /* 0x0000800001047983 */ /* 0x000f220000100800 */
[----:B--2---:R-:W-:-:S15]  /*771c0*/  HMMA.16816.F32 R20, R12, R26, R20 ;  /* 0x0000001a0c14723c */ /* 0x004fde0000001814 */
[----:B------:R-:W-:-:S08]  /*771d0*/  NOP ;  /* 0x0000000000007918 */ /* 0x000fd00000000000 */
[----:B------:R-:W-:Y:S04]  /*771e0*/  STL.64 [R1+0xbf0], R20 ;  /* 0x000bf01401007387 */ /* 0x000fe80000100a00 */
[----:B------:R-:W-:Y:S04]  /*771f0*/  STL.64 [R1+0xbf8], R22 ;  /* 0x000bf81601007387 */ /* 0x000fe80000100a00 */
[----:B------:R-:W0:Y:S04]  /*77200*/  LDSM.16.MT88.4 R20, [R2+UR5+0x18100] ;  /* 0x018100050214783b */ /* 0x000e280008004200 */
[----:B------:R-:W4:Y:S04]  /*77210*/  LDL R5, [R1+0x84] ;  /* 0x0000840001057983 */ /* 0x000f280000100800 */
[----:B------:R-:W4:Y:S04]  /*77220*/  LDL.LU R24, [R1+0x5c0] ;  /* 0x0005c00001187983 */ /* 0x000f280000300800 */
[----:B------:R-:W4:Y:S04]  /*77230*/  LDL.LU R25, [R1+0x5c4] ;  /* 0x0005c40001197983 */ /* 0x000f280000300800 */
[----:B------:R-:W4:Y:S04]  /*77240*/  LDL.LU R26, [R1+0x5c8] ;  /* 0x0005c800011a7983 */ /* 0x000f280000300800 */
[----:B------:R-:W4:Y:S04]  /*77250*/  LDL.LU R27, [R1+0x5cc] ;  /* 0x0005cc00011b7983 */ /* 0x000f280000300800 */
[----:B0-----:R-:W-:Y:S04]  /*77260*/  STL.64 [R1+0x4dc8], R22 ;  /* 0x004dc81601007387 */ /* 0x001fe80000100a00 */
[----:B------:R0:W-:Y:S04]  /*77270*/  STL.64 [R1+0x4dc0], R20 ;  /* 0x004dc01401007387 */ /* 0x0001e80000100a00 */
[----:B0-----:R-:W2:Y:S04]  /*77280*/  LDL R20, [R1+0x50] ;  /* 0x0000500001147983 */ /* 0x001ea80000100800 */
[----:B------:R-:W2:Y:S01]  /*77290*/  LDL R21, [R1+0x54] ;  /* 0x0000540001157983 */ /* 0x000ea20000100800 */
[----:B---3--:R-:W-:Y:S03]  /*772a0*/  HMMA.16816.F32 R16, R12, R18, R8 ;  /* 0x000000120c10723c */ /* 0x008fe60000001808 */
[----:B--2---:R-:W-:Y:S04]  /*772b0*/  STL.64 [R1+0x4e98], R20 ;  /* 0x004e981401007387 */ /* 0x004fe80000100a00 */
[----:B------:R-:W2:Y:S04]  /*772c0*/  LDL.LU.64 R10, [R1+0x4f60] ;  /* 0x004f6000010a7983 */ /* 0x000ea80000300a00 */
[----:B------:R-:W2:-:S12]  /*772d0*/  LDL.LU.64 R8, [R1+0x4f58] ;  /* 0x004f580001087983 */ /* 0x000e980000300a00 */
        /* <DEDUP_REMOVED lines=29> */
[----:B0-----:R-:W2:Y:S04]  /*774b0*/  LDL.LU.64 R18, [R1+0x4ef8] ;  /* 0x004ef80001127983 */ /* 0x001ea80000300a00 */
[----:B------:R-:W2:Y:S01]  /*774c0*/  LDL.LU.64 R16, [R1+0x4ef0] ;  /* 0x004ef00001107983 */ /* 0x000ea20000300a00 */
[----:B------:R-:W-:-:S02]  /*774d0*/  IMAD.MOV.U32 R22, RZ, RZ, R6 ;  /* 0x000000ffff167224 */ /* 0x000fc400078e0006 */
[----:B------:R-:W-:Y:S01]  /*774e0*/  IMAD.MOV.U32 R23, RZ, RZ, R0 ;  /* 0x000000ffff177224 */ /* 0x000fe200078e0000 */
[----:B--2---:R-:W-:Y:S01]  /*774f0*/  HMMA.16816.F32 R8, R12, R10, R16 ;  /* 0x0000000a0c08723c */ /* 0x004fe20000001810 */
[----:B------:R-:W2:Y:S04]  /*77500*/  LDL.LU.64 R18, [R1+0x4ee8] ;  /* 0x004ee80001127983 */ /* 0x000ea80000300a00 */
[----:B------:R-:W2:-:S15]  /*77510*/  LDL.LU.64 R16, [R1+0x4ee0] ;  /* 0x004ee00001107983 */ /* 0x000e9e0000300a00 */
[----:B------:R-:W-:-:S04]  /*77520*/  NOP ;  /* 0x0000000000007918 */ /* 0x000fc80000000000 */
[----:B------:R-:W-:Y:S01]  /*77530*/  IMAD.MOV.U32 R0, RZ, RZ, R11 ;  /* 0x000000ffff007224 */ /* 0x000fe200078e000b */
[----:B------:R0:W-:Y:S04]  /*77540*/  STL.64 [R1+0xb80], R8 ;  /* 0x000b800801007387 */ /* 0x0001e80000100a00 */
[----:B------:R-:W-:Y:S04]  /*77550*/  STL [R1+0xb88], R10 ;  /* 0x000b880a01007387 */ /* 0x000fe80000100800 */
[----:B0-----:R-:W3:Y:S04]  /*77560*/  LDL.LU.64 R8, [R1+0x4ed8] ;  /* 0x004ed80001087983 */ /* 0x001ee80000300a00 */
[----:B------:R-:W-:Y:S01]  /*77570*/  STL [R1+0x46c8], R0 ;  /* 0x0046c80001007387 */ /* 0x000fe20000100800 */
[----:B--2---:R-:W-:Y:S03]  /*77580*/  HMMA.16816.F32 R20, R12, R22, R16 ;  /* 0x000000160c14723c */ /* 0x004fe60000001810 */
[----:B------:R-:W0:Y:S04]  /*77590*/  LDSM.16.MT88.4 R12, [R2+UR5+0x18180] ;  /* 0x01818005020c783b */ /* 0x000e280008004200 */
[----:B------:R-:W4:Y:S04]  /*775a0*/  LDL.LU.64 R18, [R1+0x4ed0] ;  /* 0x004ed00001127983 */ /* 0x000f280000300a00 */
[----:B------:R-:W4:Y:S04]  /*775b0*/  LDL.LU.64 R16, [R1+0x4ec8] ;  /* 0x004ec80001107983 */ /* 0x000f280000300a00 */
[----:B0-----:R-:W-:Y:S08]  /*775c0*/  STL.64 [R1+0x4d68], R14 ;  /* 0x004d680e01007387 */ /* 0x001ff00000100a00 */
[----:B------:R-:W-:Y:S04]  /*775d0*/  STL.64 [R1+0xb60], R20 ;  /* 0x000b601401007387 */ /* 0x000fe80000100a00 */
[----:B------:R-:W-:Y:S04]  /*775e0*/  STL.64 [R1+0xb68], R22 ;  /* 0x000b681601007387 */ /* 0x000fe80000100a00 */
[----:B------:R0:W-:Y:S04]  /*775f0*/  STL.64 [R1+0x4d60], R12 ;  /* 0x004d600c01007387 */ /* 0x0001e80000100a00 */
        /* <DEDUP_REMOVED lines=10> */
[----:B----4-:R-:W-:Y:S03]  /*776a0*/  HMMA.16816.F32 R4, R16, R4, R24 ;  /* 0x000000041004723c */ /* 0x010fe60000001818 */
[----:B---3--:R-:W-:Y:S04]  /*776b0*/  STL.64 [R1+0x4e28], R14 ;  /* 0x004e280e01007387 */ /* 0x008fe80000100a00 */
[----:B--2---:R0:W-:Y:S04]  /*776c0*/  STL.64 [R1+0x4e20], R12 ;  /* 0x004e200c01007387 */ /* 0x0041e80000100a00 */
[----:B0-----:R-:W2:Y:S04]  /*776d0*/  LDL R12, [R1+0x70] ;  /* 0x00007000010c7983 */ /* 0x001ea80000100800 */
[----:B------:R-:W2:Y:S08]  /*776e0*/  LDL R13, [R1+0x74] ;  /* 0x00007400010d7983 */ /* 0x000eb00000100800 */
[----:B------:R0:W-:Y:S04]  /*776f0*/  STL [R1+0xb70], R4 ;  /* 0x000b700401007387 */ /* 0x0001e80000100800 */
[----:B------:R-:W-:Y:S04]  /*77700*/  STL [R1+0xb7c], R7 ;  /* 0x000b7c0701007387 */ /* 0x000fe80000100800 */
[----:B0-----:R-:W3:Y:S01]  /*77710*/  LDL R4, [R1+0x30] ;  /* 0x0000300001047983 */ /* 0x001ee20000100800 */
[----:B------:R-:W-:-:S02]  /*77720*/  IMAD.MOV.U32 R10, RZ, RZ, R5 ;  /* 0x000000ffff0a7224 */ /* 0x000fc400078e0005 */
[----:B------:R-:W-:Y:S02]  /*77730*/  IMAD.MOV.U32 R5, RZ, RZ, R29 ;  /* 0x000000ffff057224 */ /* 0x000fe400078e001d */
[----:B------:R-:W4:Y:S04]  /*77740*/  LDL.LU R29, [R1+0x4ec4] ;  /* 0x004ec400011d7983 */ /* 0x000f280000300800 */
[----:B---3--:R0:W-:Y:S04]  /*77750*/  STL.64 [R1+0x4e78], R4 ;  /* 0x004e780401007387 */ /* 0x0081e80000100a00 */
[----:B------:R-:W3:Y:S04]  /*77760*/  LDL.LU R24, [R1+0x490] ;  /* 0x0004900001187983 */ /* 0x000ee80000300800 */
[----:B------:R-:W3:Y:S04]  /*77770*/  LDL.LU R25, [R1+0x494] ;  /* 0x0004940001197983 */ /* 0x000ee80000300800 */
[----:B------:R-:W2:Y:S04]  /*77780*/  LDL.LU R26, [R1+0x498] ;  /* 0x00049800011a7983 */ /* 0x000ea80000300800 */
[----:B------:R-:W2:Y:S04]  /*77790*/  LDL.LU R27, [R1+0x49c] ;  /* 0x00049c00011b7983 */ /* 0x000ea80000300800 */
[----:B------:R-:W3:Y:S01]  /*777a0*/  LDL R20, [R1+0x60] ;  /* 0x0000600001147983 */ /* 0x000ee20000100800 */
[----:B----4-:R-:W-:-:S03]  /*777b0*/  IMAD.MOV.U32 R21, RZ, RZ, R29 ;  /* 0x000000ffff157224 */ /* 0x010fc600078e001d */
[----:B------:R-:W4:Y:S01]  /*777c0*/  LDL.LU R29, [R1+0x4ec0] ;  /* 0x004ec000011d7983 */ /* 0x000f220000300800 */
[----:B0-----:R-:W-:Y:S02]  /*777d0*/  IMAD.MOV.U32 R4, RZ, RZ, R28 ;  /* 0x000000ffff047224 */ /* 0x001fe400078e001c */
[----:B------:R-:W-:Y:S02]  /*777e0*/  IMAD.MOV.U32 R5, RZ, RZ, R3 ;  /* 0x000000ffff057224 */ /* 0x000fe400078e0003 */
[----:B------:R-:W-:Y:S01]  /*777f0*/  IMAD.MOV.U32 R11, RZ, RZ, R6 ;  /* 0x000000ffff0b7224 */ /* 0x000fe200078e0006 */
[----:B---3--:R0:W-:Y:S04]  /*77800*/  STL.64 [R1+0x4eb0], R20 ;  /* 0x004eb01401007387 */ /* 0x0081e80000100a00 */
[----:B------:R-:W3:Y:S04]  /*77810*/  LDL.LU R28, [R1+0x4ebc] ;  /* 0x004ebc00011c7983 */ /* 0x000ee80000300800 */
[----:B0-----:R-:W4:Y:S04]  /*77820*/  LDL.LU R20, [R1+0x5a0] ;  /* 0x0005a00001147983 */ /* 0x001f280000300800 */
[----:B------:R-:W4:Y:S04]  /*77830*/  LDL.LU R21, [R1+0x5a4] ;  /* 0x0005a40001157983 */ /* 0x000f280000300800 */
[----:B------:R-:W4:Y:S04]  /*77840*/  LDL.LU R22, [R1+0x5a8] ;  /* 0x0005a80001167983 */ /* 0x000f280000300800 */
[----:B------:R-:W4:Y:S04]  /*77850*/  LDL.LU R23, [R1+0x5ac] ;  /* 0x0005ac0001177983 */ /* 0x000f280000300800 */
        /* <DEDUP_REMOVED lines=15> */
[----:B------:R-:W2:Y:S01]  /*77950*/  LDL.LU R26, [R1+0x4a8] ;  /* 0x0004a800011a7983 */ /* 0x000ea20000300800 */
[----:B------:R-:W-:-:S03]  /*77960*/  IMAD.MOV.U32 R27, RZ, RZ, R28 ;  /* 0x000000ffff1b7224 */ /* 0x000fc600078e001c */
[----:B------:R-:W3:Y:S01]  /*77970*/  LDL.LU R28, [R1+0x4eb8] ;  /* 0x004eb800011c7983 */ /* 0x000ee20000300800 */
[C---:B----4-:R-:W-:Y:S03]  /*77980*/  HMMA.16816.F32 R20, R16.reuse, R12, R20 ;  /* 0x0000000c1014723c */ /* 0x050fe60000001814 */
        /* <DEDUP_REMOVED lines=11> */
[----:B------:R-:W-:Y:S04]  /*77a40*/  STL [R1+0x4638], R11 ;  /* 0x0046380b01007387 */ /* 0x000fe80000100800 */
[----:B------:R-:W-:Y:S04]  /*77a50*/  STL [R1+0x4634], R10 ;  /* 0x0046340a01007387 */ /* 0x000fe80000100800 */
[----:B------:R0:W-:Y:S04]  /*77a60*/  STL.64 [R1+0xb50], R20 ;  /* 0x000b501401007387 */ /* 0x0001e80000100a00 */
[----:B------:R-:W-:Y:S04]  /*77a70*/  STL.64 [R1+0xb58], R22 ;  /* 0x000b581601007387 */ /* 0x000fe80000100a00 */
[----:B0-----:R-:W3:Y:S04]  /*77a80*/  LDL.LU.64 R20, [R1+0x4eb0] ;  /* 0x004eb00001147983 */ /* 0x001ee80000300a00 */
[----:B------:R0:W-:Y:S04]  /*77a90*/  STL.64 [R1+0x4e38], R12 ;  /* 0x004e380c01007387 */ /* 0x0001e80000100a00 */
[----:B0-----:R-:W4:Y:S01]  /*77aa0*/  LDL.64 R12, [R1+0x80] ;  /* 0x00008000010c7983 */ /* 0x001f220000100a00 */
[----:B---3--:R-:W-:Y:S03]  /*77ab0*/  HMMA.16816.F32 R20, R16, R20, R4 ;  /* 0x000000141014723c */ /* 0x008fe60000001804 */
[----:B------:R-:W3:Y:S04]  /*77ac0*/  LDL.LU.64 R6, [R1+0x4ea8] ;  /* 0x004ea80001067983 */ /* 0x000ee80000300a00 */
[----:B------:R-:W3:-:S15]  /*77ad0*/  LDL.LU.64 R4, [R1+0x4ea0] ;  /* 0x004ea00001047983 */ /* 0x000ede0000300a00 */
[----:B------:R-:W-:-:S01]  /*77ae0*/  NOP ;  /* 0x0000000000007918 */ /* 0x000fc20000000000 */
[----:B------:R0:W-:Y:S04]  /*77af0*/  STL.64 [R1+0xb40], R20 ;  /* 0x000b401401007387 */ /* 0x0001e80000100a00 */
[----:B------:R-:W-:Y:S04]  /*77b00*/  STL [R1+0xb48], R22 ;  /* 0x000b481601007387 */ /* 0x000fe80000100800 */
[----:B0-----:R-:W3:Y:S01]  /*77b10*/  LDL.LU.64 R20, [R1+0x4e98] ;  /* 0x004e980001147983 */ /* 0x001ee20000300a00 */
[----:B------:R-:W-:Y:S02]  /*77b20*/  IMAD.MOV.U32 R27, RZ, RZ, R28 ;  /* 0x000000ffff1b7224 */ /* 0x000fe400078e001c */
[----:B------:R-:W-:-:S05]  /*77b30*/  IMAD.MOV.U32 R28, RZ, RZ, R23 ;  /* 0x000000ffff1c7224 */ /* 0x000fca00078e0017 */
[----:B------:R-:W-:Y:S01]  /*77b40*/  STL [R1+0x4628], R28 ;  /* 0x0046281c01007387 */ /* 0x000fe20000100800 */
[----:B---3--:R-:W-:-:S15]  /*77b50*/  HMMA.16816.F32 R4, R16, R20, R4 ;  /* 0x000000141004723c */ /* 0x008fde0000001804 */
[----:B------:R-:W-:-:S08]  /*77b60*/  NOP ;  /* 0x0000000000007918 */ /* 0x000fd00000000000 */
[----:B------:R0:W-:Y:S04]  /*77b70*/  STL.64 [R1+0xb30], R4 ;  /* 0x000b300401007387 */ /* 0x0001e80000100a00 */
[----:B0-----:R-:W2:Y:S01]  /*77b80*/  LDL.LU.64 R4, [R1+0x4e90] ;  /* 0x004e900001047983 */ /* 0x001ea20000300a00 */
[----:B------:R-:W-:Y:S02]  /*77b90*/  IMAD.MOV.U32 R11, RZ, RZ, R6 ;  /* 0x000000ffff0b7224 */ /* 0x000fe400078e0006 */
[----:B------:R-:W-:Y:S01]  /*77ba0*/  IMAD.MOV.U32 R10, RZ, RZ, R7 ;  /* 0x000000ffff0a7224 */ /* 0x000fe200078e0007 */
[----:B------:R0:W-:Y:S04]  /*77bb0*/  STL.64 [R1+0x4e30], R20 ;  /* 0x004e301401007387 */ /* 0x0001e80000100a00 */
[----:B0-----:R-:W3:Y:S04]  /*77bc0*/  LDL.LU R20, [R1+0x470] ;  /* 0x0004700001147983 */ /* 0x001ee80000300800 */
[----:B------:R-:W3:Y:S04]  /*77bd0*/  LDL.LU R21, [R1+0x474] ;  /* 0x0004740001157983 */ /* 0x000ee80000300800 */
[----:B------:R-:W3:Y:S04]  /*77be0*/  LDL.LU R22, [R1+0x478] ;  /* 0x0004780001167983 */ /* 0x000ee80000300800 */
[----:B------:R-:W3:Y:S04]  /*77bf0*/  LDL.LU R23, [R1+0x47c] ;  /* 0x00047c0001177983 */ /* 0x000ee80000300800 */
[----:B------:R-:W-:Y:S04]  /*77c00*/  STL [R1+0x4640], R10 ;  /* 0x0046400a01007387 */ /* 0x000fe80000100800 */
[----:B------:R-:W-:Y:S01]  /*77c10*/  STL [R1+0x463c], R11 ;  /* 0x00463c0b01007387 */ /* 0x000fe20000100800 */
[----:B--2---:R-:W-:Y:S03]  /*77c20*/  HMMA.16816.F32 R4, R16, R4, R24 ;  /* 0x000000041004723c */ /* 0x004fe60000001818 */
[----:B------:R-:W2:Y:S04]  /*77c30*/  LDL.LU.64 R26, [R1+0x4e88] ;  /* 0x004e8800011a7983 */ /* 0x000ea80000300a00 */
[----:B------:R-:W2:-:S15]  /*77c40*/  LDL.LU.64 R24, [R1+0x4e80] ;  /* 0x004e800001187983 */ /* 0x000e9e0000300a00 */
[----:B------:R-:W-:-:S01]  /*77c50*/  NOP ;  /* 0x0000000000007918 */ /* 0x000fc20000000000 */
[----:B------:R0:W-:Y:S04]  /*77c60*/  STL [R1+0xb10], R4 ;  /* 0x000b100401007387 */ /* 0x0001e80000100800 */
[----:B------:R2:W-:Y:S01]  /*77c70*/  STL.64 [R1+0xb18], R6 ;  /* 0x000b180601007387 */ /* 0x0005e20000100a00 */
[----:B------:R-:W-:-:S03]  /*77c80*/  IMAD.MOV.U32 R28, RZ, RZ, R5 ;  /* 0x000000ffff1c7224 */ /* 0x000fc600078e0005 */
[----:B0-----:R-:W2:Y:S04]  /*77c90*/  LDL.LU.64 R4, [R1+0x4e78] ;  /* 0x004e780001047983 */ /* 0x001ea80000300a00 */
[----:B------:R-:W-:Y:S01]  /*77ca0*/  STL [R1+0x46cc], R28 ;  /* 0x0046cc1c01007387 */ /* 0x000fe20000100800 */
[----:B--2---:R-:W-:Y:S03]  /*77cb0*/  HMMA.16816.F32 R4, R16, R4, R24 ;  /* 0x000000041004723c */ /* 0x004fe60000001818 */
[----:B------:R-:W2:Y:S04]  /*77cc0*/  LDL.LU.64 R26, [R1+0x4e70] ;  /* 0x004e7000011a7983 */ /* 0x000ea80000300a00 */
[----:B------:R-:W2:-:S15]  /*77cd0*/  LDL.LU.64 R24, [R1+0x4e68] ;  /* 0x004e680001187983 */ /* 0x000e9e0000300a00 */
[----:B------:R-:W-:-:S01]  /*77ce0*/  NOP ;  /* 0x0000000000007918 */ /* 0x000fc20000000000 */
[----:B------:R0:W-:Y:S04]  /*77cf0*/  STL.64 [R1+0xaf0], R4 ;  /* 0x000af00401007387 */ /* 0x0001e80000100a00 */
[----:B0-----:R-:W2:Y:S01]  /*77d00*/  LDL.LU.64 R4, [R1+0x4e60] ;  /* 0x004e600001047983 */ /* 0x001ea20000300a00 */
[----:B------:R-:W-:-:S05]  /*77d10*/  IMAD.MOV.U32 R10, RZ, RZ, R6 ;  /* 0x000000ffff0a7224 */ /* 0x000fca00078e0006 */
[----:B------:R-:W-:Y:S01]  /*77d20*/  STL [R1+0x4990], R10 ;  /* 0x0049900a01007387 */ /* 0x000fe20000100800 */
[----:B--2---:R-:W-:-:S15]  /*77d30*/  HMMA.16816.F32 R24, R16, R4, R24 ;  /* 0x000000041018723c */ /* 0x004fde0000001818 */
[----:B------:R-:W-:-:S08]  /*77d40*/  NOP ;  /* 0x0000000000007918 */ /* 0x000fd00000000000 */
[----:B------:R-:W-:Y:S04]  /*77d50*/  STL.64 [R1+0xae0], R24 ;  /* 0x000ae01801007387 */ /* 0x000fe80000100a00 */
[----:B------:R0:W-:Y:S04]  /*77d60*/  STL.64 [R1+0xae8], R26 ;  /* 0x000ae81a01007387 */ /* 0x0001e80000100a00 */
[----:B0-----:R-:W2:Y:S04]  /*77d70*/  LDL.LU.64 R26, [R1+0x4e58] ;  /* 0x004e5800011a7983 */ /* 0x001ea80000300a00 */
[----:B------:R-:W2:Y:S04]  /*77d80*/  LDL.LU.64 R24, [R1+0x4e50] ;  /* 0x004e500001187983 */ /* 0x000ea80000300a00 */
[----:B------:R0:W-:Y:S04]  /*77d90*/  STL.64 [R1+0x4e08], R4 ;  /* 0x004e080401007387 */ /* 0x0001e80000100a00 */
[----:B0-----:R-:W4:Y:S04]  /*77da0*/  LDL.LU R4, [R1+0x480] ;  /* 0x0004800001047983 */ /* 0x001f280000300800 */
[----:B------:R-:W4:Y:S04]  /*77db0*/  LDL.LU R5, [R1+0x484] ;  /* 0x0004840001057983 */ /* 0x000f280000300800 */
[----:B------:R-:W4:Y:S01]  /*77dc0*/  LDL.LU R6, [R1+0x488] ;  /* 0x0004880001067983 */ /* 0x000f220000300800 */
[----:B--2---:R-:W-:Y:S03]  /*77dd0*/  HMMA.16816.F32 R16, R16, R8, R24 ;  /* 0x000000081010723c */ /* 0x004fe60000001818 */
[----:B------:R-:W4:Y:S04]  /*77de0*/  LDL.LU.64 R26, [R1+0x4e48] ;  /* 0x004e4800011a7983 */ /* 0x000f280000300a00 */
[----:B------:R-:W4:Y:S01]  /*77df0*/  LDL.LU.64 R24, [R1+0x4e40] ;  /* 0x004e400001187983 */ /* 0x000f220000300a00 */
[----:B------:R-:W-:-:S02]  /*77e00*/  IMAD.MOV.U32 R11, RZ, RZ, R7 ;  /* 0x000000ffff0b7224 */ /* 0x000fc400078e0007 */
[----:B------:R-:W-:-:S13]  /*77e10*/  IMAD.MOV.U32 R7, RZ, RZ, R29 ;  /* 0x000000ffff077224 */ /* 0x000fda00078e001d */
[----:B------:R0:W-:Y:S04]  /*77e20*/  STL.64 [R1+0x8f0], R16 ;  /* 0x0008f01001007387 */ /* 0x0001e80000100a00 */
[----:B------:R-:W-:Y:S04]  /*77e30*/  STL.64 [R1+0x8f8], R18 ;  /* 0x0008f81201007387 */ /* 0x000fe80000100a00 */
[----:B0-----:R-:W2:Y:S01]  /*77e40*/  LDL.64 R16, [R1+0x60] ;  /* 0x0000600001107983 */ /* 0x001ea20000100a00 */
[----:B----4-:R-:W-:-:S15]  /*77e50*/  HMMA.16816.F32 R4, R24, R12, R4 ;  /* 0x0000000c1804723c */ /* 0x010fde0000001804 */
[----:B------:R-:W-:-:S08]  /*77e60*/  NOP ;  /* 0x0000000000007918 */ /* 0x000fd00000000000 */
[----:B------:R0:W-:Y:S04]  /*77e70*/  STL.64 [R1+0x8e0], R4 ;  /* 0x0008e00401007387 */ /* 0x0001e80000100a00 */
[----:B------:R-:W-:Y:S01]  /*77e80*/  STL.64 [R1+0x8e8], R6 ;  /* 0x0008e80601007387 */ /* 0x000fe20000100a00 */
[----:B0-----:R-:W-:Y:S02]  /*77e90*/  IMAD.MOV.U32 R5, RZ, RZ, R12 ;  /* 0x000000ffff057224 */ /* 0x001fe400078e000c */
[----:B------:R-:W-:Y:S02]  /*77ea0*/  IMAD.MOV.U32 R4, RZ, RZ, R13 ;  /* 0x000000ffff047224 */ /* 0x000fe400078e000d */
[----:B------:R-:W3:Y:S02]  /*77eb0*/  LDL.LU.64 R12, [R1+0x4e38] ;  /* 0x004e3800010c7983 */ /* 0x000ee40000300a00 */
[----:B---3--:R-:W-:Y:S02]  /*77ec0*/  HMMA.16816.F32 R12, R24, R12, R20 ;  /* 0x0000000c180c723c */ /* 0x008fe40000001814 */
[----:B------:R-:W3:-:S15]  /*77ed0*/  LDL.LU.64 R20, [R1+0x4e30] ;  /* 0x004e300001147983 */ /* 0x000ede0000300a00 */
[----:B------:R-:W-:-:S06]  /*77ee0*/  NOP ;  /* 0x0000000000007918 */ /* 0x000fcc0000000000 */
[----:B------:R-:W-:Y:S04]  /*77ef0*/  STL.64 [R1+0x8d0], R12 ;  /* 0x0008d00c01007387 */ /* 0x000fe80000100a00 */
[----:B------:R0:W-:Y:S04]  /*77f00*/  STL.64 [R1+0x8d8], R14 ;  /* 0x0008d80e01007387 */ /* 0x0001e80000100a00 */
[----:B0-----:R-:W2:Y:S04]  /*77f10*/  LDL.LU.64 R14, [R1+0x4e28] ;  /* 0x004e2800010e7983 */ /* 0x001ea80000300a00 */
[----:B------:R-:W2:Y:S02]  /*77f20*/  LDL.LU.64 R12, [R1+0x4e20] ;  /* 0x004e2000010c7983 */ /* 0x000ea40000300a00 */
[----:B--2---:R-:W-:-:S15]  /*77f30*/  HMMA.16816.F32 R12, R24, R16, R12 ;  /* 0x00000010180c723c */ /* 0x004fde000000180c */
[----:B------:R-:W-:-:S08]  /*77f40*/  NOP ;  /* 0x0000000000007918 */ /* 0x000fd00000000000 */
[----:B------:R-:W-:Y:S04]  /*77f50*/  STL.64 [R1+0x8c0], R12 ;  /* 0x0008c00c01007387 */ /* 0x000fe80000100a00 */
[----:B------:R0:W-:Y:S04]  /*77f60*/  STL.64 [R1+0x8c8], R14 ;  /* 0x0008c80e01007387 */ /* 0x0001e80000100a00 */
[----:B0-----:R-:W3:Y:S04]  /*77f70*/  LDL.LU.64 R14, [R1+0x4e18] ;  /* 0x004e1800010e7983 */ /* 0x001ee80000300a00 */
[----:B------:R-:W3:Y:S02]  /*77f80*/  LDL.LU.64 R12, [R1+0x4e10] ;  /* 0x004e1000010c7983 */ /* 0x000ee40000300a00 */
[----:B---3--:R-:W-:-:S15]  /*77f90*/  HMMA.16816.F32 R12, R24, R20, R12 ;  /* 0x00000014180c723c */ /* 0x008fde000000180c */
[----:B------:R-:W-:-:S08]  /*77fa0*/  NOP ;  /* 0x0000000000007918 */ /* 0x000fd00000000000 */
[----:B------:R0:W-:Y:S04]  /*77fb0*/  STL.64 [R1+0x8b0], R12 ;  /* 0x0008b00c01007387 */ /* 0x0001e80000100a00 */
[----:B------:R1:W-:Y:S01]  /*77fc0*/  STL [R1+0x8b8], R14 ;  /* 0x0008b80e01007387 */ /* 0x0003e20000100800 */
[----:B------:R-:W-:-:S03]  /*77fd0*/  IMAD.MOV.U32 R29, RZ, RZ, R15 ;  /* 0x000000ffff1d7224 */ /* 0x000fc600078e000f */
[----:B0-----:R-:W2:Y:S04]  /*77fe0*/  LDL.LU R12, [R1+0x1f0] ;  /* 0x0001f000010c7983 */ /* 0x001ea80000300800 */
[----:B------:R-:W2:Y:S04]  /*77ff0*/  LDL.LU R13, [R1+0x1f4] ;  /* 0x0001f400010d7983 */ /* 0x000ea80000300800 */
[----:B-1----:R-:W3:Y:S04]  /*78000*/  LDL.LU R14, [R1+0x1f8] ;  /* 0x0001f800010e7983 */ /* 0x002ee80000300800 */
[----:B------:R-:W3:Y:S04]  /*78010*/  LDL.LU R15, [R1+0x1fc] ;  /* 0x0001fc00010f7983 */ /* 0x000ee80000300800 */
[----:B---3--:R-:W-:Y:S04]  /*78020*/  STL.64 [R1+0x4db0], R14 ;  /* 0x004db00e01007387 */ /* 0x008fe80000100a00 */
[----:B--2---:R0:W-:Y:S02]  /*78030*/  STL.64 [R1+0x4da8], R12 ;  /* 0x004da80c01007387 */ /* 0x0041e40000100a00 */
[----:B0-----:R-:W-:-:S02]  /*78040*/  IMAD.MOV.U32 R12, RZ, RZ, R5 ;  /* 0x000000ffff0c7224 */ /* 0x001fc400078e0005 */
[----:B------:R-:W-:Y:S02]  /*78050*/  IMAD.MOV.U32 R13, RZ, RZ, R4 ;  /* 0x000000ffff0d7224 */ /* 0x000fe400078e0004 */
[----:B------:R-:W2:Y:S04]  /*78060*/  LDL.64 R4, [R1+0x40] ;  /* 0x0000400001047983 */ /* 0x000ea80000100a00 */
        /* <DEDUP_REMOVED lines=12> */
[----:B------:R-:W0:Y:S04]  /*78130*/  LDSM.16.MT88.4 R16, [R2+UR5+0x18200] ;  /* 0x018200050210783b */ /* 0x000e280008004200 */
[----:B----4-:R-:W-:Y:S04]  /*78140*/  STL.64 [R1+0x4de8], R22 ;  /* 0x004de81601007387 */ /* 0x010fe80000100a00 */
[----:B---3--:R1:W-:Y:S04]  /*78150*/  STL.64 [R1+0x4de0], R20 ;  /* 0x004de01401007387 */ /* 0x0083e80000100a00 */
[----:B-1----:R-:W3:Y:S04]  /*78160*/  LDL.64 R20, [R1+0x30] ;  /* 0x0000300001147983 */ /* 0x002ee80000100a00 */
[----:B---3--:R1:W-:Y:S04]  /*78170*/  STL.64 [R1+0x4e00], R20 ;  /* 0x004e001401007387 */ /* 0x0083e80000100a00 */
[----:B-1----:R-:W2:Y:S04]  /*78180*/  LDL.LU R20, [R1+0x440] ;  /* 0x0004400001147983 */ /* 0x002ea80000300800 */
[----:B------:R-:W2:Y:S04]  /*78190*/  LDL.LU R21, [R1+0x444] ;  /* 0x0004440001157983 */ /* 0x000ea80000300800 */
[----:B------:R-:W2:Y:S04]  /*781a0*/  LDL.LU R22, [R1+0x448] ;  /* 0x0004480001167983 */ /* 0x000ea80000300800 */
[----:B------:R-:W2:Y:S04]  /*781b0*/  LDL.LU R23, [R1+0x44c] ;  /* 0x00044c0001177983 */ /* 0x000ea80000300800 */
[----:B------:R-:W-:Y:S04]  /*781c0*/  STL [R1+0x4720], R29 ;  /* 0x0047201d01007387 */ /* 0x000fe80000100800 */
[----:B0-----:R-:W-:Y:S04]  /*781d0*/  STL.64 [R1+0x4cd0], R18 ;  /* 0x004cd01201007387 */ /* 0x001fe80000100a00 */
[----:B------:R0:W-:Y:S02]  /*781e0*/  STL.64 [R1+0x4cc8], R16 ;  /* 0x004cc81001007387 */ /* 0x0001e40000100a00 */
[----:B0-----:R-:W-:-:S02]  /*781f0*/  IMAD.MOV.U32 R16, RZ, RZ, R3 ;  /* 0x000000ffff107224 */ /* 0x001fc400078e0003 */
[----:B------:R-:W-:-:S05]  /*78200*/  IMAD.MOV.U32 R17, RZ, RZ, R0 ;  /* 0x000000ffff117224 */ /* 0x000fca00078e0000 */
[----:B------:R0:W-:Y:S04]  /*78210*/  STL.64 [R1+0x4da0], R16 ;  /* 0x004da01001007387 */ /* 0x0001e80000100a00 */
[----:B0-----:R-:W3:Y:S04]  /*78220*/  LDL.64 R16, [R1+0x70] ;  /* 0x0000700001107983 */ /* 0x001ee80000100a00 */
[----:B---3--:R0:W-:Y:S04]  /*78230*/  STL.64 [R1+0x4db8], R16 ;  /* 0x004db81001007387 */ /* 0x0081e80000100a00 */
[----:B0-----:R-:W3:Y:S04]  /*78240*/  LDL.LU R16, [R1+0x200] ;  /* 0x0002000001107983 */ /* 0x001ee80000300800 */
[----:B------:R-:W3:Y:S04]  /*78250*/  LDL.LU R17, [R1+0x204] ;  /* 0x0002040001117983 */ /* 0x000ee80000300800 */
[----:B------:R-:W4:Y:S04]  /*78260*/  LDL.LU R18, [R1+0x208] ;  /* 0x0002080001127983 */ /* 0x000f280000300800 */
[----:B------:R-:W4:Y:S01]  /*78270*/  LDL.LU R19, [R1+0x20c] ;  /* 0x00020c0001137983 */ /* 0x000f220000300800 */
[----:B--2---:R-:W-:Y:S06]  /*78280*/  HMMA.16816.F32 R20, R24, R4, R20 ;  /* 0x000000041814723c */ /* 0x004fec0000001814 */
[----:B------:R-:W-:-:S02]  /*78290*/  IMAD.MOV.U32 R14, RZ, RZ, R4 ;  /* 0x000000ffff0e7224 */ /* 0x000fc400078e0004 */
[----:B------:R-:W-:Y:S01]  /*782a0*/  IMAD.MOV.U32 R10, RZ, RZ, R5 ;  /* 0x000000ffff0a7224 */ /* 0x000fe200078e0005 */
[----:B----4-:R-:W-:Y:S04]  /*782b0*/  STL.64 [R1+0x4df8], R18 ;  /* 0x004df81201007387 */ /* 0x010fe80000100a00 */
[----:B---3--:R0:W-:Y:S04]  /*782c0*/  STL.64 [R1+0x4df0], R16 ;  /* 0x004df01001007387 */ /* 0x0081e80000100a00 */
[----:B0-----:R-:W2:Y:S04]  /*782d0*/  LDL.LU R16, [R1+0x430] ;  /* 0x0004300001107983 */ /* 0x001ea80000300800 */
[----:B------:R-:W2:Y:S04]  /*782e0*/  LDL.LU R17, [R1+0x434] ;  /* 0x0004340001117983 */ /* 0x000ea80000300800 */
[----:B------:R-:W2:Y:S04]  /*782f0*/  LDL.LU R18, [R1+0x438] ;  /* 0x0004380001127983 */ /* 0x000ea80000300800 */
[----:B------:R-:W2:Y:S04]  /*78300*/  LDL.LU R19, [R1+0x43c] ;  /* 0x00043c0001137983 */ /* 0x000ea80000300800 */
[----:B------:R-:W3:Y:S04]  /*78310*/  LDL.LU.64 R4, [R1+0x4e08] ;  /* 0x004e080001047983 */ /* 0x000ee80000300a00 */
[----:B------:R0:W-:Y:S04]  /*78320*/  STL.64 [R1+0x8a0], R20 ;  /* 0x0008a01401007387 */ /* 0x0001e80000100a00 */
[----:B0-----:R-:W2:Y:S01]  /*78330*/  LDL.LU.64 R20, [R1+0x4e00] ;  /* 0x004e000001147983 */ /* 0x001ea20000300a00 */
        /* <DEDUP_REMOVED lines=10> */
[----:B------:R-:W3:Y:S02]  /*783e0*/  LDL.LU.64 R20, [R1+0x4de0] ;  /* 0x004de00001147983 */ /* 0x000ee40000300a00 */
[----:B---3--:R-:W-:-:S15]  /*783f0*/  HMMA.16816.F32 R20, R24, R4, R20 ;  /* 0x000000041814723c */ /* 0x008fde0000001814 */
[----:B------:R-:W-:-:S08]  /*78400*/  NOP ;  /* 0x0000000000007918 */ /* 0x000fd00000000000 */
[----:B------:R-:W-:Y:S04]  /*78410*/  STL.64 [R1+0x880], R20 ;  /* 0x0008801401007387 */ /* 0x000fe80000100a00 */
[----:B------:R0:W-:Y:S04]  /*78420*/  STL.64 [R1+0x888], R22 ;  /* 0x0008881601007387 */ /* 0x0001e80000100a00 */
[----:B0-----:R-:W3:Y:S04]  /*78430*/  LDL.LU.64 R22, [R1+0x4dd8] ;  /* 0x004dd80001167983 */ /* 0x001ee80000300a00 */
[----:B------:R-:W3:Y:S04]  /*78440*/  LDL.LU.64 R20, [R1+0x4dd0] ;  /* 0x004dd00001147983 */ /* 0x000ee80000300a00 */
[----:B------:R-:W-:Y:S04]  /*78450*/  STL.64 [R1+0x4d78], R6 ;  /* 0x004d780601007387 */ /* 0x000fe80000100a00 */
[----:B------:R0:W-:Y:S02]  /*78460*/  STL.64 [R1+0x4d70], R4 ;  /* 0x004d700401007387 */ /* 0x0001e40000100a00 */
[----:B0-----:R-:W-:-:S02]  /*78470*/  IMAD.MOV.U32 R4, RZ, RZ, R14 ;  /* 0x000000ffff047224 */ /* 0x001fc400078e000e */
[----:B------:R-:W-:-:S05]  /*78480*/  IMAD.MOV.U32 R5, RZ, RZ, R10 ;  /* 0x000000ffff057224 */ /* 0x000fca00078e000a */
[----:B------:R0:W-:Y:S04]  /*78490*/  STL.64 [R1+0x4d88], R4 ;  /* 0x004d880401007387 */ /* 0x0001e80000100a00 */
[----:B0-----:R-:W4:Y:S04]  /*784a0*/  LDL.LU R4, [R1+0x1d0] ;  /* 0x0001d00001047983 */ /* 0x001f280000300800 */
[----:B------:R-:W4:Y:S04]  /*784b0*/  LDL.LU R5, [R1+0x1d4] ;  /* 0x0001d40001057983 */ /* 0x000f280000300800 */
[----:B------:R-:W2:Y:S04]  /*784c0*/  LDL.LU R6, [R1+0x1d8] ;  /* 0x0001d80001067983 */ /* 0x000ea80000300800 */
        /* <DEDUP_REMOVED lines=12> */
[----:B0-----:R-:W4:Y:S01]  /*78590*/  LDL.64 R24, [R1+0x50] ;  /* 0x0000500001187983 */ /* 0x001f220000100a00 */
[----:B---3--:R-:W-:Y:S03]  /*785a0*/  HMMA.16816.F32 R12, R20, R12, R16 ;  /* 0x0000000c140c723c */ /* 0x008fe60000001810 */
[----:B------:R-:W3:-:S15]  /*785b0*/  LDL.LU.64 R16, [R1+0x4db8] ;  /* 0x004db80001107983 */ /* 0x000ede0000300a00 */
[----:B------:R-:W-:-:S05]  /*785c0*/  NOP ;  /* 0x0000000000007918 */ /* 0x000fca0000000000 */
[----:B------:R-:W-:Y:S04]  /*785d0*/  STL.64 [R1+0x860], R12 ;  /* 0x0008600c01007387 */ /* 0x000fe80000100a00 */
[----:B------:R0:W-:Y:S04]  /*785e0*/  STL.64 [R1+0x868], R14 ;  /* 0x0008680e01007387 */ /* 0x0001e80000100a00 */
[----:B0-----:R-:W2:Y:S04]  /*785f0*/  LDL.LU.64 R14, [R1+0x4db0] ;  /* 0x004db000010e7983 */ /* 0x001ea80000300a00 */
[----:B------:R-:W2:Y:S01]  /*78600*/  LDL.LU.64 R12, [R1+0x4da8] ;  /* 0x004da800010c7983 */ /* 0x000ea20000300a00 */
[----:B---3--:R-:W-:Y:S01]  /*78610*/  IMAD.MOV.U32 R10, RZ, RZ, R17 ;  /* 0x000000ffff0a7224 */ /* 0x008fe200078e0011 */
[----:B--2---:R-:W-:-:S15]  /*78620*/  HMMA.16816.F32 R12, R20, R16, R12 ;  /* 0x00000010140c723c */ /* 0x004fde000000180c */
[----:B------:R-:W-:-:S08]  /*78630*/  NOP ;  /* 0x0000000000007918 */ /* 0x000fd00000000000 */
[----:B------:R0:W-:Y:S04]  /*78640*/  STL.64 [R1+0x850], R12 ;  /* 0x0008500c01007387 */ /* 0x0001e80000100a00 */
[----:B------:R-:W-:Y:S01]  /*78650*/  STL.64 [R1+0x858], R14 ;  /* 0x0008580e01007387 */ /* 0x000fe20000100a00 */
[----:B0-----:R-:W-:-:S03]  /*78660*/  IMAD.MOV.U32 R12, RZ, RZ, R16 ;  /* 0x000000ffff0c7224 */ /* 0x001fc600078e0010 */
[----:B------:R-:W2:Y:S04]  /*78670*/  LDL.LU.64 R16, [R1+0x4da0] ;  /* 0x004da00001107983 */ /* 0x000ea80000300a00 */
[----:B------:R0:W-:Y:S04]  /*78680*/  STL [R1+0x4d80], R12 ;  /* 0x004d800c01007387 */ /* 0x0001e80000100800 */
[----:B0-----:R-:W3:Y:S04]  /*78690*/  LDL.LU R12, [R1+0x400] ;  /* 0x00040000010c7983 */ /* 0x001ee80000300800 */
[----:B------:R-:W3:Y:S04]  /*786a0*/  LDL.LU R13, [R1+0x404] ;  /* 0x00040400010d7983 */ /* 0x000ee80000300800 */
[----:B------:R-:W3:Y:S04]  /*786b0*/  LDL.LU R14, [R1+0x408] ;  /* 0x00040800010e7983 */ /* 0x000ee80000300800 */
[----:B------:R-:W3:Y:S01]  /*786c0*/  LDL.LU R15, [R1+0x40c] ;  /* 0x00040c00010f7983 */ /* 0x000ee20000300800 */
[----:B--2---:R-:W-:Y:S03]  /*786d0*/  HMMA.16816.F32 R16, R20, R16, R4 ;  /* 0x000000101410723c */ /* 0x004fe60000001804 */
[----:B------:R-:W4:Y:S04]  /*786e0*/  LDL.LU.64 R6, [R1+0x4d98] ;  /* 0x004d980001067983 */ /* 0x000f280000300a00 */
[----:B------:R-:W4:-:S15]  /*786f0*/  LDL.LU.64 R4, [R1+0x4d90] ;  /* 0x004d900001047983 */ /* 0x000f1e0000300a00 */
[----:B------:R-:W-:-:S01]  /*78700*/  NOP ;  /* 0x0000000000007918 */ /* 0x000fc20000000000 */
[----:B------:R0:W-:Y:S04]  /*78710*/  STL.64 [R1+0x840], R16 ;  /* 0x0008401001007387 */ /* 0x0001e80000100a00 */
[----:B------:R1:W-:Y:S04]  /*78720*/  STL.64 [R1+0x848], R18 ;  /* 0x0008481201007387 */ /* 0x0003e80000100a00 */
[----:B0-----:R-:W2:Y:S04]  /*78730*/  LDL.LU R16, [R1+0x160] ;  /* 0x0001600001107983 */ /* 0x001ea80000300800 */
[----:B------:R-:W2:Y:S04]  /*78740*/  LDL.LU R17, [R1+0x164] ;  /* 0x0001640001117983 */ /* 0x000ea80000300800 */
[----:B-1----:R-:W3:Y:S04]  /*78750*/  LDL.LU R18, [R1+0x168] ;  /* 0x0001680001127983 */ /* 0x002ee80000300800 */
        /* <DEDUP_REMOVED lines=9> */
[----:B--2---:R0:W-:Y:S02]  /*787f0*/  STL.64 [R1+0x4ce8], R16 ;  /* 0x004ce81001007387 */ /* 0x0041e40000100a00 */
[----:B0-----:R-:W-:-:S02]  /*78800*/  IMAD.MOV.U32 R16, RZ, RZ, R3 ;  /* 0x000000ffff107224 */ /* 0x001fc400078e0003 */
[----:B------:R-:W-:Y:S02]  /*78810*/  IMAD.MOV.U32 R17, RZ, RZ, R0 ;  /* 0x000000ffff117224 */ /* 0x000fe400078e0000 */
[----:B------:R-:W-:Y:S02]  /*78820*/  IMAD.MOV.U32 R3, RZ, RZ, R24 ;  /* 0x000000ffff037224 */ /* 0x000fe400078e0018 */
[----:B------:R-:W-:Y:S02]  /*78830*/  IMAD.MOV.U32 R0, RZ, RZ, R25 ;  /* 0x000000ffff007224 */ /* 0x000fe400078e0019 */
[----:B------:R-:W0:Y:S06]  /*78840*/  LDSM.16.MT88.4 R24, [R2+UR5+0x18280] ;  /* 0x018280050218783b */ /* 0x000e2c0008004200 */
[----:B------:R1:W-:Y:S04]  /*78850*/  STL.64 [R1+0x830], R4 ;  /* 0x0008300401007387 */ /* 0x0003e80000100a00 */
[----:B------:R-:W-:Y:S04]  /*78860*/  STL.64 [R1+0x838], R6 ;  /* 0x0008380601007387 */ /* 0x000fe80000100a00 */
[----:B-1----:R-:W2:Y:S04]  /*78870*/  LDL.LU.64 R4, [R1+0x4d88] ;  /* 0x004d880001047983 */ /* 0x002ea80000300a00 */
[----:B0-----:R-:W-:Y:S04]  /*78880*/  STL.64 [R1+0x4c60], R26 ;  /* 0x004c601a01007387 */ /* 0x001fe80000100a00 */
[----:B------:R0:W-:Y:S04]  /*78890*/  STL.64 [R1+0x4c58], R24 ;  /* 0x004c581801007387 */ /* 0x0001e80000100a00 */
[----:B0-----:R-:W3:Y:S04]  /*788a0*/  LDL.LU R24, [R1+0x3f0] ;  /* 0x0003f00001187983 */ /* 0x001ee80000300800 */
[----:B------:R-:W3:Y:S04]  /*788b0*/  LDL.LU R25, [R1+0x3f4] ;  /* 0x0003f40001197983 */ /* 0x000ee80000300800 */
[----:B------:R-:W3:Y:S04]  /*788c0*/  LDL.LU R26, [R1+0x3f8] ;  /* 0x0003f800011a7983 */ /* 0x000ee80000300800 */
[----:B------:R-:W3:Y:S01]  /*788d0*/  LDL.LU R27, [R1+0x3fc] ;  /* 0x0003fc00011b7983 */ /* 0x000ee20000300800 */
[----:B--2---:R-:W-:Y:S03]  /*788e0*/  HMMA.16816.F32 R4, R20, R4, R12 ;  /* 0x000000041404723c */ /* 0x004fe6000000180c */
[----:B------:R-:W2:-:S15]  /*788f0*/  LDL.LU R12, [R1+0x4d80] ;  /* 0x004d8000010c7983 */ /* 0x000e9e0000300800 */
[----:B------:R-:W-:-:S05]  /*78900*/  NOP ;  /* 0x0000000000007918 */ /* 0x000fca0000000000 */
[----:B------:R-:W-:Y:S04]  /*78910*/  STL.64 [R1+0x820], R4 ;  /* 0x0008200401007387 */ /* 0x000fe80000100a00 */
[----:B------:R0:W-:Y:S04]  /*78920*/  STL.64 [R1+0x828], R6 ;  /* 0x0008280601007387 */ /* 0x0001e80000100a00 */
[----:B0-----:R-:W4:Y:S04]  /*78930*/  LDL.LU.64 R6, [R1+0x4d78] ;  /* 0x004d780001067983 */ /* 0x001f280000300a00 */
[----:B------:R-:W4:Y:S01]  /*78940*/  LDL.LU.64 R4, [R1+0x4d70] ;  /* 0x004d700001047983 */ /* 0x000f220000300a00 */
[----:B---3--:R-:W-:Y:S06]  /*78950*/  HMMA.16816.F32 R24, R20, R16, R24 ;  /* 0x000000101418723c */ /* 0x008fec0000001818 */
[----:B------:R0:W-:Y:S04]  /*78960*/  STL.64 [R1+0x4d58], R16 ;  /* 0x004d581001007387 */ /* 0x0001e80000100a00 */
[----:B0-----:R-:W4:-:S13]  /*78970*/  LDL.LU R16, [R1+0x3e0] ;  /* 0x0003e00001107983 */ /* 0x001f1a0000300800 */
[----:B------:R0:W-:Y:S04]  /*78980*/  STL.64 [R1+0x810], R24 ;  /* 0x0008101801007387 */ /* 0x0001e80000100a00 */
[----:B------:R1:W-:Y:S04]  /*78990*/  STL.64 [R1+0x818], R26 ;  /* 0x0008181a01007387 */ /* 0x0003e80000100a00 */
[----:B------:R-:W4:Y:S04]  /*789a0*/  LDL.LU R17, [R1+0x3e4] ;  /* 0x0003e40001117983 */ /* 0x000f280000300800 */
[----:B------:R-:W4:Y:S04]  /*789b0*/  LDL.LU R18, [R1+0x3e8] ;  /* 0x0003e80001127983 */ /* 0x000f280000300800 */
[----:B------:R-:W4:Y:S04]  /*789c0*/  LDL.LU R19, [R1+0x3ec] ;  /* 0x0003ec0001137983 */ /* 0x000f280000300800 */
[----:B0-----:R-:W3:Y:S04]  /*789d0*/  LDL.LU R24, [R1+0x190] ;  /* 0x0001900001187983 */ /* 0x001ee80000300800 */
[----:B------:R-:W3:Y:S04]  /*789e0*/  LDL.LU R25, [R1+0x194] ;  /* 0x0001940001197983 */ /* 0x000ee80000300800 */
[----:B-1----:R-:W2:Y:S04]  /*789f0*/  LDL.LU R26, [R1+0x198] ;  /* 0x00019800011a7983 */ /* 0x002ea80000300800 */
[----:B------:R-:W2:Y:S04]  /*78a00*/  LDL.LU R27, [R1+0x19c] ;  /* 0x00019c00011b7983 */ /* 0x000ea80000300800 */
[----:B--2---:R-:W-:Y:S04]  /*78a10*/  STL.64 [R1+0x4d40], R26 ;  /* 0x004d401a01007387 */ /* 0x004fe80000100a00 */
[----:B---3--:R0:W-:Y:S02]  /*78a20*/  STL.64 [R1+0x4d38], R24 ;  /* 0x004d381801007387 */ /* 0x0081e40000100a00 */
[----:B0-----:R-:W-:-:S02]  /*78a30*/  IMAD.MOV.U32 R24, RZ, RZ, R12 ;  /* 0x000000ffff187224 */ /* 0x001fc400078e000c */
[----:B------:R-:W-:Y:S01]  /*78a40*/  IMAD.MOV.U32 R25, RZ, RZ, R10 ;  /* 0x000000ffff197224 */ /* 0x000fe200078e000a */
[----:B------:R-:W2:Y:S04]  /*78a50*/  LDL.LU R12, [R1+0x1c0] ;  /* 0x0001c000010c7983 */ /* 0x000ea80000300800 */
[----:B------:R-:W2:Y:S04]  /*78a60*/  LDL.LU R13, [R1+0x1c4] ;  /* 0x0001c400010d7983 */ /* 0x000ea80000300800 */
[----:B------:R-:W2:Y:S04]  /*78a70*/  LDL.LU R14, [R1+0x1c8] ;  /* 0x0001c800010e7983 */ /* 0x000ea80000300800 */
[----:B------:R-:W2:Y:S04]  /*78a80*/  LDL.LU R15, [R1+0x1cc] ;  /* 0x0001cc00010f7983 */ /* 0x000ea80000300800 */
[----:B------:R4:W-:Y:S02]  /*78a90*/  STL.64 [R1+0x4d50], R24 ;  /* 0x004d501801007387 */ /* 0x0009e40000100a00 */
[----:B----4-:R-:W-:Y:S02]  /*78aa0*/  HMMA.16816.F32 R24, R20, R4, R16 ;  /* 0x000000041418723c */ /* 0x010fe40000001810 */
[----:B------:R-:W3:-:S15]  /*78ab0*/  LDL.LU R16, [R1+0x1b0] ;  /* 0x0001b00001107983 */ /* 0x000ede0000300800 */
[----:B------:R-:W-:-:S06]  /*78ac0*/  NOP ;  /* 0x0000000000007918 */ /* 0x000fcc0000000000 */
[----:B------:R0:W-:Y:S04]  /*78ad0*/  STL.64 [R1+0x800], R24 ;  /* 0x0008001801007387 */ /* 0x0001e80000100a00 */
[----:B------:R-:W-:Y:S04]  /*78ae0*/  STL.64 [R1+0x808], R26 ;  /* 0x0008081a01007387 */ /* 0x000fe80000100a00 */
[----:B------:R-:W3:Y:S04]  /*78af0*/  LDL.LU R17, [R1+0x1b4] ;  /* 0x0001b40001117983 */ /* 0x000ee80000300800 */
[----:B------:R-:W3:Y:S04]  /*78b00*/  LDL.LU R18, [R1+0x1b8] ;  /* 0x0001b80001127983 */ /* 0x000ee80000300800 */
[----:B------:R-:W3:Y:S04]  /*78b10*/  LDL.LU R19, [R1+0x1bc] ;  /* 0x0001bc0001137983 */ /* 0x000ee80000300800 */
[----:B0-----:R-:W4:Y:S04]  /*78b20*/  LDL.64 R24, [R1+0x80] ;  /* 0x0000800001187983 */ /* 0x001f280000100a00 */
        /* <DEDUP_REMOVED lines=11> */
[----:B------:R-:W3:Y:S04]  /*78be0*/  LDL.LU R7, [R1+0x17c] ;  /* 0x00017c0001077983 */ /* 0x000ee80000300800 */
[----:B---3--:R-:W-:Y:S04]  /*78bf0*/  STL.64 [R1+0x4d20], R6 ;  /* 0x004d200601007387 */ /* 0x008fe80000100a00 */
[----:B--2---:R0:W-:Y:S02]  /*78c00*/  STL.64 [R1+0x4d18], R4 ;  /* 0x004d180401007387 */ /* 0x0041e40000100a00 */
[----:B0-----:R-:W-:-:S02]  /*78c10*/  IMAD.MOV.U32 R4, RZ, RZ, R3 ;  /* 0x000000ffff047224 */ /* 0x001fc400078e0003 */
[----:B------:R-:W-:-:S05]  /*78c20*/  IMAD.MOV.U32 R5, RZ, RZ, R0 ;  /* 0x000000ffff057224 */ /* 0x000fca00078e0000 */
[----:B------:R0:W-:Y:S04]  /*78c30*/  STL.64 [R1+0x4d30], R4 ;  /* 0x004d300401007387 */ /* 0x0001e80000100a00 */
[----:B0-----:R-:W2:Y:S01]  /*78c40*/  LDL.64 R4, [R1+0x60] ;  /* 0x0000600001047983 */ /* 0x001ea20000100a00 */
[----:B------:R-:W-:Y:S03]  /*78c50*/  HMMA.16816.F32 R20, R20, R8, R12 ;  /* 0x000000081414723c */ /* 0x000fe6000000180c */
        /* <DEDUP_REMOVED lines=9> */
[----:B0-----:R-:W2:Y:S01]  /*78cf0*/  LDL.64 R20, [R1+0x40] ;  /* 0x0000400001147983 */ /* 0x001ea20000100a00 */
[----:B----4-:R-:W-:Y:S01]  /*78d00*/  IMAD.MOV.U32 R10, RZ, RZ, R25 ;  /* 0x000000ffff0a7224 */ /* 0x010fe200078e0019 */
[----:B---3--:R-:W-:Y:S02]  /*78d10*/  HMMA.16816.F32 R16, R12, R24, R16 ;  /* 0x000000180c10723c */ /* 0x008fe40000001810 */
[----:B--2---:R0:W-:Y:S04]  /*78d20*/  STL.64 [R1+0x4d28], R20 ;  /* 0x004d281401007387 */ /* 0x0041e80000100a00 */
[----:B0-----:R-:W2:Y:S04]  /*78d30*/  LDL.LU R20, [R1+0x180] ;  /* 0x0001800001147983 */ /* 0x001ea80000300800 */
[----:B------:R-:W2:Y:S04]  /*78d40*/  LDL.LU R21, [R1+0x184] ;  /* 0x0001840001157983 */ /* 0x000ea80000300800 */
[----:B------:R-:W2:Y:S04]  /*78d50*/  LDL.LU R22, [R1+0x188] ;  /* 0x0001880001167983 */ /* 0x000ea80000300800 */
[----:B------:R-:W2:Y:S05]  /*78d60*/  LDL.LU R23, [R1+0x18c] ;  /* 0x00018c0001177983 */ /* 0x000eaa0000300800 */
[----:B------:R0:W-:Y:S04]  /*78d70*/  STL.64 [R1+0x7d0], R16 ;  /* 0x0007d01001007387 */ /* 0x0001e80000100a00 */
[----:B------:R1:W-:Y:S04]  /*78d80*/  STL.64 [R1+0x7d8], R18 ;  /* 0x0007d81201007387 */ /* 0x0003e80000100a00 */
[----:B0-----:R-:W3:Y:S01]  /*78d90*/  LDL.LU.64 R16, [R1+0x4d58] ;  /* 0x004d580001107983 */ /* 0x001ee20000300a00 */
[----:B-1----:R-:W-:-:S03]  /*78da0*/  IMAD.MOV.U32 R18, RZ, RZ, R24 ;  /* 0x000000ffff127224 */ /* 0x002fc600078e0018 */
[----:B------:R-:W4:Y:S02]  /*78db0*/  LDL.LU.64 R24, [R1+0x4d50] ;  /* 0x004d500001187983 */ /* 0x000f240000300a00 */
[----:B----4-:R-:W-:Y:S02]  /*78dc0*/  HMMA.16816.F32 R24, R12, R24, R4 ;  /* 0x000000180c18723c */ /* 0x010fe40000001804 */
[----:B------:R-:W4:-:S15]  /*78dd0*/  LDL.LU.64 R4, [R1+0x4d48] ;  /* 0x004d480001047983 */ /* 0x000f1e0000300a00 */
[----:B------:R-:W-:-:S06]  /*78de0*/  NOP ;  /* 0x0000000000007918 */ /* 0x000fcc0000000000 */
[----:B------:R-:W-:Y:S04]  /*78df0*/  STL.64 [R1+0x7c0], R24 ;  /* 0x0007c01801007387 */ /* 0x000fe80000100a00 */
[----:B------:R0:W-:Y:S04]  /*78e00*/  STL.64 [R1+0x7c8], R26 ;  /* 0x0007c81a01007387 */ /* 0x0001e80000100a00 */
[----:B0-----:R-:W4:Y:S04]  /*78e10*/  LDL.LU.64 R26, [R1+0x4d40] ;  /* 0x004d4000011a7983 */ /* 0x001f280000300a00 */
        /* <DEDUP_REMOVED lines=9> */
[----:B------:R-:W2:-:S15]  /*78eb0*/  LDL.LU.64 R20, [R1+0x4d28] ;  /* 0x004d280001147983 */ /* 0x000e9e0000300a00 */
        /* <DEDUP_REMOVED lines=10> */
[----:B------:R-:W3:Y:S01]  /*78f60*/  LDL.LU.64 R4, [R1+0x4d08] ;  /* 0x004d080001047983 */ /* 0x000ee20000300a00 */
[----:B------:R-:W-:-:S02]  /*78f70*/  IMAD.MOV.U32 R3, RZ, RZ, R20 ;  /* 0x000000ffff037224 */ /* 0x000fc400078e0014 */
[----:B------:R-:W-:Y:S02]  /*78f80*/  IMAD.MOV.U32 R0, RZ, RZ, R21 ;  /* 0x000000ffff007224 */ /* 0x000fe400078e0015 */
[----:B------:R-:W0:Y:S04]  /*78f90*/  LDSM.16.MT88.4 R20, [R2+UR5+0x18300] ;  /* 0x018300050214783b */ /* 0x000e280008004200 */
[----:B0-----:R-:W-:Y:S04]  /*78fa0*/  STL.64 [R1+0x4bc0], R22 ;  /* 0x004bc01601007387 */ /* 0x001fe80000100a00 */
[----:B------:R0:W-:Y:S02]  /*78fb0*/  STL.64 [R1+0x4bb8], R20 ;  /* 0x004bb81401007387 */ /* 0x0001e40000100a00 */
[----:B0-----:R-:W-:-:S02]  /*78fc0*/  IMAD.MOV.U32 R20, RZ, RZ, R18 ;  /* 0x000000ffff147224 */ /* 0x001fc400078e0012 */
[----:B---3--:R-:W-:Y:S01]  /*78fd0*/  HMMA.16816.F32 R16, R12, R16, R4 ;  /* 0x000000100c10723c */ /* 0x008fe20000001804 */
[----:B------:R-:W2:Y:S04]  /*78fe0*/  LDL.LU.64 R6, [R1+0x4d00] ;  /* 0x004d000001067983 */ /* 0x000ea80000300a00 */
[----:B------:R-:W3:-:S15]  /*78ff0*/  LDL.LU.64 R4, [R1+0x4cf8] ;  /* 0x004cf80001047983 */ /* 0x000ede0000300a00 */
[----:B------:R-:W-:-:S03]  /*79000*/  NOP ;  /* 0x0000000000007918 */ /* 0x000fc60000000000 */
        /* <DEDUP_REMOVED lines=16> */
[----:B---3--:R-:W-:Y:S03]  /*79110*/  HMMA.16816.F32 R12, R12, R8, R16 ;  /* 0x000000080c0c723c */ /* 0x008fe60000001810 */
[----:B------:R-:W2:Y:S04]  /*79120*/  LDL.LU.64 R18, [R1+0x4cd0] ;  /* 0x004cd00001127983 */ /* 0x000ea80000300a00 */
[----:B------:R-:W2:Y:S04]  /*79130*/  LDL.LU.64 R16, [R1+0x4cc8] ;  /* 0x004cc80001107983 */ /* 0x000ea80000300a00 */
[----:B------:R-:W-:Y:S04]  /*79140*/  STL [R1+0x4ca0], R11 ;  /* 0x004ca00b01007387 */ /* 0x000fe80000100800 */
[----:B------:R-:W-:Y:S01]  /*79150*/  STL.64 [R1+0x4c98], R8 ;  /* 0x004c980801007387 */ /* 0x000fe20000100a00 */
[----:B------:R-:W-:-:S07]  /*79160*/  IMAD.MOV.U32 R21, RZ, RZ, R10 ;  /* 0x000000ffff157224 */ /* 0x000fce00078e000a */
[----:B------:R-:W-:Y:S04]  /*79170*/  STL.64 [R1+0x760], R12 ;  /* 0x0007600c01007387 */ /* 0x000fe80000100a00 */
[----:B------:R-:W-:Y:S04]  /*79180*/  STL.64 [R1+0x768], R14 ;  /* 0x0007680e01007387 */ /* 0x000fe80000100a00 */
[----:B------:R-:W0:Y:S04]  /*79190*/  LDSM.16.MT88.4 R12, [R2+UR5+0x18380] ;  /* 0x01838005020c783b */ /* 0x000e280008004200 */
[----:B0-----:R-:W-:Y:S04]  /*791a0*/  STL.64 [R1+0x4b20], R14 ;  /* 0x004b200e01007387 */ /* 0x001fe80000100a00 */
[----:B------:R-:W-:Y:S01]  /*791b0*/  STL.64 [R1+0x4b18], R12 ;  /* 0x004b180c01007387 */ /* 0x000fe20000100a00 */
[----:B--2---:R-:W-:Y:S03]  /*791c0*/  HMMA.16816.F32 R4, R16, R20, R4 ;  /* 0x000000141004723c */ /* 0x004fe60000001804 */
[----:B------:R-:W2:-:S15]  /*791d0*/  LDL.LU R20, [R1+0x2e0] ;  /* 0x0002e00001147983 */ /* 0x000e9e0000300800 */
[----:B------:R-:W-:-:S05]  /*791e0*/  NOP ;  /* 0x0000000000007918 */ /* 0x000fca0000000000 */
[----:B------:R0:W-:Y:S04]  /*791f0*/  STL.64 [R1+0x750], R4 ;  /* 0x0007500401007387 */ /* 0x0001e80000100a00 */
[----:B------:R-:W-:Y:S04]  /*79200*/  STL.64 [R1+0x758], R6 ;  /* 0x0007580601007387 */ /* 0x000fe80000100a00 */
[----:B------:R-:W2:Y:S04]  /*79210*/  LDL.LU R21, [R1+0x2e4] ;  /* 0x0002e40001157983 */ /* 0x000ea80000300800 */
[----:B------:R-:W3:Y:S04]  /*79220*/  LDL.LU R22, [R1+0x2e8] ;  /* 0x0002e80001167983 */ /* 0x000ee80000300800 */
[----:B------:R-:W3:Y:S04]  /*79230*/  LDL.LU R23, [R1+0x2ec] ;  /* 0x0002ec0001177983 */ /* 0x000ee80000300800 */
[----:B------:R-:W4:Y:S04]  /*79240*/  LDL.LU R8, [R1+0x380] ;  /* 0x0003800001087983 */ /* 0x000f280000300800 */
[----:B------:R-:W4:Y:S04]  /*79250*/  LDL.LU R9, [R1+0x384] ;  /* 0x0003840001097983 */ /* 0x000f280000300800 */
[----:B------:R-:W2:Y:S04]  /*79260*/  LDL.LU R10, [R1+0x388] ;  /* 0x00038800010a7983 */ /* 0x000ea80000300800 */
[----:B------:R-:W2:Y:S04]  /*79270*/  LDL.LU R11, [R1+0x38c] ;  /* 0x00038c00010b7983 */ /* 0x000ea80000300800 */
[----:B0-----:R-:W3:Y:S04]  /*79280*/  LDL.64 R4, [R1+0x70] ;  /* 0x0000700001047983 */ /* 0x001ee80000100a00 */
[----:B--2---:R-:W-:Y:S04]  /*79290*/  STL.64 [R1+0x4cb0], R10 ;  /* 0x004cb00a01007387 */ /* 0x004fe80000100a00 */
[----:B----4-:R0:W-:Y:S02]  /*792a0*/  STL.64 [R1+0x4ca8], R8 ;  /* 0x004ca80801007387 */ /* 0x0101e40000100a00 */
[----:B0-----:R-:W-:-:S02]  /*792b0*/  IMAD.MOV.U32 R8, RZ, RZ, R25 ;  /* 0x000000ffff087224 */ /* 0x001fc400078e0019 */
[----:B------:R-:W-:-:S05]  /*792c0*/  IMAD.MOV.U32 R9, RZ, RZ, R24 ;  /* 0x000000ffff097224 */ /* 0x000fca00078e0018 */
[----:B------:R0:W-:Y:S04]  /*792d0*/  STL.64 [R1+0x4cc0], R8 ;  /* 0x004cc00801007387 */ /* 0x0001e80000100a00 */
[----:B0-----:R-:W2:Y:S04]  /*792e0*/  LDL.LU R8, [R1+0x3a0] ;  /* 0x0003a00001087983 */ /* 0x001ea80000300800 */
        /* <DEDUP_REMOVED lines=9> */
[----:B0-----:R-:W3:Y:S04]  /*79380*/  LDL.64 R24, [R1+0x50] ;  /* 0x0000500001187983 */ /* 0x001ee80000100a00 */
[----:B---3--:R0:W-:Y:S04]  /*79390*/  STL.64 [R1+0x4cb8], R24 ;  /* 0x004cb81801007387 */ /* 0x0081e80000100a00 */
[----:B0-----:R-:W3:Y:S04]  /*793a0*/  LDL.LU R24, [R1+0x390] ;  /* 0x0003900001187983 */ /* 0x001ee80000300800 */
[----:B------:R-:W3:Y:S04]  /*793b0*/  LDL.LU R25, [R1+0x394] ;  /* 0x0003940001197983 */ /* 0x000ee80000300800 */
[----:B------:R-:W3:Y:S04]  /*793c0*/  LDL.LU R26, [R1+0x398] ;  /* 0x00039800011a7983 */ /* 0x000ee80000300800 */
[----:B------:R-:W3:Y:S04]  /*793d0*/  LDL.LU R27, [R1+0x39c] ;  /* 0x00039c00011b7983 */ /* 0x000ee80000300800 */
[----:B------:R-:W-:Y:S04]  /*793e0*/  STL.64 [R1+0x4bd0], R22 ;  /* 0x004bd01601007387 */ /* 0x000fe80000100a00 */
[----:B------:R0:W-:Y:S04]  /*793f0*/  STL.64 [R1+0x4bc8], R20 ;  /* 0x004bc81401007387 */ /* 0x0001e80000100a00 */
[----:B0-----:R-:W4:Y:S04]  /*79400*/  LDL.64 R20, [R1+0x30] ;  /* 0x0000300001147983 */ /* 0x001f280000100a00 */
[----:B------:R-:W3:Y:S04]  /*79410*/  LDL.LU R12, [R1+0x140] ;  /* 0x00014000010c7983 */ /* 0x000ee80000300800 */
        /* <DEDUP_REMOVED lines=9> */
[----:B------:R-:W3:Y:S04]  /*794b0*/  LDL.LU R15, [R1+0x2fc] ;  /* 0x0002fc00010f7983 */ /* 0x000ee80000300800 */
[----:B---3--:R-:W-:Y:S04]  /*794c0*/  STL.64 [R1+0x4bf0], R14 ;  /* 0x004bf00e01007387 */ /* 0x008fe80000100a00 */
[----:B--2---:R-:W-:Y:S04]  /*794d0*/  STL.64 [R1+0x4be8], R12 ;  /* 0x004be80c01007387 */ /* 0x004fe80000100a00 */
[----:B------:R0:W-:Y:S04]  /*794e0*/  STL.64 [R1+0x740], R8 ;  /* 0x0007400801007387 */ /* 0x0001e80000100a00 */
[----:B------:R1:W-:Y:S04]  /*794f0*/  STL.64 [R1+0x748], R10 ;  /* 0x0007480a01007387 */ /* 0x0003e80000100a00 */
[----:B0-----:R-:W1:Y:S01]  /*79500*/  LDL.LU.64 R8, [R1+0x4cc0] ;  /* 0x004cc00001087983 */ /* 0x001e620000300a00 */
[----:B------:R-:W-:-:S02]  /*79510*/  IMAD.MOV.U32 R12, RZ, RZ, R3 ;  /* 0x000000ffff0c7224 */ /* 0x000fc400078e0003 */
[----:B------:R-:W-:Y:S02]  /*79520*/  IMAD.MOV.U32 R22, RZ, RZ, R4 ;  /* 0x000000ffff167224 */ /* 0x000fe400078e0004 */
[----:B------:R-:W-:Y:S01]  /*79530*/  IMAD.MOV.U32 R3, RZ, RZ, R5 ;  /* 0x000000ffff037224 */ /* 0x000fe200078e0005 */
[----:B------:R-:W2:Y:S04]  /*79540*/  LDL.LU R4, [R1+0x360] ;  /* 0x0003600001047983 */ /* 0x000ea80000300800 */
[----:B------:R-:W2:Y:S04]  /*79550*/  LDL.LU R5, [R1+0x364] ;  /* 0x0003640001057983 */ /* 0x000ea80000300800 */
[----:B------:R-:W2:Y:S04]  /*79560*/  LDL.LU R6, [R1+0x368] ;  /* 0x0003680001067983 */ /* 0x000ea80000300800 */
[----:B------:R-:W2:Y:S01]  /*79570*/  LDL.LU R7, [R1+0x36c] ;  /* 0x00036c0001077983 */ /* 0x000ea20000300800 */
[----:B-1----:R-:W-:Y:S03]  /*79580*/  HMMA.16816.F32 R8, R16, R8, R24 ;  /* 0x000000081008723c */ /* 0x002fe60000001818 */
[----:B------:R-:W3:-:S15]  /*79590*/  LDL.LU.64 R24, [R1+0x4cb8] ;  /* 0x004cb80001187983 */ /* 0x000ede0000300a00 */
[----:B------:R-:W-:-:S05]  /*795a0*/  NOP ;  /* 0x0000000000007918 */ /* 0x000fca0000000000 */
        /* <DEDUP_REMOVED lines=8> */
[----:B------:R-:W-:Y:S04]  /*79630*/  STL.64 [R1+0x710], R8 ;  /* 0x0007100801007387 */ /* 0x000fe80000100a00 */
[----:B------:R0:W-:Y:S04]  /*79640*/  STL.64 [R1+0x718], R10 ;  /* 0x0007180a01007387 */ /* 0x0001e80000100a00 */
[----:B0-----:R-:W3:Y:S04]  /*79650*/  LDL.LU R11, [R1+0x4ca0] ;  /* 0x004ca000010b7983 */ /* 0x001ee80000300800 */
[----:B------:R-:W4:Y:S01]  /*79660*/  LDL.LU.64 R8, [R1+0x4c98] ;  /* 0x004c980001087983 */ /* 0x000f220000300a00 */
[----:B------:R-:W-:-:S03]  /*79670*/  IMAD.MOV.U32 R10, RZ, RZ, R24 ;  /* 0x000000ffff0a7224 */ /* 0x000fc600078e0018 */
[----:B------:R-:W2:Y:S04]  /*79680*/  LDL.LU.64 R26, [R1+0x4c90] ;  /* 0x004c9000011a7983 */ /* 0x000ea80000300a00 */
[----:B------:R-:W2:Y:S04]  /*79690*/  LDL.LU.64 R24, [R1+0x4c88] ;  /* 0x004c880001187983 */ /* 0x000ea80000300a00 */
[----:B---3--:R-:W-:Y:S04]  /*796a0*/  STL.64 [R1+0x4c70], R10 ;  /* 0x004c700a01007387 */ /* 0x008fe80000100a00 */
[----:B----4-:R2:W-:Y:S02]  /*796b0*/  STL.64 [R1+0x4c68], R8 ;  /* 0x004c680801007387 */ /* 0x0105e40000100a00 */
[----:B--2---:R-:W-:Y:S06]  /*796c0*/  HMMA.16816.F32 R8, R16, R12, R24 ;  /* 0x0000000c1008723c */ /* 0x004fec0000001818 */
[----:B------:R0:W-:Y:S04]  /*796d0*/  STL.64 [R1+0x4c00], R12 ;  /* 0x004c000c01007387 */ /* 0x0001e80000100a00 */
[----:B0-----:R-:W2:-:S13]  /*796e0*/  LDL.LU R12, [R1+0x310] ;  /* 0x00031000010c7983 */ /* 0x001e9a0000300800 */
[----:B------:R0:W-:Y:S04]  /*796f0*/  STL.64 [R1+0x700], R8 ;  /* 0x0007000801007387 */ /* 0x0001e80000100a00 */
[----:B------:R1:W-:Y:S04]  /*79700*/  STL.64 [R1+0x708], R10 ;  /* 0x0007080a01007387 */ /* 0x0003e80000100a00 */
[----:B------:R-:W2:Y:S04]  /*79710*/  LDL.LU R13, [R1+0x314] ;  /* 0x00031400010d7983 */ /* 0x000ea80000300800 */
[----:B------:R-:W3:Y:S04]  /*79720*/  LDL.LU R14, [R1+0x318] ;  /* 0x00031800010e7983 */ /* 0x000ee80000300800 */
[----:B------:R-:W3:Y:S04]  /*79730*/  LDL.LU R15, [R1+0x31c] ;  /* 0x00031c00010f7983 */ /* 0x000ee80000300800 */
[----:B------:R-:W4:Y:S04]  /*79740*/  LDL.LU R24, [R1+0x150] ;  /* 0x0001500001187983 */ /* 0x000f280000300800 */
[----:B------:R-:W4:Y:S04]  /*79750*/  LDL.LU R25, [R1+0x154] ;  /* 0x0001540001197983 */ /* 0x000f280000300800 */
[----:B------:R-:W4:Y:S04]  /*79760*/  LDL.LU R26, [R1+0x158] ;  /* 0x00015800011a7983 */ /* 0x000f280000300800 */
[----:B------:R-:W4:Y:S04]  /*79770*/  LDL.LU R27, [R1+0x15c] ;  /* 0x00015c00011b7983 */ /* 0x000f280000300800 */
[----:B0-----:R-:W4:Y:S04]  /*79780*/  LDL.LU R8, [R1+0x350] ;  /* 0x0003500001087983 */ /* 0x001f280000300800 */
[----:B------:R-:W4:Y:S04]  /*79790*/  LDL.LU R9, [R1+0x354] ;  /* 0x0003540001097983 */ /* 0x000f280000300800 */
[----:B-1----:R-:W4:Y:S04]  /*797a0*/  LDL.LU R10, [R1+0x358] ;  /* 0x00035800010a7983 */ /* 0x002f280000300800 */
[----:B------:R-:W4:Y:S01]  /*797b0*/  LDL.LU R11, [R1+0x35c] ;  /* 0x00035c00010b7983 */ /* 0x000f220000300800 */
[----:B------:R-:W-:Y:S03]  /*797c0*/  HMMA.16816.F32 R4, R16, R20, R4 ;  /* 0x000000141004723c */ /* 0x000fe60000001804 */
[----:B---3--:R-:W-:Y:S04]  /*797d0*/  STL.64 [R1+0x4c10], R14 ;  /* 0x004c100e01007387 */ /* 0x008fe80000100a00 */
[----:B--2---:R0:W-:Y:S04]  /*797e0*/  STL.64 [R1+0x4c08], R12 ;  /* 0x004c080c01007387 */ /* 0x0041e80000100a00 */
[----:B0-----:R-:W2:Y:S04]  /*797f0*/  LDL.64 R12, [R1+0x60] ;  /* 0x00006000010c7983 */ /* 0x001ea80000100a00 */
[----:B--2---:R0:W-:Y:S02]  /*79800*/  STL.64 [R1+0x4c28], R12 ;  /* 0x004c280c01007387 */ /* 0x0041e40000100a00 */
[----:B0-----:R-:W-:-:S02]  /*79810*/  IMAD.MOV.U32 R12, RZ, RZ, R22 ;  /* 0x000000ffff0c7224 */ /* 0x001fc400078e0016 */
[----:B------:R-:W-:-:S05]  /*79820*/  IMAD.MOV.U32 R13, RZ, RZ, R3 ;  /* 0x000000ffff0d7224 */ /* 0x000fca00078e0003 */
[----:B------:R0:W-:Y:S04]  /*79830*/  STL.64 [R1+0x4c40], R12 ;  /* 0x004c400c01007387 */ /* 0x0001e80000100a00 */
[----:B0-----:R-:W2:Y:S04]  /*79840*/  LDL.64 R12, [R1+0x80] ;  /* 0x00008000010c7983 */ /* 0x001ea80000100a00 */
[----:B------:R-:W-:Y:S04]  /*79850*/  STL [R1+0x4ae8], R2 ;  /* 0x004ae80201007387 */ /* 0x000fe80000100800 */
[----:B------:R-:W-:Y:S04]  /*79860*/  STL.64 [R1+0x6e0], R4 ;  /* 0x0006e00401007387 */ /* 0x000fe80000100a00 */
[----:B------:R0:W-:Y:S04]  /*79870*/  STL.64 [R1+0x6e8], R6 ;  /* 0x0006e80601007387 */ /* 0x0001e80000100a00 */
[----:B0-----:R-:W3:Y:S04]  /*79880*/  LDL.LU.64 R6, [R1+0x4c80] ;  /* 0x004c800001067983 */ /* 0x001ee80000300a00 */
[----:B------:R-:W4:Y:S04]  /*79890*/  LDL.LU.64 R4, [R1+0x4c78] ;  /* 0x004c780001047983 */ /* 0x000f280000300a00 */
        /* <DEDUP_REMOVED lines=27> */
[----:B------:R-:W4:Y:S01]  /*79a50*/  LDL.LU.64 R8, [R1+0x4c68] ;  /* 0x004c680001087983 */ /* 0x000f220000300a00 */
[----:B------:R-:W-:Y:S01]  /*79a60*/  LOP3.LUT R3, R2, 0x40, RZ, 0x3c, !PT ;  /* 0x0000004002037812 */ /* 0x000fe200078e3cff */
[----:B----4-:R-:W-:Y:S02]  /*79a70*/  HMMA.16816.F32 R16, R16, R8, R24 ;  /* 0x000000081010723c */ /* 0x010fe40000001818 */
[----:B------:R-:W2:Y:S04]  /*79a80*/  LDL.LU.64 R26, [R1+0x4c60] ;  /* 0x004c6000011a7983 */ /* 0x000ea80000300a00 */
[----:B------:R-:W2:-:S15]  /*79a90*/  LDL.LU.64 R24, [R1+0x4c58] ;  /* 0x004c580001187983 */ /* 0x000e9e0000300a00 */
[----:B------:R-:W-:-:S02]  /*79aa0*/  NOP ;  /* 0x0000000000007918 */ /* 0x000fc40000000000 */
[----:B------:R-:W-:Y:S04]  /*79ab0*/  STL.64 [R1+0x690], R16 ;  /* 0x0006901001007387 */ /* 0x000fe80000100a00 */
[----:B------:R-:W-:Y:S04]  /*79ac0*/  STL.64 [R1+0x698], R18 ;  /* 0x0006981201007387 */ /* 0x000fe80000100a00 */
[----:B------:R-:W0:Y:S01]  /*79ad0*/  LDSM.16.MT88.4 R16, [R3+UR5+0x18000] ;  /* 0x018000050310783b */ /* 0x000e220008004200 */
[----:B------:R-:W-:-:S03]  /*79ae0*/  IMAD.MOV.U32 R2, RZ, RZ, R12 ;  /* 0x000000ffff027224 */ /* 0x000fc600078e000c */
[----:B0-----:R-:W-:Y:S04]  /*79af0*/  STL.64 [R1+0x4a98], R18 ;  /* 0x004a981201007387 */ /* 0x001fe80000100a00 */
[----:B------:R0:W-:Y:S02]  /*79b00*/  STL.64 [R1+0x4a90], R16 ;  /* 0x004a901001007387 */ /* 0x0001e40000100a00 */
[----:B0-----:R-:W-:Y:S02]  /*79b10*/  IMAD.MOV.U32 R17, RZ, RZ, R0 ;  /* 0x000000ffff117224 */ /* 0x001fe400078e0000 */
[----:B------:R-:W-:Y:S01]  /*79b20*/  IMAD.MOV.U32 R0, RZ, RZ, R13 ;  /* 0x000000ffff007224 */ /* 0x000fe200078e000d */
        /* <DEDUP_REMOVED lines=14> */
[----:B---3--:R-:W-:Y:S01]  /*79c10*/  IMAD.MOV.U32 R16, RZ, RZ, R10 ;  /* 0x000000ffff107224 */ /* 0x008fe200078e000a */
        /* <DEDUP_REMOVED lines=11> */
[----:B------:R0:W-:Y:S04]  /*79cd0*/  STL.64 [R1+0x650], R12 ;  /* 0x0006500c01007387 */ /* 0x0001e80000100a00 */
[----:B------:R2:W-:Y:S04]  /*79ce0*/  STL.64 [R1+0x658], R14 ;  /* 0x0006580e01007387 */ /* 0x0005e80000100a00 */
[----:B0-----:R-:W2:Y:S04]  /*79cf0*/  LDL.LU.64 R12, [R1+0x4c00] ;  /* 0x004c0000010c7983 */ /* 0x001ea80000300a00 */
[----:B------:R-:W-:Y:S01]  /*79d00*/  STL.64 [R1+0x4b78], R16 ;  /* 0x004b781001007387 */ /* 0x000fe20000100a00 */
[----:B--2---:R-:W-:Y:S03]  /*79d10*/  HMMA.16816.F32 R12, R24, R12, R20 ;  /* 0x0000000c180c723c */ /* 0x004fe60000001814 */
[----:B------:R-:W2:-:S15]  /*79d20*/  LDL.LU.64 R20, [R1+0x4bf8] ;  /* 0x004bf80001147983 */ /* 0x000e9e0000300a00 */
[----:B------:R-:W-:-:S05]  /*79d30*/  NOP ;  /* 0x0000000000007918 */ /* 0x000fca0000000000 */
[----:B------:R-:W-:Y:S04]  /*79d40*/  STL.64 [R1+0x630], R12 ;  /* 0x0006300c01007387 */ /* 0x000fe80000100a00 */
        /* <DEDUP_REMOVED lines=21> */
[----:B--2---:R-:W-:Y:S02]  /*79ea0*/  HMMA.16816.F32 R4, R24, R8, R12 ;  /* 0x000000081804723c */ /* 0x004fe4000000180c */
[----:B------:R-:W-:Y:S04]  /*79eb0*/  STL [R1+0x4b98], R11 ;  /* 0x004b980b01007387 */ /* 0x000fe80000100800 */
[----:B------:R-:W-:Y:S04]  /*79ec0*/  STL.64 [R1+0x4b90], R8 ;  /* 0x004b900801007387 */ /* 0x000fe80000100a00 */
[----:B------:R-:W0:-:S13]  /*79ed0*/  LDSM.16.MT88.4 R24, [R3+UR5+0x18080] ;  /* 0x018080050318783b */ /* 0x000e1a0008004200 */
[----:B------:R-:W-:Y:S04]  /*79ee0*/  STL.64 [R1+0x5e0], R4 ;  /* 0x0005e00401007387 */ /* 0x000fe80000100a00 */
[----:B------:R-:W-:Y:S04]  /*79ef0*/  STL.64 [R1+0x5e8], R6 ;  /* 0x0005e80601007387 */ /* 0x000fe80000100a00 */
[----:B------:R-:W2:Y:S04]  /*79f00*/  LDL.LU R12, [R1+0xd0] ;  /* 0x0000d000010c7983 */ /* 0x000ea80000300800 */
[----:B------:R-:W2:Y:S04]  /*79f10*/  LDL.LU R13, [R1+0xd4] ;  /* 0x0000d400010d7983 */ /* 0x000ea80000300800 */
[----:B------:R-:W4:Y:S04]  /*79f20*/  LDL.LU R14, [R1+0xd8] ;  /* 0x0000d800010e7983 */ /* 0x000f280000300800 */
[----:B------:R-:W4:Y:S04]  /*79f30*/  LDL.LU R15, [R1+0xdc] ;  /* 0x0000dc00010f7983 */ /* 0x000f280000300800 */
[----:B----4-:R-:W-:Y:S04]  /*79f40*/  STL.64 [R1+0x4b30], R14 ;  /* 0x004b300e01007387 */ /* 0x010fe80000100a00 */
[----:B--2---:R1:W-:Y:S04]  /*79f50*/  STL.64 [R1+0x4b28], R12 ;  /* 0x004b280c01007387 */ /* 0x0043e80000100a00 */
[----:B-1----:R-:W2:Y:S04]  /*79f60*/  LDL.LU R12, [R1+0x270] ;  /* 0x00027000010c7983 */ /* 0x002ea80000300800 */
        /* <DEDUP_REMOVED lines=8> */
[----:B-1----:R-:W2:Y:S04]  /*79ff0*/  LDL.64 R4, [R1+0x40] ;  /* 0x0000400001047983 */ /* 0x002ea80000100a00 */
        /* <DEDUP_REMOVED lines=10> */
[----:B-1----:R-:W2:Y:S04]  /*7a0a0*/  LDL.LU R16, [R1+0x2c0] ;  /* 0x0002c00001107983 */ /* 0x002ea80000300800 */
[----:B------:R-:W2:Y:S04]  /*7a0b0*/  LDL.LU R17, [R1+0x2c4] ;  /* 0x0002c40001117983 */ /* 0x000ea80000300800 */
[----:B------:R-:W4:Y:S04]  /*7a0c0*/  LDL.LU R18, [R1+0x2c8] ;  /* 0x0002c80001127983 */ /* 0x000f280000300800 */
[----:B------:R-:W4:Y:S04]  /*7a0d0*/  LDL.LU R19, [R1+0x2cc] ;  /* 0x0002cc0001137983 */ /* 0x000f280000300800 */
[----:B----4-:R-:W-:Y:S04]  /*7a0e0*/  STL.64 [R1+0x4bb0], R18 ;  /* 0x004bb01201007387 */ /* 0x010fe80000100a00 */
[----:B--2---:R1:W-:Y:S04]  /*7a0f0*/  STL.64 [R1+0x4ba8], R16 ;  /* 0x004ba81001007387 */ /* 0x0043e80000100a00 */
[----:B-1----:R-:W3:Y:S04]  /*7a100*/  LDL.LU R16, [R1+0x2d0] ;  /* 0x0002d00001107983 */ /* 0x002ee80000300800 */
[----:B------:R-:W3:Y:S04]  /*7a110*/  LDL.LU R17, [R1+0x2d4] ;  /* 0x0002d40001117983 */ /* 0x000ee80000300800 */
[----:B------:R-:W3:Y:S04]  /*7a120*/  LDL.LU R18, [R1+0x2d8] ;  /* 0x0002d80001127983 */ /* 0x000ee80000300800 */
[----:B------:R-:W3:Y:S04]  /*7a130*/  LDL.LU R19, [R1+0x2dc] ;  /* 0x0002dc0001137983 */ /* 0x000ee80000300800 */
[----:B------:R-:W2:Y:S04]  /*7a140*/  LDL.64 R8, [R1+0x70] ;  /* 0x0000700001087983 */ /* 0x000ea80000100a00 */
        /* <DEDUP_REMOVED lines=10> */
[----:B-1----:R-:W2:Y:S04]  /*7a1f0*/  LDL.LU R12, [R1+0x290] ;  /* 0x00029000010c7983 */ /* 0x002ea80000300800 */
[----:B------:R-:W2:Y:S04]  /*7a200*/  LDL.LU R13, [R1+0x294] ;  /* 0x00029400010d7983 */ /* 0x000ea80000300800 */
[----:B------:R-:W2:Y:S04]  /*7a210*/  LDL.LU R14, [R1+0x298] ;  /* 0x00029800010e7983 */ /* 0x000ea80000300800 */
[----:B------:R-:W2:Y:S04]  /*7a220*/  LDL.LU R15, [R1+0x29c] ;  /* 0x00029c00010f7983 */ /* 0x000ea80000300800 */
[----:B0-----:R-:W-:Y:S04]  /*7a230*/  STL.64 [R1+0x4a18], R26 ;  /* 0x004a181a01007387 */ /* 0x001fe80000100a00 */
        /* <DEDUP_REMOVED lines=14> */
[----:B------:R-:W-:-:S07]  /*7a320*/  IMAD.MOV.U32 R25, RZ, RZ, R0 ;  /* 0x000000ffff197224 */ /* 0x000fce00078e0000 */
[----:B------:R-:W-:-:S15]  /*7a330*/  HMMA.16816.F32 R16, R20, R24, R16 ;  /* 0x000000181410723c */ /* 0x000fde0000001810 */
        /* <DEDUP_REMOVED lines=8> */
[----:B------:R1:W-:Y:S04]  /*7a3c0*/  STL.64 [R1+0x5c8], R18 ;  /* 0x0005c81201007387 */ /* 0x0003e80000100a00 */
[----:B0-----:R-:W1:Y:S01]  /*7a3d0*/  LDL.LU.64 R16, [R1+0x4ba0] ;  /* 0x004ba00001107983 */ /* 0x001e620000300a00 */
[----:B------:R-:W-:Y:S02]  /*7a3e0*/  IMAD.MOV.U32 R26, RZ, RZ, R8 ;  /* 0x000000ffff1a7224 */ /* 0x000fe400078e0008 */
[----:B------:R-:W-:Y:S01]  /*7a3f0*/  IMAD.MOV.U32 R10, RZ, RZ, R9 ;  /* 0x000000ffff0a7224 */ /* 0x000fe200078e0009 */
[----:B------:R-:W3:Y:S04]  /*7a400*/  LDL.LU R11, [R1+0x4b98] ;  /* 0x004b9800010b7983 */ /* 0x000ee80000300800 */
[----:B------:R-:W4:Y:S01]  /*7a410*/  LDL.LU.64 R8, [R1+0x4b90] ;  /* 0x004b900001087983 */ /* 0x000f220000300a00 */
[----:B-1----:R-:W-:Y:S03]  /*7a420*/  HMMA.16816.F32 R16, R20, R16, R4 ;  /* 0x000000101410723c */ /* 0x002fe60000001804 */
        /* <DEDUP_REMOVED lines=40> */
[----:B0-----:R-:W4:Y:S01]  /*7a6b0*/  LDL.64 R4, [R1+0x60] ;  /* 0x0000600001047983 */ /* 0x001f220000100a00 */
        /* <DEDUP_REMOVED lines=10> */
[----:B---3--:R-:W-:Y:S04]  /*7a760*/  STL [R1+0x4ac8], R11 ;  /* 0x004ac80b01007387 */ /* 0x008fe80000100800 */
[----:B------:R0:W-:Y:S02]  /*7a770*/  STL.64 [R1+0x4ac0], R8 ;  /* 0x004ac00801007387 */ /* 0x0001e40000100a00 */
[----:B0-----:R-:W-:-:S02]  /*7a780*/  IMAD.MOV.U32 R8, RZ, RZ, R26 ;  /* 0x000000ffff087224 */ /* 0x001fc400078e001a */
[----:B--2---:R-:W-:Y:S01]  /*7a790*/  HMMA.16816.F32 R24, R12, R24, R16 ;  /* 0x000000180c18723c */ /* 0x004fe20000001810 */
[----:B------:R-:W2:-:S15]  /*7a7a0*/  LDL.LU.64 R16, [R1+0x4b10] ;  /* 0x004b100001107983 */ /* 0x000e9e0000300a00 */
[----:B------:R-:W-:-:S07]  /*7a7b0*/  NOP ;  /* 0x0000000000007918 */ /* 0x000fce0000000000 */
[----:B------:R-:W-:Y:S04]  /*7a7c0*/  STL.64 [R1+0x4f0], R24 ;  /* 0x0004f01801007387 */ /* 0x000fe80000100a00 */
[----:B------:R0:W-:Y:S04]  /*7a7d0*/  STL.64 [R1+0x4f8], R26 ;  /* 0x0004f81a01007387 */ /* 0x0001e80000100a00 */
[----:B0-----:R-:W3:Y:S04]  /*7a7e0*/  LDL.LU.64 R26, [R1+0x4b08] ;  /* 0x004b0800011a7983 */ /* 0x001ee80000300a00 */
[----:B------:R-:W3:Y:S01]  /*7a7f0*/  LDL.LU.64 R24, [R1+0x4b00] ;  /* 0x004b000001187983 */ /* 0x000ee20000300a00 */
[----:B------:R-:W-:-:S07]  /*7a800*/  IMAD.MOV.U32 R9, RZ, RZ, R10 ;  /* 0x000000ffff097224 */ /* 0x000fce00078e000a */
[----:B---3--:R-:W-:Y:S01]  /*7a810*/  HMMA.16816.F32 R8, R12, R8, R24 ;  /* 0x000000080c08723c */ /* 0x008fe20000001818 */
[----:B------:R-:W2:Y:S04]  /*7a820*/  LDL.LU.64 R26, [R1+0x4af8] ;  /* 0x004af800011a7983 */ /* 0x000ea80000300a00 */
[----:B------:R-:W2:Y:S01]  /*7a830*/  LDL.LU.64 R24, [R1+0x4af0] ;  /* 0x004af00001187983 */ /* 0x000ea20000300a00 */
[----:B----4-:R-:W-:-:S15]  /*7a840*/  IMAD.MOV.U32 R29, RZ, RZ, R4 ;  /* 0x000000ffff1d7224 */ /* 0x010fde00078e0004 */
[----:B------:R-:W-:-:S02]  /*7a850*/  NOP ;  /* 0x0000000000007918 */ /* 0x000fc40000000000 */
[----:B------:R-:W-:Y:S04]  /*7a860*/  STL.64 [R1+0x4e0], R8 ;  /* 0x0004e00801007387 */ /* 0x000fe80000100a00 */
[----:B------:R0:W-:Y:S02]  /*7a870*/  STL.64 [R1+0x4e8], R10 ;  /* 0x0004e80a01007387 */ /* 0x0001e40000100a00 */
[----:B0-----:R-:W-:Y:S02]  /*7a880*/  HMMA.16816.F32 R8, R12, R4, R20 ;  /* 0x000000040c08723c */ /* 0x001fe40000001814 */
[----:B------:R-:W0:Y:S04]  /*7a890*/  LDSM.16.MT88.4 R20, [R3+UR5+0x18100] ;  /* 0x018100050314783b */ /* 0x000e280008004200 */
[----:B------:R-:W-:-:S15]  /*7a8a0*/  IMAD.MOV.U32 R28, RZ, RZ, R5 ;  /* 0x000000ffff1c7224 */ /* 0x000fde00078e0005 */
[----:B------:R-:W-:-:S02]  /*7a8b0*/  NOP ;  /* 0x0000000000007918 */ /* 0x000fc40000000000 */
[----:B------:R-:W-:Y:S04]  /*7a8c0*/  STL.64 [R1+0x4d0], R8 ;  /* 0x0004d00801007387 */ /* 0x000fe80000100a00 */
[----:B------:R-:W-:Y:S04]  /*7a8d0*/  STL.64 [R1+0x4d8], R10 ;  /* 0x0004d80a01007387 */ /* 0x000fe80000100a00 */
        /* <DEDUP_REMOVED lines=24> */
[----:B------:R-:W4:Y:S04]  /*7aa60*/  LDL.LU R8, [R1+0x250] ;  /* 0x0002500001087983 */ /* 0x000f280000300800 */
[----:B------:R-:W4:Y:S04]  /*7aa70*/  LDL.LU R9, [R1+0x254] ;  /* 0x0002540001097983 */ /* 0x000f280000300800 */
[----:B------:R-:W3:Y:S04]  /*7aa80*/  LDL.LU R10, [R1+0x258] ;  /* 0x00025800010a7983 */ /* 0x000ee80000300800 */
[----:B------:R-:W3:Y:S04]  /*7aa90*/  LDL.LU R11, [R1+0x25c] ;  /* 0x00025c00010b7983 */ /* 0x000ee80000300800 */
[----:B---3--:R-:W-:Y:S04]  /*7aaa0*/  STL.64 [R1+0x4ad8], R10 ;  /* 0x004ad80a01007387 */ /* 0x008fe80000100a00 */
[----:B----4-:R0:W-:Y:S02]  /*7aab0*/  STL.64 [R1+0x4ad0], R8 ;  /* 0x004ad00801007387 */ /* 0x0101e40000100a00 */
[----:B0-----:R-:W-:-:S02]  /*7aac0*/  IMAD.MOV.U32 R8, RZ, RZ, R2 ;  /* 0x000000ffff087224 */ /* 0x001fc400078e0002 */
[----:B------:R-:W3:Y:S04]  /*7aad0*/  LDL.LU R2, [R1+0x4ae8] ;  /* 0x004ae80001027983 */ /* 0x000ee80000300800 */
[----:B------:R-:W4:Y:S04]  /*7aae0*/  LDL.64 R4, [R1+0x30] ;  /* 0x0000300001047983 */ /* 0x000f280000100a00 */
[----:B----4-:R0:W-:Y:S04]  /*7aaf0*/  STL.64 [R1+0x4ae0], R4 ;  /* 0x004ae00401007387 */ /* 0x0101e80000100a00 */
[----:B0-----:R-:W4:Y:S04]  /*7ab00*/  LDL.LU R4, [R1+0x260] ;  /* 0x0002600001047983 */ /* 0x001f280000300800 */
[----:B------:R-:W4:Y:S04]  /*7ab10*/  LDL.LU R5, [R1+0x264] ;  /* 0x0002640001057983 */ /* 0x000f280000300800 */
[----:B------:R-:W4:Y:S04]  /*7ab20*/  LDL.LU R6, [R1+0x268] ;  /* 0x0002680001067983 */ /* 0x000f280000300800 */
[----:B------:R-:W4:Y:S04]  /*7ab30*/  LDL.LU R7, [R1+0x26c] ;  /* 0x00026c0001077983 */ /* 0x000f280000300800 */
[----:B--2---:R-:W-:Y:S04]  /*7ab40*/  STL.64 [R1+0x4aa8], R18 ;  /* 0x004aa81201007387 */ /* 0x004fe80000100a00 */
[----:B------:R0:W-:Y:S04]  /*7ab50*/  STL.64 [R1+0x4aa0], R16 ;  /* 0x004aa01001007387 */ /* 0x0001e80000100a00 */
[----:B0-----:R-:W2:Y:S04]  /*7ab60*/  LDL.LU R16, [R1+0x240] ;  /* 0x0002400001107983 */ /* 0x001ea80000300800 */
[----:B------:R-:W2:Y:S04]  /*7ab70*/  LDL.LU R17, [R1+0x244] ;  /* 0x0002440001117983 */ /* 0x000ea80000300800 */
[----:B------:R-:W2:Y:S04]  /*7ab80*/  LDL.LU R18, [R1+0x248] ;  /* 0x0002480001127983 */ /* 0x000ea80000300800 */
[----:B------:R-:W2:Y:S04]  /*7ab90*/  LDL.LU R19, [R1+0x24c] ;  /* 0x00024c0001137983 */ /* 0x000ea80000300800 */
[----:B------:R-:W-:Y:S04]  /*7aba0*/  STL.64 [R1+0x4a78], R26 ;  /* 0x004a781a01007387 */ /* 0x000fe80000100a00 */
[----:B------:R0:W-:Y:S04]  /*7abb0*/  STL.64 [R1+0x4a70], R24 ;  /* 0x004a701801007387 */ /* 0x0001e80000100a00 */
[----:B0-----:R-:W3:Y:S04]  /*7abc0*/  LDL.64 R24, [R1+0x70] ;  /* 0x0000700001187983 */ /* 0x001ee80000100a00 */
[----:B---3--:R0:W-:Y:S04]  /*7abd0*/  STL.64 [R1+0x4a88], R24 ;  /* 0x004a881801007387 */ /* 0x0081e80000100a00 */
[----:B0-----:R-:W3:Y:S04]  /*7abe0*/  LDL.64 R24, [R1+0x80] ;  /* 0x0000800001187983 */ /* 0x001ee80000100a00 */
[----:B------:R-:W-:Y:S04]  /*7abf0*/  STL.64 [R1+0x49a0], R22 ;  /* 0x0049a01601007387 */ /* 0x000fe80000100a00 */
        /* <DEDUP_REMOVED lines=11> */
[----:B------:R-:W-:-:S07]  /*7acb0*/  IMAD.MOV.U32 R9, RZ, RZ, R0 ;  /* 0x000000ffff097224 */ /* 0x000fce00078e0000 */
[C---:B------:R-:W-:Y:S01]  /*7acc0*/  HMMA.16816.F32 R8, R12.reuse, R8, R4 ;  /* 0x000000080c08723c */ /* 0x040fe20000001804 */
[----:B----4-:R-:W-:Y:S04]  /*7acd0*/  STL.64 [R1+0x49c0], R22 ;  /* 0x0049c01601007387 */ /* 0x010fe80000100a00 */
[----:B--2---:R0:W-:Y:S04]  /*7ace0*/  STL.64 [R1+0x49b8], R20 ;  /* 0x0049b81401007387 */ /* 0x0041e80000100a00 */
[----:B0-----:R-:W2:Y:S04]  /*7acf0*/  LDL.64 R20, [R1+0x50] ;  /* 0x0000500001147983 */ /* 0x001ea80000100a00 */
[----:B--2---:R0:W-:Y:S04]  /*7ad00*/  STL.64 [R1+0x4a80], R20 ;  /* 0x004a801401007387 */ /* 0x0041e80000100a00 */
        /* <DEDUP_REMOVED lines=10> */
[----:B------:R-:W-:-:S15]  /*7adb0*/  IMAD.MOV.U32 R0, RZ, RZ, R5 ;  /* 0x000000ffff007224 */ /* 0x000fde00078e0005 */
[----:B------:R-:W-:-:S02]  /*7adc0*/  NOP ;  /* 0x0000000000007918 */ /* 0x000fc40000000000 */
[----:B------:R-:W-:Y:S04]  /*7add0*/  STL.64 [R1+0x4a0], R8 ;  /* 0x0004a00801007387 */ /* 0x000fe80000100a00 */
[----:B------:R0:W-:Y:S04]  /*7ade0*/  STL.64 [R1+0x4a8], R10 ;  /* 0x0004a80a01007387 */ /* 0x0001e80000100a00 */
[----:B0-----:R-:W4:Y:S04]  /*7adf0*/  LDL.LU R11, [R1+0x4ac8] ;  /* 0x004ac800010b7983 */ /* 0x001f280000300800 */
[----:B------:R-:W3:Y:S01]  /*7ae00*/  LDL.LU.64 R8, [R1+0x4ac0] ;  /* 0x004ac00001087983 */ /* 0x000ee20000300a00 */
[----:B------:R-:W-:-:S03]  /*7ae10*/  IMAD.MOV.U32 R10, RZ, RZ, R4 ;  /* 0x000000ffff0a7224 */ /* 0x000fc600078e0004 */
[----:B------:R-:W2:Y:S04]  /*7ae20*/  LDL.LU.64 R6, [R1+0x4ab8] ;  /* 0x004ab80001067983 */ /* 0x000ea80000300a00 */
        /* <DEDUP_REMOVED lines=15> */
[----:B------:R-:W2:-:S15]  /*7af20*/  LDL.LU.64 R16, [R1+0x4a90] ;  /* 0x004a900001107983 */ /* 0x000e9e0000300a00 */
[----:B------:R-:W-:-:S01]  /*7af30*/  NOP ;  /* 0x0000000000007918 */ /* 0x000fc20000000000 */
[----:B------:R-:W-:Y:S04]  /*7af40*/  STL.64 [R1+0x460], R12 ;  /* 0x0004600c01007387 */ /* 0x000fe80000100a00 */
[----:B------:R-:W-:Y:S04]  /*7af50*/  STL.64 [R1+0x468], R14 ;  /* 0x0004680e01007387 */ /* 0x000fe80000100a00 */
[----:B------:R-:W-:Y:S04]  /*7af60*/  STL [R1+0x4a58], R11 ;  /* 0x004a580b01007387 */ /* 0x000fe80000100800 */
[----:B------:R-:W-:Y:S01]  /*7af70*/  STL.64 [R1+0x4a50], R8 ;  /* 0x004a500801007387 */ /* 0x000fe20000100a00 */
        /* <DEDUP_REMOVED lines=10> */
[----:B------:R0:W-:Y:S04]  /*7b020*/  STL.64 [R1+0x2d0], R20 ;  /* 0x0002d01401007387 */ /* 0x0001e80000100a00 */
[----:B------:R-:W-:Y:S04]  /*7b030*/  STL.64 [R1+0x2d8], R22 ;  /* 0x0002d81601007387 */ /* 0x000fe80000100a00 */
[----:B0-----:R-:W2:Y:S04]  /*7b040*/  LDL.LU.64 R20, [R1+0x4a80] ;  /* 0x004a800001147983 */ /* 0x001ea80000300a00 */
[----:B------:R-:W3:Y:S04]  /*7b050*/  LDL.LU.64 R26, [R1+0x4a78] ;  /* 0x004a7800011a7983 */ /* 0x000ee80000300a00 */
[----:B------:R-:W3:Y:S01]  /*7b060*/  LDL.LU.64 R24, [R1+0x4a70] ;  /* 0x004a700001187983 */ /* 0x000ee20000300a00 */
[----:B------:R-:W-:-:S02]  /*7b070*/  IMAD.MOV.U32 R12, RZ, RZ, R29 ;  /* 0x000000ffff0c7224 */ /* 0x000fc400078e001d */
[----:B------:R-:W-:-:S07]  /*7b080*/  IMAD.MOV.U32 R13, RZ, RZ, R28 ;  /* 0x000000ffff0d7224 */ /* 0x000fce00078e001c */
[----:B---3--:R-:W-:Y:S01]  /*7b090*/  HMMA.16816.F32 R12, R16, R12, R24 ;  /* 0x0000000c100c723c */ /* 0x008fe20000001818 */
[----:B------:R-:W3:Y:S04]  /*7b0a0*/  LDL.LU.64 R26, [R1+0x4a68] ;  /* 0x004a6800011a7983 */ /* 0x000ee80000300a00 */
[----:B------:R-:W3:-:S15]  /*7b0b0*/  LDL.LU.64 R24, [R1+0x4a60] ;  /* 0x004a600001187983 */ /* 0x000ede0000300a00 */
[----:B------:R-:W-:-:S03]  /*7b0c0*/  NOP ;  /* 0x0000000000007918 */ /* 0x000fc60000000000 */
[----:B------:R-:W-:Y:S04]  /*7b0d0*/  STL.64 [R1+0x2c0], R12 ;  /* 0x0002c00c01007387 */ /* 0x000fe80000100a00 */
[----:B------:R3:W-:Y:S04]  /*7b0e0*/  STL.64 [R1+0x2c8], R14 ;  /* 0x0002c80e01007387 */ /* 0x0007e80000100a00 */
[----:B--2---:R0:W-:Y:S01]  /*7b0f0*/  STL.64 [R1+0x49c8], R20 ;  /* 0x0049c81401007387 */ /* 0x0041e20000100a00 */
[----:B---3--:R-:W-:Y:S03]  /*7b100*/  HMMA.16816.F32 R12, R16, R20, R24 ;  /* 0x00000014100c723c */ /* 0x008fe60000001818 */
[----:B0-----:R-:W2:-:S15]  /*7b110*/  LDL.64 R20, [R1+0x60] ;  /* 0x0000600001147983 */ /* 0x001e9e0000100a00 */
[----:B------:R-:W-:-:S05]  /*7b120*/  NOP ;  /* 0x0000000000007918 */ /* 0x000fca0000000000 */
[----:B------:R-:W-:Y:S04]  /*7b130*/  STL.64 [R1+0x2b0], R12 ;  /* 0x0002b00c01007387 */ /* 0x000fe80000100a00 */
[----:B------:R-:W-:Y:S04]  /*7b140*/  STL.64 [R1+0x2b8], R14 ;  /* 0x0002b80e01007387 */ /* 0x000fe80000100a00 */
[----:B------:R-:W0:Y:S04]  /*7b150*/  LDSM.16.MT88.4 R12, [R3+UR5+0x18180] ;  /* 0x01818005030c783b */ /* 0x000e280008004200 */
[----:B--2---:R1:W-:Y:S02]  /*7b160*/  STL.64 [R1+0x49e0], R20 ;  /* 0x0049e01401007387 */ /* 0x0043e40000100a00 */
[----:B-1----:R-:W-:-:S02]  /*7b170*/  IMAD.MOV.U32 R20, RZ, RZ, R7 ;  /* 0x000000ffff147224 */ /* 0x002fc400078e0007 */
[----:B------:R-:W-:-:S05]  /*7b180*/  IMAD.MOV.U32 R21, RZ, RZ, R6 ;  /* 0x000000ffff157224 */ /* 0x000fca00078e0006 */
[----:B------:R1:W-:Y:S02]  /*7b190*/  STL.64 [R1+0x49f8], R20 ;  /* 0x0049f81401007387 */ /* 0x0003e40000100a00 */
[----:B-1----:R-:W-:Y:S02]  /*7b1a0*/  IMAD.MOV.U32 R20, RZ, RZ, R5 ;  /* 0x000000ffff147224 */ /* 0x002fe400078e0005 */
[----:B------:R-:W-:-:S05]  /*7b1b0*/  IMAD.MOV.U32 R21, RZ, RZ, R4 ;  /* 0x000000ffff157224 */ /* 0x000fca00078e0004 */
[----:B------:R1:W-:Y:S04]  /*7b1c0*/  STL.64 [R1+0x4a20], R20 ;  /* 0x004a201401007387 */ /* 0x0003e80000100a00 */
[----:B-1----:R-:W2:Y:S04]  /*7b1d0*/  LDL.LU R20, [R1+0x550] ;  /* 0x0005500001147983 */ /* 0x002ea80000300800 */
[----:B------:R-:W2:Y:S04]  /*7b1e0*/  LDL.LU R21, [R1+0x554] ;  /* 0x0005540001157983 */ /* 0x000ea80000300800 */
[----:B------:R-:W3:Y:S04]  /*7b1f0*/  LDL.LU R22, [R1+0x558] ;  /* 0x0005580001167983 */ /* 0x000ee80000300800 */
[----:B------:R-:W3:Y:S01]  /*7b200*/  LDL.LU R23, [R1+0x55c] ;  /* 0x00055c0001177983 */ /* 0x000ee20000300800 */
[----:B------:R-:W-:-:S02]  /*7b210*/  IMAD.MOV.U32 R4, RZ, RZ, R10 ;  /* 0x000000ffff047224 */ /* 0x000fc400078e000a */
[----:B------:R-:W-:Y:S01]  /*7b220*/  IMAD.MOV.U32 R5, RZ, RZ, R0 ;  /* 0x000000ffff057224 */ /* 0x000fe200078e0000 */
[----:B---3--:R-:W-:Y:S04]  /*7b230*/  STL.64 [R1+0x4a40], R22 ;  /* 0x004a401601007387 */ /* 0x008fe80000100a00 */
[----:B--2---:R-:W-:Y:S04]  /*7b240*/  STL.64 [R1+0x4a38], R20 ;  /* 0x004a381401007387 */ /* 0x004fe80000100a00 */
[----:B------:R-:W2:Y:S04]  /*7b250*/  LDL.LU R8, [R1+0x510] ;  /* 0x0005100001087983 */ /* 0x000ea80000300800 */
[----:B------:R-:W2:Y:S04]  /*7b260*/  LDL.LU R9, [R1+0x514] ;  /* 0x0005140001097983 */ /* 0x000ea80000300800 */
[----:B------:R-:W2:Y:S04]  /*7b270*/  LDL.LU R10, [R1+0x518] ;  /* 0x00051800010a7983 */ /* 0x000ea80000300800 */
[----:B------:R-:W2:Y:S04]  /*7b280*/  LDL.LU R11, [R1+0x51c] ;  /* 0x00051c00010b7983 */ /* 0x000ea80000300800 */
[----:B------:R1:W-:Y:S04]  /*7b290*/  STL.64 [R1+0x4a48], R4 ;  /* 0x004a480401007387 */ /* 0x0003e80000100a00 */
[----:B-1----:R-:W2:Y:S04]  /*7b2a0*/  LDL.64 R4, [R1+0x40] ;  /* 0x0000400001047983 */ /* 0x002ea80000100a00 */
        /* <DEDUP_REMOVED lines=8> */
[----:B0-----:R-:W-:Y:S04]  /*7b330*/  STL.64 [R1+0x4908], R14 ;  /* 0x0049080e01007387 */ /* 0x001fe80000100a00 */
        /* <DEDUP_REMOVED lines=17> */
[----:B------:R-:W3:Y:S01]  /*7b450*/  LDL.LU R15, [R1+0x5bc] ;  /* 0x0005bc00010f7983 */ /* 0x000ee20000300800 */
[----:B------:R-:W-:-:S03]  /*7b460*/  IMAD.MOV.U32 R0, RZ, RZ, R5 ;  /* 0x000000ffff007224 */ /* 0x000fc600078e0005 */
        /* <DEDUP_REMOVED lines=10> */
[----:B------:R-:W-:-:S03]  /*7b510*/  IMAD.MOV.U32 R10, RZ, RZ, R4 ;  /* 0x000000ffff0a7224 */ /* 0x000fc600078e0004 */
        /* <DEDUP_REMOVED lines=9> */
[C---:B--2---:R-:W-:Y:S06]  /*7b5b0*/  HMMA.16816.F32 R20, R16.reuse, R4, R20 ;  /* 0x000000041014723c */ /* 0x044fec0000001814 */
[----:B----4-:R-:W-:-:S15]  /*7b5c0*/  HMMA.16816.F32 R16, R16, R8, R24 ;  /* 0x000000081010723c */ /* 0x010fde0000001818 */
[----:B------:R-:W-:-:S02]  /*7b5d0*/  NOP ;  /* 0x0000000000007918 */ /* 0x000fc40000000000 */
[----:B------:R0:W-:Y:S04]  /*7b5e0*/  STL.64 [R1+0x280], R20 ;  /* 0x0002801401007387 */ /* 0x0001e80000100a00 */
[----:B------:R1:W-:Y:S04]  /*7b5f0*/  STL.64 [R1+0x288], R22 ;  /* 0x0002881601007387 */ /* 0x0003e80000100a00 */
[----:B0-----:R-:W1:Y:S04]  /*7b600*/  LDL.LU.64 R20, [R1+0x4a20] ;  /* 0x004a200001147983 */ /* 0x001e680000300a00 */
[----:B------:R-:W1:Y:S04]  /*7b610*/  LDL.LU.64 R26, [R1+0x4a18] ;  /* 0x004a1800011a7983 */ /* 0x000e680000300a00 */
[----:B------:R-:W1:Y:S04]  /*7b620*/  LDL.LU.64 R24, [R1+0x4a10] ;  /* 0x004a100001187983 */ /* 0x000e680000300a00 */
[----:B------:R-:W-:Y:S04]  /*7b630*/  STL.64 [R1+0x1b0], R16 ;  /* 0x0001b01001007387 */ /* 0x000fe80000100a00 */
[----:B------:R-:W-:Y:S01]  /*7b640*/  STL.64 [R1+0x1b8], R18 ;  /* 0x0001b81201007387 */ /* 0x000fe20000100a00 */
[----:B-1----:R-:W-:Y:S03]  /*7b650*/  HMMA.16816.F32 R20, R24, R20, R12 ;  /* 0x000000141814723c */ /* 0x002fe6000000180c */
        /* <DEDUP_REMOVED lines=10> */
[----:B------:R0:W-:Y:S04]  /*7b700*/  STL.64 [R1], R20 ;  /* 0x0000001401007387 */ /* 0x0001e80000100a00 */
[----:B------:R-:W-:Y:S04]  /*7b710*/  STL.64 [R1+0x8], R22 ;  /* 0x0000081601007387 */ /* 0x000fe80000100a00 */
[----:B0-----:R-:W2:Y:S01]  /*7b720*/  LDL.LU.64 R20, [R1+0x49e0] ;  /* 0x0049e00001147983 */ /* 0x001ea20000300a00 */
        /* <DEDUP_REMOVED lines=11> */
[----:B------:R0:W-:Y:S04]  /*7b7e0*/  STL.64 [R1+0x260], R12 ;  /* 0x0002600c01007387 */ /* 0x0001e80000100a00 */
[----:B------:R-:W-:Y:S04]  /*7b7f0*/  STL.64 [R1+0x268], R14 ;  /* 0x0002680e01007387 */ /* 0x000fe80000100a00 */
[----:B------:R-:W2:Y:S01]  /*7b800*/  LDL.LU.64 R22, [R1+0x49c0] ;  /* 0x0049c00001167983 */ /* 0x000ea20000300a00 */
[----:B0-----:R-:W-:Y:S02]  /*7b810*/  IMAD.MOV.U32 R13, RZ, RZ, R20 ;  /* 0x000000ffff0d7224 */ /* 0x001fe400078e0014 */
[----:B------:R-:W-:-:S02]  /*7b820*/  IMAD.MOV.U32 R12, RZ, RZ, R21 ;  /* 0x000000ffff0c7224 */ /* 0x000fc400078e0015 */
[----:B------:R-:W2:Y:S01]  /*7b830*/  LDL.LU.64 R20, [R1+0x49b8] ;  /* 0x0049b80001147983 */ /* 0x000ea20000300a00 */
[----:B------:R-:W-:-:S07]  /*7b840*/  IMAD.MOV.U32 R17, RZ, RZ, R0 ;  /* 0x000000ffff117224 */ /* 0x000fce00078e0000 */
[----:B--2---:R-:W-:Y:S01]  /*7b850*/  HMMA.16816.F32 R16, R24, R16, R20 ;  /* 0x000000101810723c */ /* 0x004fe20000001814 */
[----:B------:R-:W2:Y:S04]  /*7b860*/  LDL.LU.64 R22, [R1+0x49b0] ;  /* 0x0049b00001167983 */ /* 0x000ea80000300a00 */
[----:B------:R-:W2:-:S15]  /*7b870*/  LDL.LU.64 R20, [R1+0x49a8] ;  /* 0x0049a80001147983 */ /* 0x000e9e0000300a00 */
[----:B------:R-:W-:-:S03]  /*7b880*/  NOP ;  /* 0x0000000000007918 */ /* 0x000fc60000000000 */
[----:B------:R-:W-:Y:S04]  /*7b890*/  STL.64 [R1+0x250], R16 ;  /* 0x0002501001007387 */ /* 0x000fe80000100a00 */
[----:B------:R-:W-:Y:S04]  /*7b8a0*/  STL.64 [R1+0x258], R18 ;  /* 0x0002581201007387 */ /* 0x000fe80000100a00 */
[----:B------:R-:W0:Y:S04]  /*7b8b0*/  LDSM.16.MT88.4 R16, [R3+UR5+0x18200] ;  /* 0x018200050310783b */ /* 0x000e280008004200 */
[----:B0-----:R-:W-:Y:S04]  /*7b8c0*/  STL.64 [R1+0x4860], R18 ;  /* 0x0048601201007387 */ /* 0x001fe80000100a00 */
[----:B------:R0:W-:Y:S04]  /*7b8d0*/  STL.64 [R1+0x4858], R16 ;  /* 0x0048581001007387 */ /* 0x0001e80000100a00 */
[----:B0-----:R-:W2:Y:S02]  /*7b8e0*/  LDL.64 R16, [R1+0x30] ;  /* 0x0000300001107983 */ /* 0x001ea40000100a00 */
[----:B--2---:R-:W-:-:S15]  /*7b8f0*/  HMMA.16816.F32 R20, R24, R16, R20 ;  /* 0x000000101814723c */ /* 0x004fde0000001814 */
[----:B------:R-:W-:-:S08]  /*7b900*/  NOP ;  /* 0x0000000000007918 */ /* 0x000fd00000000000 */
[----:B------:R-:W-:Y:S04]  /*7b910*/  STL.64 [R1+0x390], R20 ;  /* 0x0003901401007387 */ /* 0x000fe80000100a00 */
[----:B------:R0:W-:Y:S04]  /*7b920*/  STL.64 [R1+0x398], R22 ;  /* 0x0003981601007387 */ /* 0x0001e80000100a00 */
[----:B0-----:R-:W2:Y:S04]  /*7b930*/  LDL.LU.64 R22, [R1+0x49a0] ;  /* 0x0049a00001167983 */ /* 0x001ea80000300a00 */
[----:B------:R-:W2:Y:S01]  /*7b940*/  LDL.LU.64 R20, [R1+0x4998] ;  /* 0x0049980001147983 */ /* 0x000ea20000300a00 */
[----:B------:R-:W-:-:S02]  /*7b950*/  IMAD.MOV.U32 R28, RZ, RZ, R16 ;  /* 0x000000ffff1c7224 */ /* 0x000fc400078e0010 */
[----:B------:R-:W-:Y:S01]  /*7b960*/  IMAD.MOV.U32 R0, RZ, RZ, R17 ;  /* 0x000000ffff007224 */ /* 0x000fe200078e0011 */
[----:B---3--:R-:W-:Y:S04]  /*7b970*/  STL.64 [R1+0x4918], R6 ;  /* 0x0049180601007387 */ /* 0x008fe80000100a00 */
[----:B------:R0:W-:Y:S01]  /*7b980*/  STL.64 [R1+0x4910], R4 ;  /* 0x0049100401007387 */ /* 0x0001e20000100a00 */
[----:B--2---:R-:W-:-:S15]  /*7b990*/  HMMA.16816.F32 R16, R24, R4, R20 ;  /* 0x000000041810723c */ /* 0x004fde0000001814 */
[----:B------:R-:W-:-:S08]  /*7b9a0*/  NOP ;  /* 0x0000000000007918 */ /* 0x000fd00000000000 */
[----:B------:R-:W-:Y:S04]  /*7b9b0*/  STL.64 [R1+0x380], R16 ;  /* 0x0003801001007387 */ /* 0x000fe80000100a00 */
[----:B------:R-:W-:Y:S04]  /*7b9c0*/  STL.64 [R1+0x388], R18 ;  /* 0x0003881201007387 */ /* 0x000fe80000100a00 */
        /* <DEDUP_REMOVED lines=13> */
[----:B------:R-:W-:Y:S01]  /*7baa0*/  IMAD.MOV.U32 R4, RZ, RZ, R13 ;  /* 0x000000ffff047224 */ /* 0x000fe200078e000d */
[----:B------:R-:W2:Y:S04]  /*7bab0*/  LDL.LU R12, [R1+0x720] ;  /* 0x00072000010c7983 */ /* 0x000ea80000300800 */
[----:B------:R-:W2:Y:S04]  /*7bac0*/  LDL.LU R13, [R1+0x724] ;  /* 0x00072400010d7983 */ /* 0x000ea80000300800 */
[----:B------:R-:W3:Y:S04]  /*7bad0*/  LDL.LU R14, [R1+0x728] ;  /* 0x00072800010e7983 */ /* 0x000ee80000300800 */
[----:B------:R-:W3:Y:S04]  /*7bae0*/  LDL.LU R15, [R1+0x72c] ;  /* 0x00072c00010f7983 */ /* 0x000ee80000300800 */
[----:B------:R-:W4:Y:S04]  /*7baf0*/  LDL.LU R20, [R1+0x6b0] ;  /* 0x0006b00001147983 */ /* 0x000f280000300800 */
[----:B------:R-:W4:Y:S04]  /*7bb00*/  LDL.LU R21, [R1+0x6b4] ;  /* 0x0006b40001157983 */ /* 0x000f280000300800 */
[----:B------:R-:W4:Y:S04]  /*7bb10*/  LDL.LU R22, [R1+0x6b8] ;  /* 0x0006b80001167983 */ /* 0x000f280000300800 */
[----:B------:R-:W4:Y:S04]  /*7bb20*/  LDL.LU R23, [R1+0x6bc] ;  /* 0x0006bc0001177983 */ /* 0x000f280000300800 */
[----:B---3--:R-:W-:Y:S04]  /*7bb30*/  STL.64 [R1+0x4970], R14 ;  /* 0x0049700e01007387 */ /* 0x008fe80000100a00 */
[----:B--2---:R0:W-:Y:S04]  /*7bb40*/  STL.64 [R1+0x4968], R12 ;  /* 0x0049680c01007387 */ /* 0x0041e80000100a00 */
[----:B0-----:R-:W2:Y:S04]  /*7bb50*/  LDL.64 R12, [R1+0x80] ;  /* 0x00008000010c7983 */ /* 0x001ea80000100a00 */
[----:B------:R0:W-:Y:S02]  /*7bb60*/  STL.64 [R1+0x4948], R4 ;  /* 0x0049480401007387 */ /* 0x0001e40000100a00 */
[----:B0-----:R-:W-:-:S02]  /*7bb70*/  IMAD.MOV.U32 R4, RZ, RZ, R10 ;  /* 0x000000ffff047224 */ /* 0x001fc400078e000a */
[----:B------:R-:W-:Y:S01]  /*7bb80*/  IMAD.MOV.U32 R5, RZ, RZ, R29 ;  /* 0x000000ffff057224 */ /* 0x000fe200078e001d */
[----:B------:R-:W3:Y:S04]  /*7bb90*/  LDL.LU R10, [R1+0x4990] ;  /* 0x00499000010a7983 */ /* 0x000ee80000300800 */
[----:B------:R0:W-:Y:S04]  /*7bba0*/  STL.64 [R1+0x4960], R4 ;  /* 0x0049600401007387 */ /* 0x0001e80000100a00 */
[----:B0-----:R-:W4:Y:S04]  /*7bbb0*/  LDL.64 R4, [R1+0x70] ;  /* 0x0000700001047983 */ /* 0x001f280000100a00 */
[----:B----4-:R0:W-:Y:S04]  /*7bbc0*/  STL.64 [R1+0x4978], R4 ;  /* 0x0049780401007387 */ /* 0x0101e80000100a00 */
        /* <DEDUP_REMOVED lines=24> */
[----:B------:R-:W4:Y:S04]  /*7bd50*/  LDL.LU.64 R22, [R1+0x4988] ;  /* 0x0049880001167983 */ /* 0x000f280000300a00 */
[----:B------:R-:W4:Y:S04]  /*7bd60*/  LDL.LU.64 R20, [R1+0x4980] ;  /* 0x0049800001147983 */ /* 0x000f280000300a00 */
[----:B------:R-:W-:Y:S04]  /*7bd70*/  STL.64 [R1+0x240], R24 ;  /* 0x0002401801007387 */ /* 0x000fe80000100a00 */
[----:B------:R-:W-:Y:S04]  /*7bd80*/  STL.64 [R1+0x248], R26 ;  /* 0x0002481a01007387 */ /* 0x000fe80000100a00 */
[----:B------:R0:W1:Y:S01]  /*7bd90*/  LDSM.16.MT88.4 R24, [R3+UR5+0x18280] ;  /* 0x018280050318783b */ /* 0x0000620008004200 */
[----:B------:R-:W-:-:S02]  /*7bda0*/  IMAD.MOV.U32 R0, RZ, RZ, R13 ;  /* 0x000000ffff007224 */ /* 0x000fc400078e000d */
[----:B0-----:R-:W-:Y:S01]  /*7bdb0*/  IMAD.MOV.U32 R3, RZ, RZ, R12 ;  /* 0x000000ffff037224 */ /* 0x001fe200078e000c */
[----:B-1----:R-:W-:Y:S04]  /*7bdc0*/  STL.64 [R1+0x47d0], R26 ;  /* 0x0047d01a01007387 */ /* 0x002fe80000100a00 */
[----:B------:R0:W-:Y:S04]  /*7bdd0*/  STL.64 [R1+0x47c8], R24 ;  /* 0x0047c81801007387 */ /* 0x0001e80000100a00 */
[----:B0-----:R-:W3:Y:S01]  /*7bde0*/  LDL.64 R24, [R1+0x40] ;  /* 0x0000400001187983 */ /* 0x001ee20000100a00 */
[----:B----4-:R-:W-:-:S15]  /*7bdf0*/  HMMA.16816.F32 R4, R20, R12, R4 ;  /* 0x0000000c1404723c */ /* 0x010fde0000001804 */
[----:B------:R-:W-:-:S08]  /*7be00*/  NOP ;  /* 0x0000000000007918 */ /* 0x000fd00000000000 */
[----:B------:R0:W-:Y:S04]  /*7be10*/  STL.64 [R1+0x370], R4 ;  /* 0x0003700401007387 */ /* 0x0001e80000100a00 */
[----:B------:R-:W-:Y:S04]  /*7be20*/  STL.64 [R1+0x378], R6 ;  /* 0x0003780601007387 */ /* 0x000fe80000100a00 */
        /* <DEDUP_REMOVED lines=18> */
[----:B------:R-:W2:-:S15]  /*7bf50*/  LDL.LU.64 R16, [R1+0x4940] ;  /* 0x0049400001107983 */ /* 0x000e9e0000300a00 */
[----:B------:R-:W-:-:S06]  /*7bf60*/  NOP ;  /* 0x0000000000007918 */ /* 0x000fcc0000000000 */
        /* <DEDUP_REMOVED lines=8> */
[----:B0-----:R-:W2:Y:S04]  /*7bff0*/  LDL.LU.64 R6, [R1+0x4928] ;  /* 0x0049280001067983 */ /* 0x001ea80000300a00 */
[----:B------:R-:W2:Y:S01]  /*7c000*/  LDL.LU.64 R4, [R1+0x4920] ;  /* 0x0049200001047983 */ /* 0x000ea20000300a00 */
[----:B------:R-:W-:-:S02]  /*7c010*/  IMAD.MOV.U32 R15, RZ, RZ, R24 ;  /* 0x000000ffff0f7224 */ /* 0x000fc400078e0018 */
[----:B------:R-:W-:Y:S01]  /*7c020*/  IMAD.MOV.U32 R14, RZ, RZ, R25 ;  /* 0x000000ffff0e7224 */ /* 0x000fe200078e0019 */
[----:B--2---:R-:W-:-:S15]  /*7c030*/  HMMA.16816.F32 R4, R20, R16, R4 ;  /* 0x000000101404723c */ /* 0x004fde0000001804 */
[----:B------:R-:W-:-:S08]  /*7c040*/  NOP ;  /* 0x0000000000007918 */ /* 0x000fd00000000000 */
[----:B------:R-:W-:Y:S04]  /*7c050*/  STL.64 [R1+0x480], R4 ;  /* 0x0004800401007387 */ /* 0x000fe80000100a00 */
[----:B------:R0:W-:Y:S04]  /*7c060*/  STL.64 [R1+0x488], R6 ;  /* 0x0004880601007387 */ /* 0x0001e80000100a00 */
[----:B0-----:R-:W2:Y:S04]  /*7c070*/  LDL.LU.64 R6, [R1+0x4918] ;  /* 0x0049180001067983 */ /* 0x001ea80000300a00 */
[----:B------:R-:W3:Y:S04]  /*7c080*/  LDL.LU.64 R4, [R1+0x4910] ;  /* 0x0049100001047983 */ /* 0x000ee80000300a00 */
[----:B------:R0:W-:Y:S02]  /*7c090*/  STL.64 [R1+0x4888], R16 ;  /* 0x0048881001007387 */ /* 0x0001e40000100a00 */
[----:B0-----:R-:W-:-:S02]  /*7c0a0*/  IMAD.MOV.U32 R16, RZ, RZ, R15 ;  /* 0x000000ffff107224 */ /* 0x001fc400078e000f */
[----:B------:R-:W-:-:S05]  /*7c0b0*/  IMAD.MOV.U32 R17, RZ, RZ, R14 ;  /* 0x000000ffff117224 */ /* 0x000fca00078e000e */
[----:B------:R0:W-:Y:S04]  /*7c0c0*/  STL.64 [R1+0x48a0], R16 ;  /* 0x0048a01001007387 */ /* 0x0001e80000100a00 */
[----:B0-----:R-:W4:Y:S04]  /*7c0d0*/  LDL.64 R16, [R1+0x50] ;  /* 0x0000500001107983 */ /* 0x001f280000100a00 */
[----:B----4-:R0:W-:Y:S04]  /*7c0e0*/  STL.64 [R1+0x48b8], R16 ;  /* 0x0048b81001007387 */ /* 0x0101e80000100a00 */
[----:B0-----:R-:W4:Y:S04]  /*7c0f0*/  LDL.64 R16, [R1+0x60] ;  /* 0x0000600001107983 */ /* 0x001f280000100a00 */
[----:B----4-:R0:W-:Y:S04]  /*7c100*/  STL.64 [R1+0x48d0], R16 ;  /* 0x0048d01001007387 */ /* 0x0101e80000100a00 */
[----:B0-----:R-:W3:Y:S04]  /*7c110*/  LDL.LU R16, [R1+0xa90] ;  /* 0x000a900001107983 */ /* 0x001ee80000300800 */
[----:B------:R-:W3:Y:S04]  /*7c120*/  LDL.LU R17, [R1+0xa94] ;  /* 0x000a940001117983 */ /* 0x000ee80000300800 */
[----:B------:R-:W3:Y:S04]  /*7c130*/  LDL.LU R18, [R1+0xa98] ;  /* 0x000a980001127983 */ /* 0x000ee80000300800 */
[----:B------:R-:W3:Y:S02]  /*7c140*/  LDL.LU R19, [R1+0xa9c] ;  /* 0x000a9c0001137983 */ /* 0x000ee40000300800 */
[----:B---3--:R-:W-:-:S15]  /*7c150*/  HMMA.16816.F32 R16, R20, R4, R16 ;  /* 0x000000041410723c */ /* 0x008fde0000001810 */
[----:B------:R-:W-:-:S08]  /*7c160*/  NOP ;  /* 0x0000000000007918 */ /* 0x000fd00000000000 */
[----:B------:R0:W-:Y:S04]  /*7c170*/  STL.64 [R1+0x470], R16 ;  /* 0x0004701001007387 */ /* 0x0001e80000100a00 */
[----:B------:R-:W-:Y:S01]  /*7c180*/  STL.64 [R1+0x478], R18 ;  /* 0x0004781201007387 */ /* 0x000fe20000100a00 */
[----:B0-----:R-:W-:Y:S02]  /*7c190*/  IMAD.MOV.U32 R16, RZ, RZ, R13 ;  /* 0x000000ffff107224 */ /* 0x001fe400078e000d */
[----:B------:R-:W-:-:S05]  /*7c1a0*/  IMAD.MOV.U32 R17, RZ, RZ, R12 ;  /* 0x000000ffff117224 */ /* 0x000fca00078e000c */
[----:B------:R-:W-:Y:S04]  /*7c1b0*/  STL.64 [R1+0x48e8], R16 ;  /* 0x0048e81001007387 */ /* 0x000fe80000100a00 */
[----:B--2---:R-:W-:Y:S04]  /*7c1c0*/  STL.64 [R1+0x4880], R6 ;  /* 0x0048800601007387 */ /* 0x004fe80000100a00 */
[----:B------:R0:W-:Y:S04]  /*7c1d0*/  STL.64 [R1+0x4878], R4 ;  /* 0x0048780401007387 */ /* 0x0001e80000100a00 */
[----:B0-----:R-:W2:Y:S04]  /*7c1e0*/  LDL.LU R4, [R1+0xa30] ;  /* 0x000a300001047983 */ /* 0x001ea80000300800 */
        /* <DEDUP_REMOVED lines=31> */
[----:B----4-:R-:W-:Y:S01]  /*7c3e0*/  HMMA.16816.F32 R20, R20, R8, R12 ;  /* 0x000000081414723c */ /* 0x010fe2000000180c */
[----:B------:R-:W-:-:S02]  /*7c3f0*/  LOP3.LUT R27, R2, 0x40, RZ, 0x3c, !PT ;  /* 0x00000040021b7812 */ /* 0x000fc400078e3cff */
[----:B---3--:R-:W-:Y:S04]  /*7c400*/  STL.64 [R1+0x48f8], R6 ;  /* 0x0048f80601007387 */ /* 0x008fe80000100a00 */
[----:B--2---:R0:W-:Y:S04]  /*7c410*/  STL.64 [R1+0x48f0], R4 ;  /* 0x0048f00401007387 */ /* 0x0041e80000100a00 */
[----:B0-----:R-:W2:Y:S04]  /*7c420*/  LDL.LU R4, [R1+0xa80] ;  /* 0x000a800001047983 */ /* 0x001ea80000300800 */
[----:B------:R-:W2:Y:S04]  /*7c430*/  LDL.LU R5, [R1+0xa84] ;  /* 0x000a840001057983 */ /* 0x000ea80000300800 */
[----:B------:R-:W2:Y:S04]  /*7c440*/  LDL.LU R6, [R1+0xa88] ;  /* 0x000a880001067983 */ /* 0x000ea80000300800 */
[----:B------:R-:W2:Y:S04]  /*7c450*/  LDL.LU R7, [R1+0xa8c] ;  /* 0x000a8c0001077983 */ /* 0x000ea80000300800 */
[----:B------:R-:W2:Y:S04]  /*7c460*/  LDL.LU.64 R14, [R1+0x4908] ;  /* 0x00490800010e7983 */ /* 0x000ea80000300a00 */
[----:B------:R-:W2:Y:S04]  /*7c470*/  LDL.LU.64 R12, [R1+0x4900] ;  /* 0x00490000010c7983 */ /* 0x000ea80000300a00 */
[----:B------:R-:W-:Y:S04]  /*7c480*/  STL.64 [R1+0x410], R20 ;  /* 0x0004101401007387 */ /* 0x000fe80000100a00 */
[----:B------:R-:W-:Y:S04]  /*7c490*/  STL.64 [R1+0x418], R22 ;  /* 0x0004181601007387 */ /* 0x000fe80000100a00 */
[----:B------:R-:W0:Y:S01]  /*7c4a0*/  LDSM.16.MT88.4 R20, [R27+UR5+0x18300] ;  /* 0x018300051b14783b */ /* 0x000e220008004200 */
[----:B------:R-:W-:-:S02]  /*7c4b0*/  IMAD.MOV.U32 R16, RZ, RZ, R3 ;  /* 0x000000ffff107224 */ /* 0x000fc400078e0003 */
[----:B------:R-:W-:Y:S01]  /*7c4c0*/  IMAD.MOV.U32 R17, RZ, RZ, R0 ;  /* 0x000000ffff117224 */ /* 0x000fe200078e0000 */
        /* <DEDUP_REMOVED lines=45> */
[----:B------:R-:W4:-:S15]  /*7c7a0*/  LDL.LU.64 R4, [R1+0x4878] ;  /* 0x0048780001047983 */ /* 0x000f1e0000300a00 */
[----:B------:R-:W-:-:S02]  /*7c7b0*/  NOP ;  /* 0x0000000000007918 */ /* 0x000fc40000000000 */
        /* <DEDUP_REMOVED lines=8> */
[----:B0-----:R-:W4:Y:S04]  /*7c840*/  LDL.LU.64 R18, [R1+0x4860] ;  /* 0x0048600001127983 */ /* 0x001f280000300a00 */
[----:B------:R-:W4:Y:S04]  /*7c850*/  LDL.LU.64 R16, [R1+0x4858] ;  /* 0x0048580001107983 */ /* 0x000f280000300a00 */
[----:B--2---:R-:W-:Y:S04]  /*7c860*/  STL.64 [R1+0x47f0], R6 ;  /* 0x0047f00601007387 */ /* 0x004fe80000100a00 */
[----:B------:R3:W-:Y:S02]  /*7c870*/  STL.64 [R1+0x47e8], R4 ;  /* 0x0047e80401007387 */ /* 0x0007e40000100a00 */
[----:B---3--:R-:W-:Y:S02]  /*7c880*/  HMMA.16816.F32 R4, R12, R8, R20 ;  /* 0x000000080c04723c */ /* 0x008fe40000001814 */
[----:B------:R-:W-:Y:S04]  /*7c890*/  STL.64 [R1+0x47e0], R10 ;  /* 0x0047e00a01007387 */ /* 0x000fe80000100a00 */
[----:B------:R-:W-:Y:S04]  /*7c8a0*/  STL.64 [R1+0x47d8], R8 ;  /* 0x0047d80801007387 */ /* 0x000fe80000100a00 */
[----:B------:R0:W1:-:S13]  /*7c8b0*/  LDSM.16.MT88.4 R12, [R27+UR5+0x18380] ;  /* 0x018380051b0c783b */ /* 0x00005a0008004200 */
[----:B------:R-:W-:Y:S04]  /*7c8c0*/  STL.64 [R1+0x350], R4 ;  /* 0x0003500401007387 */ /* 0x000fe80000100a00 */
[----:B------:R-:W-:Y:S04]  /*7c8d0*/  STL.64 [R1+0x358], R6 ;  /* 0x0003580601007387 */ /* 0x000fe80000100a00 */
[----:B------:R-:W2:Y:S04]  /*7c8e0*/  LDL.LU R20, [R1+0x9a0] ;  /* 0x0009a00001147983 */ /* 0x000ea80000300800 */
[----:B------:R-:W2:Y:S04]  /*7c8f0*/  LDL.LU R21, [R1+0x9a4] ;  /* 0x0009a40001157983 */ /* 0x000ea80000300800 */
[----:B------:R-:W3:Y:S04]  /*7c900*/  LDL.LU R22, [R1+0x9a8] ;  /* 0x0009a80001167983 */ /* 0x000ee80000300800 */
[----:B------:R-:W3:Y:S04]  /*7c910*/  LDL.LU R23, [R1+0x9ac] ;  /* 0x0009ac0001177983 */ /* 0x000ee80000300800 */
[----:B------:R-:W4:Y:S04]  /*7c920*/  LDL.LU R24, [R1+0x9e0] ;  /* 0x0009e00001187983 */ /* 0x000f280000300800 */
[----:B------:R-:W4:Y:S04]  /*7c930*/  LDL.LU R25, [R1+0x9e4] ;  /* 0x0009e40001197983 */ /* 0x000f280000300800 */
[----:B------:R-:W2:Y:S04]  /*7c940*/  LDL.LU R26, [R1+0x9e8] ;  /* 0x0009e800011a7983 */ /* 0x000ea80000300800 */
[----:B0-----:R-:W2:Y:S01]  /*7c950*/  LDL.LU R27, [R1+0x9ec] ;  /* 0x0009ec00011b7983 */ /* 0x001ea20000300800 */
[----:B------:R-:W-:-:S02]  /*7c960*/  IMAD.MOV.U32 R8, RZ, RZ, R3 ;  /* 0x000000ffff087224 */ /* 0x000fc400078e0003 */
[----:B------:R-:W-:Y:S01]  /*7c970*/  IMAD.MOV.U32 R9, RZ, RZ, R29 ;  /* 0x000000ffff097224 */ /* 0x000fe200078e001d */
[----:B--2---:R-:W-:Y:S04]  /*7c980*/  STL.64 [R1+0x4828], R26 ;  /* 0x0048281a01007387 */ /* 0x004fe80000100a00 */
[----:B----4-:R-:W-:Y:S04]  /*7c990*/  STL.64 [R1+0x4820], R24 ;  /* 0x0048201801007387 */ /* 0x010fe80000100a00 */
[----:B------:R-:W2:Y:S04]  /*7c9a0*/  LDL.LU R3, [R1+0x4854] ;  /* 0x0048540001037983 */ /* 0x000ea80000300800 */
[----:B------:R0:W-:Y:S04]  /*7c9b0*/  STL.64 [R1+0x4830], R8 ;  /* 0x0048300801007387 */ /* 0x0001e80000100a00 */
[----:B0-----:R-:W4:Y:S04]  /*7c9c0*/  LDL.64 R8, [R1+0x70] ;  /* 0x0000700001087983 */ /* 0x001f280000100a00 */
[----:B----4-:R0:W-:Y:S04]  /*7c9d0*/  STL.64 [R1+0x4848], R8 ;  /* 0x0048480801007387 */ /* 0x0101e80000100a00 */
[----:B------:R-:W4:Y:S04]  /*7c9e0*/  LDL.LU R24, [R1+0x9f0] ;  /* 0x0009f00001187983 */ /* 0x000f280000300800 */
[----:B------:R-:W4:Y:S04]  /*7c9f0*/  LDL.LU R25, [R1+0x9f4] ;  /* 0x0009f40001197983 */ /* 0x000f280000300800 */
[----:B------:R-:W3:Y:S04]  /*7ca00*/  LDL.LU R26, [R1+0x9f8] ;  /* 0x0009f800011a7983 */ /* 0x000ee80000300800 */
[----:B------:R-:W3:Y:S04]  /*7ca10*/  LDL.LU R27, [R1+0x9fc] ;  /* 0x0009fc00011b7983 */ /* 0x000ee80000300800 */
[----:B------:R-:W2:Y:S04]  /*7ca20*/  LDL.LU R4, [R1+0xa10] ;  /* 0x000a100001047983 */ /* 0x000ea80000300800 */
[----:B------:R-:W2:Y:S04]  /*7ca30*/  LDL.LU R5, [R1+0xa14] ;  /* 0x000a140001057983 */ /* 0x000ea80000300800 */
[----:B------:R-:W2:Y:S04]  /*7ca40*/  LDL.LU R6, [R1+0xa18] ;  /* 0x000a180001067983 */ /* 0x000ea80000300800 */
[----:B------:R-:W2:Y:S04]  /*7ca50*/  LDL.LU R7, [R1+0xa1c] ;  /* 0x000a1c0001077983 */ /* 0x000ea80000300800 */
[----:B0-----:R-:W2:Y:S04]  /*7ca60*/  LDL.64 R8, [R1+0x80] ;  /* 0x0000800001087983 */ /* 0x001ea80000100a00 */
        /* <DEDUP_REMOVED lines=14> */
[----:B0-----:R-:W2:Y:S04]  /*7cb50*/  LDL.LU.64 R20, [R1+0x40] ;  /* 0x0000400001147983 */ /* 0x001ea80000300a00 */
[----:B-1----:R-:W-:Y:S04]  /*7cb60*/  STL.64 [R1+0x46d8], R14 ;  /* 0x0046d80e01007387 */ /* 0x002fe80000100a00 */
[----:B------:R0:W-:Y:S04]  /*7cb70*/  STL.64 [R1+0x46d0], R12 ;  /* 0x0046d00c01007387 */ /* 0x0001e80000100a00 */
[----:B0-----:R-:W4:Y:S04]  /*7cb80*/  LDL.LU R12, [R1+0x900] ;  /* 0x00090000010c7983 */ /* 0x001f280000300800 */
[----:B------:R-:W4:Y:S04]  /*7cb90*/  LDL.LU R13, [R1+0x904] ;  /* 0x00090400010d7983 */ /* 0x000f280000300800 */
[----:B------:R-:W3:Y:S01]  /*7cba0*/  LDL.LU R14, [R1+0x908] ;  /* 0x00090800010e7983 */ /* 0x000ee20000300800 */
[----:B------:R-:W-:-:S03]  /*7cbb0*/  IMAD.MOV.U32 R15, RZ, RZ, R3 ;  /* 0x000000ffff0f7224 */ /* 0x000fc600078e0003 */
[----:B------:R-:W2:Y:S01]  /*7cbc0*/  LDL.LU R3, [R1+0x4850] ;  /* 0x0048500001037983 */ /* 0x000ea20000300800 */
[----:B------:R-:W-:Y:S03]  /*7cbd0*/  HMMA.16816.F32 R4, R16, R8, R4 ;  /* 0x000000081004723c */ /* 0x000fe60000001804 */
        /* <DEDUP_REMOVED lines=8> */
[----:B------:R-:W-:Y:S04]  /*7cc60*/  STL.64 [R1+0x340], R4 ;  /* 0x0003400401007387 */ /* 0x000fe80000100a00 */
[----:B------:R1:W-:Y:S01]  /*7cc70*/  STL.64 [R1+0x348], R6 ;  /* 0x0003480601007387 */ /* 0x0003e20000100a00 */
[----:B0-----:R-:W-:-:S02]  /*7cc80*/  IMAD.MOV.U32 R13, RZ, RZ, R0 ;  /* 0x000000ffff0d7224 */ /* 0x001fc400078e0000 */
[----:B------:R-:W-:Y:S02]  /*7cc90*/  IMAD.MOV.U32 R0, RZ, RZ, R9 ;  /* 0x000000ffff007224 */ /* 0x000fe400078e0009 */
[----:B-1----:R-:W-:Y:S02]  /*7cca0*/  IMAD.MOV.U32 R6, RZ, RZ, R8 ;  /* 0x000000ffff067224 */ /* 0x002fe400078e0008 */
        /* <DEDUP_REMOVED lines=8> */
[----:B------:R-:W3:Y:S01]  /*7cd30*/  LDL.LU.64 R8, [R1+0x4830] ;  /* 0x0048300001087983 */ /* 0x000ee20000300a00 */
[----:B------:R-:W-:Y:S01]  /*7cd40*/  IMAD.MOV.U32 R12, RZ, RZ, R28 ;  /* 0x000000ffff0c7224 */ /* 0x000fe200078e001c */
[----:B---3--:R-:W-:Y:S02]  /*7cd50*/  HMMA.16816.F32 R8, R16, R8, R24 ;  /* 0x000000081008723c */ /* 0x008fe40000001818 */
[----:B------:R-:W3:Y:S04]  /*7cd60*/  LDL.LU.64 R26, [R1+0x4828] ;  /* 0x00482800011a7983 */ /* 0x000ee80000300a00 */
[----:B------:R-:W3:-:S15]  /*7cd70*/  LDL.LU.64 R24, [R1+0x4820] ;  /* 0x0048200001187983 */ /* 0x000ede0000300a00 */
[----:B------:R-:W-:-:S02]  /*7cd80*/  NOP ;  /* 0x0000000000007918 */ /* 0x000fc40000000000 */
[----:B------:R-:W-:Y:S04]  /*7cd90*/  STL.64 [R1+0x320], R8 ;  /* 0x0003200801007387 */ /* 0x000fe80000100a00 */
[----:B------:R3:W-:Y:S04]  /*7cda0*/  STL.64 [R1+0x328], R10 ;  /* 0x0003280a01007387 */ /* 0x0007e80000100a00 */
[----:B------:R0:W-:Y:S01]  /*7cdb0*/  STL.64 [R1+0x4780], R12 ;  /* 0x0047800c01007387 */ /* 0x0001e20000100a00 */
[----:B---3--:R-:W-:Y:S03]  /*7cdc0*/  HMMA.16816.F32 R8, R16, R12, R24 ;  /* 0x0000000c1008723c */ /* 0x008fe60000001818 */
[----:B0-----:R-:W3:-:S15]  /*7cdd0*/  LDL.LU R12, [R1+0x940] ;  /* 0x00094000010c7983 */ /* 0x001ede0000300800 */
[----:B------:R-:W-:-:S05]  /*7cde0*/  NOP ;  /* 0x0000000000007918 */ /* 0x000fca0000000000 */
[----:B------:R-:W-:Y:S04]  /*7cdf0*/  STL.64 [R1+0x310], R8 ;  /* 0x0003100801007387 */ /* 0x000fe80000100a00 */
[----:B------:R-:W-:Y:S04]  /*7ce00*/  STL.64 [R1+0x318], R10 ;  /* 0x0003180a01007387 */ /* 0x000fe80000100a00 */
        /* <DEDUP_REMOVED lines=20> */
[----:B------:R-:W3:Y:S04]  /*7cf50*/  LDL.LU R8, [R1+0x9b0] ;  /* 0x0009b00001087983 */ /* 0x000ee80000300800 */
[----:B------:R-:W3:Y:S04]  /*7cf60*/  LDL.LU R9, [R1+0x9b4] ;  /* 0x0009b40001097983 */ /* 0x000ee80000300800 */
[----:B------:R-:W3:Y:S04]  /*7cf70*/  LDL.LU R10, [R1+0x9b8] ;  /* 0x0009b800010a7983 */ /* 0x000ee80000300800 */
[----:B------:R-:W3:Y:S04]  /*7cf80*/  LDL.LU R11, [R1+0x9bc] ;  /* 0x0009bc00010b7983 */ /* 0x000ee80000300800 */
[----:B----4-:R-:W-:Y:S04]  /*7cf90*/  STL.64 [R1+0x47a0], R14 ;  /* 0x0047a00e01007387 */ /* 0x010fe80000100a00 */
[----:B------:R0:W-:Y:S02]  /*7cfa0*/  STL.64 [R1+0x4798], R12 ;  /* 0x0047980c01007387 */ /* 0x0001e40000100a00 */
[----:B0-----:R-:W-:-:S02]  /*7cfb0*/  IMAD.MOV.U32 R12, RZ, RZ, R22 ;  /* 0x000000ffff0c7224 */ /* 0x001fc400078e0016 */
[----:B------:R-:W-:-:S05]  /*7cfc0*/  IMAD.MOV.U32 R13, RZ, RZ, R7 ;  /* 0x000000ffff0d7224 */ /* 0x000fca00078e0007 */
[----:B------:R-:W-:Y:S01]  /*7cfd0*/  STL.64 [R1+0x47b0], R12 ;  /* 0x0047b00c01007387 */ /* 0x000fe20000100a00 */
[----:B--2---:R-:W-:-:S15]  /*7cfe0*/  HMMA.16816.F32 R24, R16, R20, R24 ;  /* 0x000000141018723c */ /* 0x004fde0000001818 */
[----:B------:R-:W-:-:S08]  /*7cff0*/  NOP ;  /* 0x0000000000007918 */ /* 0x000fd00000000000 */
[----:B------:R-:W-:Y:S04]  /*7d000*/  STL.64 [R1+0x300], R24 ;  /* 0x0003001801007387 */ /* 0x000fe80000100a00 */
[----:B------:R0:W-:Y:S04]  /*7d010*/  STL.64 [R1+0x308], R26 ;  /* 0x0003081a01007387 */ /* 0x0001e80000100a00 */
[----:B0-----:R-:W3:Y:S04]  /*7d020*/  LDL.LU.64 R26, [R1+0x4818] ;  /* 0x00481800011a7983 */ /* 0x001ee80000300a00 */
[----:B------:R-:W3:Y:S04]  /*7d030*/  LDL.LU.64 R24, [R1+0x4810] ;  /* 0x0048100001187983 */ /* 0x000ee80000300a00 */
[----:B------:R0:W-:Y:S04]  /*7d040*/  STL.64 [R1+0x4778], R20 ;  /* 0x0047781401007387 */ /* 0x0001e80000100a00 */
[----:B0-----:R-:W2:Y:S04]  /*7d050*/  LDL.LU R20, [R1+0x930] ;  /* 0x0009300001147983 */ /* 0x001ea80000300800 */
[----:B------:R-:W2:Y:S04]  /*7d060*/  LDL.LU R21, [R1+0x934] ;  /* 0x0009340001157983 */ /* 0x000ea80000300800 */
[----:B------:R-:W4:Y:S01]  /*7d070*/  LDL.LU R22, [R1+0x938] ;  /* 0x0009380001167983 */ /* 0x000f220000300800 */
[----:B------:R-:W-:-:S03]  /*7d080*/  IMAD.MOV.U32 R23, RZ, RZ, R3 ;  /* 0x000000ffff177224 */ /* 0x000fc600078e0003 */
[----:B------:R-:W3:Y:S04]  /*7d090*/  LDL.LU R3, [R1+0x4808] ;  /* 0x0048080001037983 */ /* 0x000ee80000300800 */
[----:B----4-:R-:W-:Y:S04]  /*7d0a0*/  STL.64 [R1+0x4790], R22 ;  /* 0x0047901601007387 */ /* 0x010fe80000100a00 */
[----:B--2---:R0:W-:Y:S04]  /*7d0b0*/  STL.64 [R1+0x4788], R20 ;  /* 0x0047881401007387 */ /* 0x0041e80000100a00 */
[----:B0-----:R-:W2:Y:S01]  /*7d0c0*/  LDL.64 R20, [R1+0x60] ;  /* 0x0000600001147983 */ /* 0x001ea20000100a00 */
[----:B---3--:R-:W-:Y:S03]  /*7d0d0*/  HMMA.16816.F32 R24, R16, R4, R24 ;  /* 0x000000041018723c */ /* 0x008fe60000001818 */
[----:B--2---:R0:W-:Y:S04]  /*7d0e0*/  STL.64 [R1+0x47a8], R20 ;  /* 0x0047a81401007387 */ /* 0x0041e80000100a00 */
        /* <DEDUP_REMOVED lines=12> */
[----:B------:R-:W-:Y:S04]  /*7d1b0*/  STL.64 [R1+0x2f0], R24 ;  /* 0x0002f01801007387 */ /* 0x000fe80000100a00 */
[----:B------:R0:W-:Y:S01]  /*7d1c0*/  STL.64 [R1+0x2f8], R26 ;  /* 0x0002f81a01007387 */ /* 0x0001e20000100a00 */
[----:B------:R-:W-:-:S02]  /*7d1d0*/  IMAD.MOV.U32 R23, RZ, RZ, R3 ;  /* 0x000000ffff177224 */ /* 0x000fc400078e0003 */
[----:B------:R-:W-:Y:S01]  /*7d1e0*/  IMAD.MOV.U32 R3, RZ, RZ, R4 ;  /* 0x000000ffff037224 */ /* 0x000fe200078e0004 */
[----:B0-----:R-:W3:Y:S04]  /*7d1f0*/  LDL.LU.64 R26, [R1+0x4800] ;  /* 0x00480000011a7983 */ /* 0x001ee80000300a00 */
[----:B------:R-:W3:Y:S04]  /*7d200*/  LDL.LU.64 R24, [R1+0x47f8] ;  /* 0x0047f80001187983 */ /* 0x000ee80000300a00 */
[----:B------:R-:W4:Y:S04]  /*7d210*/  LDL.LU.64 R6, [R1+0x47f0] ;  /* 0x0047f00001067983 */ /* 0x000f280000300a00 */
[----:B------:R-:W2:Y:S02]  /*7d220*/  LDL.LU.64 R4, [R1+0x47e8] ;  /* 0x0047e80001047983 */ /* 0x000ea40000300a00 */
[----:B--2---:R-:W-:-:S15]  /*7d230*/  HMMA.16816.F32 R8, R16, R4, R8 ;  /* 0x000000041008723c */ /* 0x004fde0000001808 */
[----:B------:R-:W-:-:S08]  /*7d240*/  NOP ;  /* 0x0000000000007918 */ /* 0x000fd00000000000 */
[----:B------:R-:W-:Y:S04]  /*7d250*/  STL.64 [R1+0x2e0], R8 ;  /* 0x0002e00801007387 */ /* 0x000fe80000100a00 */
[----:B------:R0:W-:Y:S04]  /*7d260*/  STL.64 [R1+0x2e8], R10 ;  /* 0x0002e80a01007387 */ /* 0x0001e80000100a00 */
[----:B0-----:R-:W2:Y:S04]  /*7d270*/  LDL.LU.64 R10, [R1+0x47e0] ;  /* 0x0047e000010a7983 */ /* 0x001ea80000300a00 */
[----:B------:R-:W3:Y:S02]  /*7d280*/  LDL.LU.64 R8, [R1+0x47d8] ;  /* 0x0047d80001087983 */ /* 0x000ee40000300a00 */
[----:B---3--:R-:W-:Y:S02]  /*7d290*/  HMMA.16816.F32 R16, R16, R8, R24 ;  /* 0x000000081010723c */ /* 0x008fe40000001818 */
[----:B------:R-:W3:Y:S04]  /*7d2a0*/  LDL.LU.64 R26, [R1+0x47d0] ;  /* 0x0047d000011a7983 */ /* 0x000ee80000300a00 */
[----:B------:R-:W3:-:S15]  /*7d2b0*/  LDL.LU.64 R24, [R1+0x47c8] ;  /* 0x0047c80001187983 */ /* 0x000ede0000300a00 */
[----:B------:R-:W-:-:S02]  /*7d2c0*/  NOP ;  /* 0x0000000000007918 */ /* 0x000fc40000000000 */
[----:B------:R-:W-:Y:S04]  /*7d2d0*/  STL.64 [R1+0x230], R16 ;  /* 0x0002301001007387 */ /* 0x000fe80000100a00 */
[----:B------:R-:W-:Y:S01]  /*7d2e0*/  STL.64 [R1+0x238], R18 ;  /* 0x0002381201007387 */ /* 0x000fe20000100a00 */
        /* <DEDUP_REMOVED lines=8> */
[----:B------:R-:W3:-:S15]  /*7d370*/  LDL.LU.64 R20, [R1+0x47a8] ;  /* 0x0047a80001147983 */ /* 0x000ede0000300a00 */
[----:B------:R-:W-:-:S06]  /*7d380*/  NOP ;  /* 0x0000000000007918 */ /* 0x000fcc0000000000 */
[----:B------:R-:W-:Y:S04]  /*7d390*/  STL.64 [R1+0x210], R12 ;  /* 0x0002100c01007387 */ /* 0x000fe80000100a00 */
[----:B------:R0:W-:Y:S04]  /*7d3a0*/  STL.64 [R1+0x218], R14 ;  /* 0x0002180e01007387 */ /* 0x0001e80000100a00 */
[----:B0-----:R-:W4:Y:S04]  /*7d3b0*/  LDL.LU.64 R14, [R1+0x47a0] ;  /* 0x0047a000010e7983 */ /* 0x001f280000300a00 */
[----:B------:R-:W4:Y:S04]  /*7d3c0*/  LDL.LU.64 R12, [R1+0x4798] ;  /* 0x00479800010c7983 */ /* 0x000f280000300a00 */
[----:B------:R-:W2:Y:S01]  /*7d3d0*/  LDL.LU.64 R22, [R1+0x4790] ;  /* 0x0047900001167983 */ /* 0x000ea20000300a00 */
[----:B---3--:R-:W-:Y:S01]  /*7d3e0*/  IMAD.MOV.U32 R29, RZ, RZ, R21 ;  /* 0x000000ffff1d7224 */ /* 0x008fe200078e0015 */
[----:B----4-:R-:W-:Y:S02]  /*7d3f0*/  HMMA.16816.F32 R12, R24, R20, R12 ;  /* 0x00000014180c723c */ /* 0x010fe4000000180c */
[----:B------:R-:W2:-:S15]  /*7d400*/  LDL.LU.64 R20, [R1+0x4788] ;  /* 0x0047880001147983 */ /* 0x000e9e0000300a00 */
[----:B------:R-:W-:-:S06]  /*7d410*/  NOP ;  /* 0x0000000000007918 */ /* 0x000fcc0000000000 */
[----:B------:R0:W-:Y:S04]  /*7d420*/  STL.64 [R1+0x200], R12 ;  /* 0x0002000c01007387 */ /* 0x0001e80000100a00 */
[----:B------:R2:W-:Y:S04]  /*7d430*/  STL [R1+0x208], R14 ;  /* 0x0002080e01007387 */ /* 0x0005e80000100800 */
[----:B0-----:R-:W2:Y:S01]  /*7d440*/  LDL.LU.64 R12, [R1+0x4780] ;  /* 0x00478000010c7983 */ /* 0x001ea20000300a00 */
[----:B------:R-:W-:Y:S02]  /*7d450*/  IMAD.MOV.U32 R16, RZ, RZ, R3 ;  /* 0x000000ffff107224 */ /* 0x000fe400078e0003 */
[----:B------:R-:W-:Y:S01]  /*7d460*/  IMAD.MOV.U32 R3, RZ, RZ, R15 ;  /* 0x000000ffff037224 */ /* 0x000fe200078e000f */
[----:B------:R-:W-:Y:S04]  /*7d470*/  STL [R1+0x4724], R29 ;  /* 0x0047241d01007387 */ /* 0x000fe80000100800 */
[----:B------:R-:W-:Y:S01]  /*7d480*/  STL [R1+0x4120], R3 ;  /* 0x0041200301007387 */ /* 0x000fe20000100800 */
        /* <DEDUP_REMOVED lines=16> */
[----:B------:R-:W3:Y:S01]  /*7d590*/  LDL.LU.64 R20, [R1+0x4748] ;  /* 0x0047480001147983 */ /* 0x000ee20000300a00 */
[----:B------:R-:W-:-:S07]  /*7d5a0*/  IMAD.MOV.U32 R17, RZ, RZ, R0 ;  /* 0x000000ffff117224 */ /* 0x000fce00078e0000 */
[----:B---3--:R-:W-:Y:S01]  /*7d5b0*/  HMMA.16816.F32 R16, R24, R16, R20 ;  /* 0x000000101810723c */ /* 0x008fe20000001814 */
[----:B------:R-:W3:Y:S04]  /*7d5c0*/  LDL.LU.64 R22, [R1+0x4740] ;  /* 0x0047400001167983 */ /* 0x000ee80000300a00 */
[----:B------:R-:W3:-:S15]  /*7d5d0*/  LDL.LU.64 R20, [R1+0x4738] ;  /* 0x0047380001147983 */ /* 0x000ede0000300a00 */
[----:B------:R-:W-:-:S03]  /*7d5e0*/  NOP ;  /* 0x0000000000007918 */ /* 0x000fc60000000000 */
[----:B------:R-:W-:Y:S04]  /*7d5f0*/  STL.64 [R1+0x1d0], R16 ;  /* 0x0001d01001007387 */ /* 0x000fe80000100a00 */
[----:B------:R-:W-:Y:S04]  /*7d600*/  STL.64 [R1+0x1d8], R18 ;  /* 0x0001d81201007387 */ /* 0x000fe80000100a00 */
[----:B------:R-:W0:Y:S04]  /*7d610*/  LDSM.16.MT88.4 R16, [R2+UR5+0x1c000] ;  /* 0x01c000050210783b */ /* 0x000e280008004200 */
[----:B0-----:R-:W-:Y:S04]  /*7d620*/  STL.64 [R1+0x4650], R18 ;  /* 0x0046501201007387 */ /* 0x001fe80000100a00 */
[----:B------:R0:W-:Y:S04]  /*7d630*/  STL.64 [R1+0x4648], R16 ;  /* 0x0046481001007387 */ /* 0x0001e80000100a00 */
[----:B0-----:R-:W4:Y:S01]  /*7d640*/  LDL.LU.64 R16, [R1+0x80] ;  /* 0x0000800001107983 */ /* 0x001f220000300a00 */
        /* <DEDUP_REMOVED lines=9> */
[----:B------:R-:W3:-:S15]  /*7d6e0*/  LDL.LU R24, [R1+0x990] ;  /* 0x0009900001187983 */ /* 0x000ede0000300800 */
[----:B------:R-:W-:-:S06]  /*7d6f0*/  NOP ;  /* 0x0000000000007918 */ /* 0x000fcc0000000000 */
[----:B------:R0:W-:Y:S04]  /*7d700*/  STL.64 [R1+0x190], R4 ;  /* 0x0001900401007387 */ /* 0x0001e80000100a00 */
[----:B------:R-:W-:Y:S04]  /*7d710*/  STL.64 [R1+0x198], R6 ;  /* 0x0001980601007387 */ /* 0x000fe80000100a00 */
[----:B------:R-:W3:Y:S04]  /*7d720*/  LDL.LU R25, [R1+0x994] ;  /* 0x0009940001197983 */ /* 0x000ee80000300800 */
[----:B------:R-:W3:Y:S04]  /*7d730*/  LDL.LU R26, [R1+0x998] ;  /* 0x00099800011a7983 */ /* 0x000ee80000300800 */
[----:B------:R-:W3:Y:S04]  /*7d740*/  LDL.LU R27, [R1+0x99c] ;  /* 0x00099c00011b7983 */ /* 0x000ee80000300800 */
[----:B------:R-:W2:Y:S04]  /*7d750*/  LDL.LU R12, [R1+0xb00] ;  /* 0x000b0000010c7983 */ /* 0x000ea80000300800 */
[----:B------:R-:W2:Y:S04]  /*7d760*/  LDL.LU R13, [R1+0xb04] ;  /* 0x000b0400010d7983 */ /* 0x000ea80000300800 */
[----:B------:R-:W2:Y:S04]  /*7d770*/  LDL.LU R14, [R1+0xb08] ;  /* 0x000b0800010e7983 */ /* 0x000ea80000300800 */
[----:B------:R-:W2:Y:S04]  /*7d780*/  LDL.LU R15, [R1+0xb0c] ;  /* 0x000b0c00010f7983 */ /* 0x000ea80000300800 */
[----:B0-----:R-:W2:Y:S04]  /*7d790*/  LDL.LU.64 R4, [R1+0x70] ;  /* 0x0000700001047983 */ /* 0x001ea80000300a00 */
[----:B------:R-:W-:Y:S04]  /*7d7a0*/  STL.64 [R1+0x46e8], R10 ;  /* 0x0046e80a01007387 */ /* 0x000fe80000100a00 */
[----:B------:R0:W-:Y:S04]  /*7d7b0*/  STL.64 [R1+0x46e0], R8 ;  /* 0x0046e00801007387 */ /* 0x0001e80000100a00 */
[----:B0-----:R-:W2:Y:S01]  /*7d7c0*/  LDL.LU.64 R8, [R1+0x50] ;  /* 0x0000500001087983 */ /* 0x001ea20000300a00 */
[----:B----4-:R-:W-:-:S02]  /*7d7d0*/  IMAD.MOV.U32 R28, RZ, RZ, R16 ;  /* 0x000000ffff1c7224 */ /* 0x010fc400078e0010 */
[----:B------:R-:W-:Y:S01]  /*7d7e0*/  IMAD.MOV.U32 R0, RZ, RZ, R17 ;  /* 0x000000ffff007224 */ /* 0x000fe200078e0011 */
[----:B---3--:R-:W-:Y:S01]  /*7d7f0*/  HMMA.16816.F32 R24, R20, R16, R24 ;  /* 0x000000101418723c */ /* 0x008fe20000001818 */
[----:B--2---:R0:W-:Y:S04]  /*7d800*/  STL.64 [R1+0x4718], R8 ;  /* 0x0047180801007387 */ /* 0x0041e80000100a00 */
[----:B0-----:R-:W2:Y:S04]  /*7d810*/  LDL.LU R8, [R1+0xb20] ;  /* 0x000b200001087983 */ /* 0x001ea80000300800 */
[----:B------:R-:W2:Y:S04]  /*7d820*/  LDL.LU R9, [R1+0xb24] ;  /* 0x000b240001097983 */ /* 0x000ea80000300800 */
[----:B------:R-:W2:Y:S04]  /*7d830*/  LDL.LU R10, [R1+0xb28] ;  /* 0x000b2800010a7983 */ /* 0x000ea80000300800 */
[----:B------:R-:W2:Y:S06]  /*7d840*/  LDL.LU R11, [R1+0xb2c] ;  /* 0x000b2c00010b7983 */ /* 0x000eac0000300800 */
[----:B------:R-:W-:Y:S04]  /*7d850*/  STL.64 [R1+0x180], R24 ;  /* 0x0001801801007387 */ /* 0x000fe80000100a00 */
[----:B------:R-:W-:Y:S04]  /*7d860*/  STL.64 [R1+0x188], R26 ;  /* 0x0001881a01007387 */ /* 0x000fe80000100a00 */
[----:B------:R-:W3:Y:S04]  /*7d870*/  LDL.LU R16, [R1+0xb90] ;  /* 0x000b900001107983 */ /* 0x000ee80000300800 */
[----:B------:R-:W3:Y:S04]  /*7d880*/  LDL.LU R17, [R1+0xb94] ;  /* 0x000b940001117983 */ /* 0x000ee80000300800 */
[----:B------:R-:W4:Y:S04]  /*7d890*/  LDL.LU R18, [R1+0xb98] ;  /* 0x000b980001127983 */ /* 0x000f280000300800 */
[----:B------:R-:W4:Y:S04]  /*7d8a0*/  LDL.LU R19, [R1+0xb9c] ;  /* 0x000b9c0001137983 */ /* 0x000f280000300800 */
[----:B------:R-:W0:Y:S04]  /*7d8b0*/  LDSM.16.MT88.4 R24, [R2+UR5+0x1c080] ;  /* 0x01c080050218783b */ /* 0x000e280008004200 */
[----:B----4-:R-:W-:Y:S04]  /*7d8c0*/  STL.64 [R1+0x4660], R18 ;  /* 0x0046601201007387 */ /* 0x010fe80000100a00 */
[----:B---3--:R1:W-:Y:S02]  /*7d8d0*/  STL.64 [R1+0x4658], R16 ;  /* 0x0046581001007387 */ /* 0x0083e40000100a00 */
[----:B-1----:R-:W-:-:S02]  /*7d8e0*/  IMAD.MOV.U32 R16, RZ, RZ, R29 ;  /* 0x000000ffff107224 */ /* 0x002fc400078e001d */
[----:B------:R-:W-:Y:S01]  /*7d8f0*/  IMAD.MOV.U32 R17, RZ, RZ, R3 ;  /* 0x000000ffff117224 */ /* 0x000fe200078e0003 */
[----:B------:R-:W3:Y:S04]  /*7d900*/  LDL.LU R29, [R1+0x4724] ;  /* 0x00472400011d7983 */ /* 0x000ee80000300800 */
[----:B------:R1:W-:Y:S04]  /*7d910*/  STL.64 [R1+0x4710], R16 ;  /* 0x0047101001007387 */ /* 0x0003e80000100a00 */
[----:B-1----:R-:W4:Y:S04]  /*7d920*/  LDL.LU R16, [R1+0xbd0] ;  /* 0x000bd00001107983 */ /* 0x002f280000300800 */
[----:B------:R-:W4:Y:S04]  /*7d930*/  LDL.LU R17, [R1+0xbd4] ;  /* 0x000bd40001117983 */ /* 0x000f280000300800 */
[----:B------:R-:W4:Y:S04]  /*7d940*/  LDL.LU R18, [R1+0xbd8] ;  /* 0x000bd80001127983 */ /* 0x000f280000300800 */
[----:B------:R-:W4:Y:S04]  /*7d950*/  LDL.LU R19, [R1+0xbdc] ;  /* 0x000bdc0001137983 */ /* 0x000f280000300800 */
[----:B0-----:R-:W-:Y:S04]  /*7d960*/  STL.64 [R1+0x45b8], R26 ;  /* 0x0045b81a01007387 */ /* 0x001fe80000100a00 */
[----:B------:R0:W-:Y:S04]  /*7d970*/  STL.64 [R1+0x45b0], R24 ;  /* 0x0045b01801007387 */ /* 0x0001e80000100a00 */
[----:B0-----:R-:W2:Y:S01]  /*7d980*/  LDL.LU R24, [R1+0x60] ;  /* 0x0000600001187983 */ /* 0x001ea20000300800 */
[----:B------:R-:W-:Y:S01]  /*7d990*/  HMMA.16816.F32 R12, R20, R4, R12 ;  /* 0x00000004140c723c */ /* 0x000fe2000000180c */
[----:B---3--:R-:W-:-:S02]  /*7d9a0*/  IMAD.MOV.U32 R25, RZ, RZ, R29 ;  /* 0x000000ffff197224 */ /* 0x008fc400078e001d */
[----:B------:R-:W3:Y:S04]  /*7d9b0*/  LDL.LU R29, [R1+0x4720] ;  /* 0x00472000011d7983 */ /* 0x000ee80000300800 */
[----:B------:R-:W4:Y:S04]  /*7d9c0*/  LDL R26, [R1+0x68] ;  /* 0x00006800011a7983 */ /* 0x000f280000100800 */
[----:B------:R-:W4:-:S12]  /*7d9d0*/  LDL R27, [R1+0x6c] ;  /* 0x00006c00011b7983 */ /* 0x000f180000100800 */
[----:B------:R-:W-:Y:S04]  /*7d9e0*/  STL.64 [R1+0x170], R12 ;  /* 0x0001700c01007387 */ /* 0x000fe80000100a00 */
[----:B------:R-:W-:Y:S01]  /*7d9f0*/  STL.64 [R1+0x178], R14 ;  /* 0x0001780e01007387 */ /* 0x000fe20000100a00 */
[----:B--2---:R-:W-:-:S15]  /*7da00*/  HMMA.16816.F32 R8, R20, R24, R8 ;  /* 0x000000181408723c */ /* 0x004fde0000001808 */
[----:B------:R-:W-:-:S08]  /*7da10*/  NOP ;  /* 0x0000000000007918 */ /* 0x000fd00000000000 */
[----:B------:R0:W-:Y:S04]  /*7da20*/  STL.64 [R1+0x160], R8 ;  /* 0x0001600801007387 */ /* 0x0001e80000100a00 */
[----:B------:R-:W-:Y:S04]  /*7da30*/  STL.64 [R1+0x168], R10 ;  /* 0x0001680a01007387 */ /* 0x000fe80000100a00 */
[----:B0-----:R-:W2:Y:S01]  /*7da40*/  LDL.LU.64 R8, [R1+0x4718] ;  /* 0x0047180001087983 */ /* 0x001ea20000300a00 */
[----:B------:R-:W-:Y:S02]  /*7da50*/  IMAD.MOV.U32 R12, RZ, RZ, R4 ;  /* 0x000000ffff0c7224 */ /* 0x000fe400078e0004 */
[----:B------:R-:W-:Y:S01]  /*7da60*/  IMAD.MOV.U32 R7, RZ, RZ, R5 ;  /* 0x000000ffff077224 */ /* 0x000fe200078e0005 */
[----:B----4-:R-:W-:Y:S04]  /*7da70*/  STL.64 [R1+0x46a0], R26 ;  /* 0x0046a01a01007387 */ /* 0x010fe80000100a00 */
        /* <DEDUP_REMOVED lines=8> */
[----:B------:R0:W-:Y:S04]  /*7db00*/  STL.64 [R1+0x150], R16 ;  /* 0x0001501001007387 */ /* 0x0001e80000100a00 */
[----:B------:R-:W-:Y:S04]  /*7db10*/  STL.64 [R1+0x158], R18 ;  /* 0x0001581201007387 */ /* 0x000fe80000100a00 */
[----:B0-----:R-:W4:Y:S04]  /*7db20*/  LDL.LU.64 R16, [R1+0x4710] ;  /* 0x0047100001107983 */ /* 0x001f280000300a00 */
[----:B------:R-:W2:Y:S04]  /*7db30*/  LDL.LU.64 R4, [R1+0x30] ;  /* 0x0000300001047983 */ /* 0x000ea80000300a00 */
[----:B------:R-:W3:Y:S04]  /*7db40*/  LDL.LU R8, [R1+0xc20] ;  /* 0x000c200001087983 */ /* 0x000ee80000300800 */
        /* <DEDUP_REMOVED lines=8> */
[----:B------:R-:W2:Y:S04]  /*7dbd0*/  LDL.LU R10, [R1+0xc38] ;  /* 0x000c3800010a7983 */ /* 0x000ea80000300800 */
[----:B------:R-:W2:Y:S04]  /*7dbe0*/  LDL.LU R11, [R1+0xc3c] ;  /* 0x000c3c00010b7983 */ /* 0x000ea80000300800 */
[----:B------:R0:W-:Y:S04]  /*7dbf0*/  STL.64 [R1+0x140], R24 ;  /* 0x0001401801007387 */ /* 0x0001e80000100a00 */
[----:B------:R-:W-:Y:S04]  /*7dc00*/  STL.64 [R1+0x148], R26 ;  /* 0x0001481a01007387 */ /* 0x000fe80000100a00 */
[----:B------:R1:W-:Y:S01]  /*7dc10*/  STL.64 [R1+0x4678], R16 ;  /* 0x0046781001007387 */ /* 0x0003e20000100a00 */
[----:B0-----:R-:W-:-:S02]  /*7dc20*/  IMAD.MOV.U32 R24, RZ, RZ, R12 ;  /* 0x000000ffff187224 */ /* 0x001fc400078e000c */
[----:B-1----:R-:W-:Y:S02]  /*7dc30*/  IMAD.MOV.U32 R16, RZ, RZ, R6 ;  /* 0x000000ffff107224 */ /* 0x002fe400078e0006 */
[----:B------:R-:W-:Y:S01]  /*7dc40*/  IMAD.MOV.U32 R17, RZ, RZ, R3 ;  /* 0x000000ffff117224 */ /* 0x000fe200078e0003 */
[----:B------:R-:W3:Y:S04]  /*7dc50*/  LDL.LU R12, [R1+0xc10] ;  /* 0x000c1000010c7983 */ /* 0x000ee80000300800 */
[----:B------:R-:W3:Y:S04]  /*7dc60*/  LDL.LU R13, [R1+0xc14] ;  /* 0x000c1400010d7983 */ /* 0x000ee80000300800 */
[----:B------:R-:W3:Y:S04]  /*7dc70*/  LDL.LU R14, [R1+0xc18] ;  /* 0x000c1800010e7983 */ /* 0x000ee80000300800 */
        /* <DEDUP_REMOVED lines=12> */
[----:B------:R-:W-:Y:S01]  /*7dd40*/  HMMA.16816.F32 R8, R20, R4, R8 ;  /* 0x000000041408723c */ /* 0x000fe20000001808 */
[----:B------:R-:W-:-:S05]  /*7dd50*/  IMAD.MOV.U32 R25, RZ, RZ, R7 ;  /* 0x000000ffff197224 */ /* 0x000fca00078e0007 */
[----:B------:R-:W-:Y:S02]  /*7dd60*/  IMAD.MOV.U32 R26, RZ, RZ, R4 ;  /* 0x000000ffff1a7224 */ /* 0x000fe400078e0004 */
[----:B------:R-:W-:Y:S01]  /*7dd70*/  IMAD.MOV.U32 R3, RZ, RZ, R5 ;  /* 0x000000ffff037224 */ /* 0x000fe200078e0005 */
        /* <DEDUP_REMOVED lines=10> */
[----:B------:R-:W3:Y:S04]  /*7de20*/  LDL.LU.64 R6, [R1+0x46f8] ;  /* 0x0046f80001067983 */ /* 0x000ee80000300a00 */
[----:B------:R-:W4:Y:S02]  /*7de30*/  LDL.LU.64 R4, [R1+0x46f0] ;  /* 0x0046f00001047983 */ /* 0x000f240000300a00 */
[----:B----4-:R-:W-:-:S15]  /*7de40*/  HMMA.16816.F32 R8, R20, R4, R8 ;  /* 0x000000041408723c */ /* 0x010fde0000001808 */
[----:B------:R-:W-:-:S08]  /*7de50*/  NOP ;  /* 0x0000000000007918 */ /* 0x000fd00000000000 */
[----:B------:R-:W-:Y:S04]  /*7de60*/  STL.64 [R1+0x120], R8 ;  /* 0x0001200801007387 */ /* 0x000fe80000100a00 */
[----:B------:R0:W-:Y:S04]  /*7de70*/  STL.64 [R1+0x128], R10 ;  /* 0x0001280a01007387 */ /* 0x0001e80000100a00 */
[----:B0-----:R-:W4:Y:S04]  /*7de80*/  LDL.LU.64 R10, [R1+0x46e8] ;  /* 0x0046e800010a7983 */ /* 0x001f280000300a00 */
[----:B------:R-:W2:Y:S04]  /*7de90*/  LDL.LU.64 R8, [R1+0x46e0] ;  /* 0x0046e00001087983 */ /* 0x000ea80000300a00 */
[----:B---3--:R-:W-:Y:S04]  /*7dea0*/  STL.64 [R1+0x4670], R6 ;  /* 0x0046700601007387 */ /* 0x008fe80000100a00 */
[----:B------:R0:W-:Y:S04]  /*7deb0*/  STL.64 [R1+0x4668], R4 ;  /* 0x0046680401007387 */ /* 0x0001e80000100a00 */
        /* <DEDUP_REMOVED lines=14> */
[----:B------:R3:W-:Y:S01]  /*7dfa0*/  STL.64 [R1+0x118], R22 ;  /* 0x0001181601007387 */ /* 0x0007e20000100a00 */
[----:B0-----:R-:W-:-:S02]  /*7dfb0*/  IMAD.MOV.U32 R20, RZ, RZ, R28 ;  /* 0x000000ffff147224 */ /* 0x001fc400078e001c */
[----:B------:R-:W-:Y:S01]  /*7dfc0*/  IMAD.MOV.U32 R21, RZ, RZ, R0 ;  /* 0x000000ffff157224 */ /* 0x000fe200078e0000 */
[----:B------:R-:W4:Y:S04]  /*7dfd0*/  LDL.LU R28, [R1+0x46cc] ;  /* 0x0046cc00011c7983 */ /* 0x000f280000300800 */
[----:B------:R-:W4:Y:S02]  /*7dfe0*/  LDL.LU R0, [R1+0x46c8] ;  /* 0x0046c80001007983 */ /* 0x000f240000300800 */
[----:B---3--:R-:W-:Y:S02]  /*7dff0*/  HMMA.16816.F32 R20, R12, R20, R16 ;  /* 0x000000140c14723c */ /* 0x008fe40000001810 */
[----:B------:R-:W3:Y:S04]  /*7e000*/  LDL.LU.64 R18, [R1+0x46c0] ;  /* 0x0046c00001127983 */ /* 0x000ee80000300a00 */
[----:B------:R-:W3:-:S15]  /*7e010*/  LDL.LU.64 R16, [R1+0x46b8] ;  /* 0x0046b80001107983 */ /* 0x000ede0000300a00 */
[----:B------:R-:W-:-:S02]  /*7e020*/  NOP ;  /* 0x0000000000007918 */ /* 0x000fc40000000000 */
[----:B------:R-:W-:Y:S04]  /*7e030*/  STL.64 [R1+0x100], R20 ;  /* 0x0001001401007387 */ /* 0x000fe80000100a00 */
[----:B------:R-:W-:Y:S04]  /*7e040*/  STL.64 [R1+0x108], R22 ;  /* 0x0001081601007387 */ /* 0x000fe80000100a00 */
[----:B------:R-:W0:Y:S04]  /*7e050*/  LDSM.16.MT88.4 R20, [R2+UR5+0x1c100] ;  /* 0x01c100050214783b */ /* 0x000e280008004200 */
[----:B0-----:R0:W-:Y:S04]  /*7e060*/  STL.64 [R1+0x4548], R22 ;  /* 0x0045481601007387 */ /* 0x0011e80000100a00 */
[----:B------:R1:W-:Y:S04]  /*7e070*/  STL.64 [R1+0x4540], R20 ;  /* 0x0045401401007387 */ /* 0x0003e80000100a00 */
[----:B0-----:R-:W4:Y:S01]  /*7e080*/  LDL R22, [R1+0x38] ;  /* 0x0000380001167983 */ /* 0x001f220000100800 */
[----:B-1----:R-:W-:-:S03]  /*7e090*/  IMAD.MOV.U32 R20, RZ, RZ, R26 ;  /* 0x000000ffff147224 */ /* 0x002fc600078e001a */
[----:B------:R-:W4:Y:S01]  /*7e0a0*/  LDL R23, [R1+0x3c] ;  /* 0x00003c0001177983 */ /* 0x000f220000100800 */
[----:B---3--:R-:W-:Y:S03]  /*7e0b0*/  HMMA.16816.F32 R24, R12, R24, R16 ;  /* 0x000000180c18723c */ /* 0x008fe60000001810 */
[----:B------:R-:W3:Y:S04]  /*7e0c0*/  LDL.LU.64 R18, [R1+0x46b0] ;  /* 0x0046b00001127983 */ /* 0x000ee80000300a00 */
[----:B------:R-:W3:-:S15]  /*7e0d0*/  LDL.LU.64 R16, [R1+0x46a8] ;  /* 0x0046a80001107983 */ /* 0x000ede0000300a00 */
[----:B------:R-:W-:-:S01]  /*7e0e0*/  NOP ;  /* 0x0000000000007918 */ /* 0x000fc20000000000 */
        /* <DEDUP_REMOVED lines=12> */
[----:B0-----:R-:W2:Y:S01]  /*7e1b0*/  LDL.LU R26, [R1+0xb88] ;  /* 0x000b8800011a7983 */ /* 0x001ea20000300800 */
        /* <DEDUP_REMOVED lines=9> */
[----:B------:R-:W2:-:S15]  /*7e250*/  LDL.LU.64 R4, [R1+0x4668] ;  /* 0x0046680001047983 */ /* 0x000e9e0000300a00 */
[----:B------:R-:W-:-:S02]  /*7e260*/  NOP ;  /* 0x0000000000007918 */ /* 0x000fc40000000000 */
[----:B------:R-:W-:Y:S04]  /*7e270*/  STL.64 [R1+0xc0], R16 ;  /* 0x0000c01001007387 */ /* 0x000fe80000100a00 */
[----:B------:R0:W-:Y:S04]  /*7e280*/  STL.64 [R1+0xc8], R18 ;  /* 0x0000c81201007387 */ /* 0x0001e80000100a00 */
[----:B0-----:R-:W3:Y:S04]  /*7e290*/  LDL.LU.64 R18, [R1+0x4660] ;  /* 0x0046600001127983 */ /* 0x001ee80000300a00 */
[----:B------:R-:W3:Y:S01]  /*7e2a0*/  LDL.LU.64 R16, [R1+0x4658] ;  /* 0x0046580001107983 */ /* 0x000ee20000300a00 */
[----:B------:R-:W-:-:S02]  /*7e2b0*/  IMAD.MOV.U32 R21, RZ, RZ, R3 ;  /* 0x000000ffff157224 */ /* 0x000fc400078e0003 */
[----:B----4-:R-:W-:-:S07]  /*7e2c0*/  IMAD.MOV.U32 R27, RZ, RZ, R0 ;  /* 0x000000ffff1b7224 */ /* 0x010fce00078e0000 */
[C---:B--2---:R-:W-:Y:S06]  /*7e2d0*/  HMMA.16816.F32 R24, R12.reuse, R4, R24 ;  /* 0x000000040c18723c */ /* 0x044fec0000001818 */
[----:B---3--:R-:W-:-:S15]  /*7e2e0*/  HMMA.16816.F32 R16, R12, R20, R16 ;  /* 0x000000140c10723c */ /* 0x008fde0000001810 */
[----:B------:R-:W-:-:S08]  /*7e2f0*/  NOP ;  /* 0x0000000000007918 */ /* 0x000fd00000000000 */
[----:B------:R-:W-:Y:S04]  /*7e300*/  STL.64 [R1+0xb0], R16 ;  /* 0x0000b01001007387 */ /* 0x000fe80000100a00 */
[----:B------:R0:W-:Y:S01]  /*7e310*/  STL [R1+0xb8], R18 ;  /* 0x0000b81201007387 */ /* 0x0001e20000100800 */
[----:B------:R-:W-:-:S03]  /*7e320*/  IMAD.MOV.U32 R0, RZ, RZ, R19 ;  /* 0x000000ffff007224 */ /* 0x000fc600078e0013 */
[----:B0-----:R-:W2:Y:S04]  /*7e330*/  LDL.LU.64 R18, [R1+0x4650] ;  /* 0x0046500001127983 */ /* 0x001ea80000300a00 */
[----:B------:R-:W2:Y:S04]  /*7e340*/  LDL.LU.64 R16, [R1+0x4648] ;  /* 0x0046480001107983 */ /* 0x000ea80000300a00 */
[----:B------:R0:W-:Y:S04]  /*7e350*/  STL.64 [R1+0x45d8], R22 ;  /* 0x0045d81601007387 */ /* 0x0001e80000100a00 */
[----:B------:R-:W3:Y:S04]  /*7e360*/  LDL.LU R20, [R1+0xb60] ;  /* 0x000b600001147983 */ /* 0x000ee80000300800 */
[----:B------:R-:W3:Y:S04]  /*7e370*/  LDL.LU R21, [R1+0xb64] ;  /* 0x000b640001157983 */ /* 0x000ee80000300800 */
[----:B0-----:R-:W3:Y:S04]  /*7e380*/  LDL.LU R22, [R1+0xb68] ;  /* 0x000b680001167983 */ /* 0x001ee80000300800 */
[----:B------:R-:W3:Y:S04]  /*7e390*/  LDL.LU R23, [R1+0xb6c] ;  /* 0x000b6c0001177983 */ /* 0x000ee80000300800 */
[----:B------:R-:W-:Y:S04]  /*7e3a0*/  STL [R1+0x4140], R0 ;  /* 0x0041400001007387 */ /* 0x000fe80000100800 */
[----:B------:R-:W-:Y:S04]  /*7e3b0*/  STL.64 [R1+0xa0], R24 ;  /* 0x0000a01801007387 */ /* 0x000fe80000100a00 */
[----:B------:R0:W-:Y:S04]  /*7e3c0*/  STL.64 [R1+0xa8], R26 ;  /* 0x0000a81a01007387 */ /* 0x0001e80000100a00 */
[----:B0-----:R-:W4:Y:S04]  /*7e3d0*/  LDL R26, [R1+0x78] ;  /* 0x00007800011a7983 */ /* 0x001f280000100800 */
[----:B------:R-:W4:Y:S04]  /*7e3e0*/  LDL R27, [R1+0x7c] ;  /* 0x00007c00011b7983 */ /* 0x000f280000100800 */
[----:B----4-:R0:W-:Y:S04]  /*7e3f0*/  STL.64 [R1+0x4610], R26 ;  /* 0x0046101a01007387 */ /* 0x0101e80000100a00 */
[----:B------:R3:W-:Y:S04]  /*7e400*/  STL.64 [R1+0x45d0], R6 ;  /* 0x0045d00601007387 */ /* 0x0007e80000100a00 */
[----:B0-----:R-:W2:Y:S01]  /*7e410*/  LDL R26, [R1+0x88] ;  /* 0x00008800011a7983 */ /* 0x001ea20000100800 */
[----:B---3--:R-:W-:Y:S03]  /*7e420*/  HMMA.16816.F32 R4, R12, R8, R20 ;  /* 0x000000080c04723c */ /* 0x008fe60000001814 */
[----:B------:R-:W0:-:S15]  /*7e430*/  LDSM.16.MT88.4 R12, [R2+UR5+0x1c180] ;  /* 0x01c18005020c783b */ /* 0x000e1e0008004200 */
[----:B------:R-:W-:-:S05]  /*7e440*/  NOP ;  /* 0x0000000000007918 */ /* 0x000fca0000000000 */
[----:B------:R1:W-:Y:S04]  /*7e450*/  STL.64 [R1+0x90], R4 ;  /* 0x0000900401007387 */ /* 0x0003e80000100a00 */
[----:B------:R3:W-:Y:S04]  /*7e460*/  STL.64 [R1+0x98], R6 ;  /* 0x0000980601007387 */ /* 0x0007e80000100a00 */
[----:B------:R-:W2:Y:S04]  /*7e470*/  LDL R27, [R1+0x8c] ;  /* 0x00008c00011b7983 */ /* 0x000ea80000100800 */
[----:B-1----:R-:W4:Y:S04]  /*7e480*/  LDL.LU R4, [R1+0xaf0] ;  /* 0x000af00001047983 */ /* 0x002f280000300800 */
[----:B------:R-:W4:Y:S01]  /*7e490*/  LDL.LU R5, [R1+0xaf4] ;  /* 0x000af40001057983 */ /* 0x000f220000300800 */
[----:B---3--:R-:W-:-:S02]  /*7e4a0*/  IMAD.MOV.U32 R6, RZ, RZ, R10 ;  /* 0x000000ffff067224 */ /* 0x008fc400078e000a */
[----:B------:R-:W-:Y:S01]  /*7e4b0*/  IMAD.MOV.U32 R7, RZ, RZ, R11 ;  /* 0x000000ffff077224 */ /* 0x000fe200078e000b */
[----:B------:R-:W3:Y:S04]  /*7e4c0*/  LDL.LU R10, [R1+0x4640] ;  /* 0x00464000010a7983 */ /* 0x000ee80000300800 */
[----:B------:R-:W2:Y:S04]  /*7e4d0*/  LDL.LU R11, [R1+0x463c] ;  /* 0x00463c00010b7983 */ /* 0x000ea80000300800 */
[----:B------:R-:W-:Y:S04]  /*7e4e0*/  STL.64 [R1+0x45e8], R6 ;  /* 0x0045e80601007387 */ /* 0x000fe80000100a00 */
[----:B----4-:R-:W-:Y:S04]  /*7e4f0*/  STL.64 [R1+0x45e0], R4 ;  /* 0x0045e00401007387 */ /* 0x010fe80000100a00 */
[----:B------:R-:W4:Y:S04]  /*7e500*/  LDL R22, [R1+0x48] ;  /* 0x0000480001167983 */ /* 0x000f280000100800 */
[----:B------:R-:W4:Y:S04]  /*7e510*/  LDL R23, [R1+0x4c] ;  /* 0x00004c0001177983 */ /* 0x000f280000100800 */
[----:B----4-:R2:W-:Y:S04]  /*7e520*/  STL.64 [R1+0x45f0], R22 ;  /* 0x0045f01601007387 */ /* 0x0105e80000100a00 */
[----:B------:R-:W4:Y:S04]  /*7e530*/  LDL.LU R20, [R1+0xb30] ;  /* 0x000b300001147983 */ /* 0x000f280000300800 */
[----:B------:R-:W4:Y:S01]  /*7e540*/  LDL.LU R21, [R1+0xb34] ;  /* 0x000b340001157983 */ /* 0x000f220000300800 */
[----:B--2---:R-:W-:-:S02]  /*7e550*/  IMAD.MOV.U32 R22, RZ, RZ, R11 ;  /* 0x000000ffff167224 */ /* 0x004fc400078e000b */
[----:B---3--:R-:W-:Y:S01]  /*7e560*/  IMAD.MOV.U32 R23, RZ, RZ, R10 ;  /* 0x000000ffff177224 */ /* 0x008fe200078e000a */
[----:B------:R-:W2:Y:S04]  /*7e570*/  LDL.LU R11, [R1+0x4638] ;  /* 0x00463800010b7983 */ /* 0x000ea80000300800 */
[----:B------:R-:W3:Y:S04]  /*7e580*/  LDL.LU R10, [R1+0x4634] ;  /* 0x00463400010a7983 */ /* 0x000ee80000300800 */
[----:B------:R-:W-:Y:S04]  /*7e590*/  STL.64 [R1+0x4608], R22 ;  /* 0x0046081601007387 */ /* 0x000fe80000100a00 */
[----:B----4-:R1:W-:Y:S04]  /*7e5a0*/  STL.64 [R1+0x4600], R20 ;  /* 0x0046001401007387 */ /* 0x0103e80000100a00 */
[----:B-1----:R-:W4:Y:S04]  /*7e5b0*/  LDL.LU R20, [R1+0xb50] ;  /* 0x000b500001147983 */ /* 0x002f280000300800 */
[----:B------:R-:W4:Y:S04]  /*7e5c0*/  LDL.LU R21, [R1+0xb54] ;  /* 0x000b540001157983 */ /* 0x000f280000300800 */
[----:B------:R-:W2:Y:S04]  /*7e5d0*/  LDL.LU R22, [R1+0xb58] ;  /* 0x000b580001167983 */ /* 0x000ea80000300800 */
[----:B------:R-:W2:Y:S04]  /*7e5e0*/  LDL.LU R23, [R1+0xb5c] ;  /* 0x000b5c0001177983 */ /* 0x000ea80000300800 */
[----:B--2---:R1:W-:Y:S04]  /*7e5f0*/  STL.64 [R1+0x4620], R22 ;  /* 0x0046201601007387 */ /* 0x0043e80000100a00 */
[----:B----4-:R2:W-:Y:S01]  /*7e600*/  STL.64 [R1+0x4618], R20 ;  /* 0x0046181401007387 */ /* 0x0105e20000100a00 */
[----:B-1----:R-:W-:-:S03]  /*7e610*/  IMAD.MOV.U32 R22, RZ, RZ, R11 ;  /* 0x000000ffff167224 */ /* 0x002fc600078e000b */
[----:B--2---:R-:W2:Y:S01]  /*7e620*/  LDL.LU R20, [R1+0xb70] ;  /* 0x000b700001147983 */ /* 0x004ea20000300800 */
[----:B---3--:R-:W-:-:S03]  /*7e630*/  IMAD.MOV.U32 R21, RZ, RZ, R10 ;  /* 0x000000ffff157224 */ /* 0x008fc600078e000a */
[----:B------:R-:W3:Y:S04]  /*7e640*/  LDL.LU R10, [R1+0x4630] ;  /* 0x00463000010a7983 */ /* 0x000ee80000300800 */
[----:B------:R-:W3:Y:S04]  /*7e650*/  LDL.LU R11, [R1+0x462c] ;  /* 0x00462c00010b7983 */ /* 0x000ee80000300800 */
[----:B------:R-:W2:Y:S04]  /*7e660*/  LDL.LU R23, [R1+0xb7c] ;  /* 0x000b7c0001177983 */ /* 0x000ea80000300800 */
[----:B------:R-:W4:Y:S01]  /*7e670*/  LDL.LU R4, [R1+0xb10] ;  /* 0x000b100001047983 */ /* 0x000f220000300800 */
[----:B------:R-:W-:-:S03]  /*7e680*/  IMAD.MOV.U32 R5, RZ, RZ, R28 ;  /* 0x000000ffff057224 */ /* 0x000fc600078e001c */
[----:B------:R-:W4:Y:S04]  /*7e690*/  LDL.LU R28, [R1+0x4628] ;  /* 0x00462800011c7983 */ /* 0x000f280000300800 */
[----:B------:R-:W4:Y:S04]  /*7e6a0*/  LDL.LU R6, [R1+0xb18] ;  /* 0x000b180001067983 */ /* 0x000f280000300800 */
[----:B------:R-:W4:Y:S01]  /*7e6b0*/  LDL.LU R7, [R1+0xb1c] ;  /* 0x000b1c0001077983 */ /* 0x000f220000300800 */
[----:B--2---:R-:W-:Y:S03]  /*7e6c0*/  HMMA.16816.F32 R24, R16, R26, R20 ;  /* 0x0000001a1018723c */ /* 0x004fe60000001814 */
[----:B---3--:R1:W-:Y:S04]  /*7e6d0*/  STL.64 [R1+0x45c0], R10 ;  /* 0x0045c00a01007387 */ /* 0x0083e80000100a00 */
[----:B------:R-:W2:Y:S04]  /*7e6e0*/  LDL.LU R8, [R1+0xb40] ;  /* 0x000b400001087983 */ /* 0x000ea80000300800 */
[----:B------:R-:W2:Y:S04]  /*7e6f0*/  LDL.LU R9, [R1+0xb44] ;  /* 0x000b440001097983 */ /* 0x000ea80000300800 */
[----:B-1----:R-:W2:Y:S04]  /*7e700*/  LDL.LU R10, [R1+0xb48] ;  /* 0x000b4800010a7983 */ /* 0x002ea80000300800 */
[----:B0-----:R0:W-:Y:S04]  /*7e710*/  STL.64 [R1+0x44e8], R14 ;  /* 0x0044e80e01007387 */ /* 0x0011e80000100a00 */
[----:B------:R-:W-:Y:S04]  /*7e720*/  STL.64 [R1+0x44e0], R12 ;  /* 0x0044e00c01007387 */ /* 0x000fe80000100a00 */
[----:B0-----:R-:W3:Y:S04]  /*7e730*/  LDL.64 R14, [R1+0x58] ;  /* 0x00005800010e7983 */ /* 0x001ee80000100a00 */
[----:B------:R-:W2:Y:S04]  /*7e740*/  LDL.LU.64 R22, [R1+0x4620] ;  /* 0x0046200001167983 */ /* 0x000ea80000300a00 */
[----:B------:R-:W2:Y:S04]  /*7e750*/  LDL.LU.64 R20, [R1+0x4618] ;  /* 0x0046180001147983 */ /* 0x000ea80000300a00 */
[----:B------:R-:W-:Y:S04]  /*7e760*/  STL.64 [R1+0xdb0], R24 ;  /* 0x000db01801007387 */ /* 0x000fe80000100a00 */
[----:B------:R0:W-:Y:S04]  /*7e770*/  STL.64 [R1+0xdb8], R26 ;  /* 0x000db81a01007387 */ /* 0x0001e80000100a00 */
[----:B0-----:R-:W2:Y:S01]  /*7e780*/  LDL.LU.64 R26, [R1+0x4610] ;  /* 0x00461000011a7983 */ /* 0x001ea20000300a00 */
[----:B----4-:R-:W-:-:S02]  /*7e790*/  IMAD.MOV.U32 R11, RZ, RZ, R28 ;  /* 0x000000ffff0b7224 */ /* 0x010fc400078e001c */
[----:B------:R-:W-:-:S05]  /*7e7a0*/  IMAD.MOV.U32 R28, RZ, RZ, R24 ;  /* 0x000000ffff1c7224 */ /* 0x000fca00078e0018 */
[----:B------:R-:W-:Y:S01]  /*7e7b0*/  STL [R1+0x3bf0], R28 ;  /* 0x003bf01c01007387 */ /* 0x000fe20000100800 */
[----:B--2---:R-:W-:Y:S03]  /*7e7c0*/  HMMA.16816.F32 R24, R16, R26, R20 ;  /* 0x0000001a1018723c */ /* 0x004fe60000001814 */
[----:B------:R-:W3:Y:S04]  /*7e7d0*/  LDL.LU.64 R22, [R1+0x4608] ;  /* 0x0046080001167983 */ /* 0x000ee80000300a00 */
[----:B------:R-:W3:-:S15]  /*7e7e0*/  LDL.LU.64 R20, [R1+0x4600] ;  /* 0x0046000001147983 */ /* 0x000ede0000300a00 */
[----:B------:R-:W-:-:S01]  /*7e7f0*/  NOP ;  /* 0x0000000000007918 */ /* 0x000fc20000000000 */
[----:B------:R-:W-:Y:S04]  /*7e800*/  STL.64 [R1+0xc60], R24 ;  /* 0x000c601801007387 */ /* 0x000fe80000100a00 */
[----:B------:R0:W-:Y:S04]  /*7e810*/  STL.64 [R1+0xc68], R26 ;  /* 0x000c681a01007387 */ /* 0x0001e80000100a00 */
[----:B0-----:R-:W2:Y:S01]  /*7e820*/  LDL.LU.64 R26, [R1+0x45f8] ;  /* 0x0045f800011a7983 */ /* 0x001ea20000300a00 */
[C---:B---3--:R-:W-:Y:S06]  /*7e830*/  HMMA.16816.F32 R20, R16.reuse, R14, R20 ;  /* 0x0000000e1014723c */ /* 0x048fec0000001814 */
[----:B--2---:R-:W-:Y:S01]  /*7e840*/  HMMA.16816.F32 R24, R16, R26, R8 ;  /* 0x0000001a1018723c */ /* 0x004fe20000001808 */
[----:B------:R-:W2:-:S15]  /*7e850*/  LDL.LU R8, [R1+0xae0] ;  /* 0x000ae00001087983 */ /* 0x000e9e0000300800 */
[----:B------:R-:W-:-:S07]  /*7e860*/  NOP ;  /* 0x0000000000007918 */ /* 0x000fce0000000000 */
[----:B------:R0:W-:Y:S04]  /*7e870*/  STL.64 [R1+0xb60], R24 ;  /* 0x000b601801007387 */ /* 0x0001e80000100a00 */
[----:B------:R1:W-:Y:S04]  /*7e880*/  STL.64 [R1+0xb68], R26 ;  /* 0x000b681a01007387 */ /* 0x0003e80000100a00 */
[----:B------:R-:W2:Y:S04]  /*7e890*/  LDL.LU R9, [R1+0xae4] ;  /* 0x000ae40001097983 */ /* 0x000ea80000300800 */
[----:B------:R-:W2:Y:S04]  /*7e8a0*/  LDL.LU R10, [R1+0xae8] ;  /* 0x000ae800010a7983 */ /* 0x000ea80000300800 */
[----:B------:R-:W2:Y:S04]  /*7e8b0*/  LDL.LU R11, [R1+0xaec] ;  /* 0x000aec00010b7983 */ /* 0x000ea80000300800 */
[----:B0-----:R-:W3:Y:S04]  /*7e8c0*/  LDL.LU R24, [R1+0x8f0] ;  /* 0x0008f00001187983 */ /* 0x001ee80000300800 */
[----:B------:R-:W3:Y:S04]  /*7e8d0*/  LDL.LU R25, [R1+0x8f4] ;  /* 0x0008f40001197983 */ /* 0x000ee80000300800 */
[----:B-1----:R-:W3:Y:S04]  /*7e8e0*/  LDL.LU R26, [R1+0x8f8] ;  /* 0x0008f800011a7983 */ /* 0x002ee80000300800 */
[----:B------:R-:W3:Y:S04]  /*7e8f0*/  LDL.LU R27, [R1+0x8fc] ;  /* 0x0008fc00011b7983 */ /* 0x000ee80000300800 */
[----:B------:R-:W-:Y:S04]  /*7e900*/  STL.64 [R1+0xa60], R20 ;  /* 0x000a601401007387 */ /* 0x000fe80000100a00 */
[----:B------:R0:W-:Y:S04]  /*7e910*/  STL.64 [R1+0xa68], R22 ;  /* 0x000a681601007387 */ /* 0x0001e80000100a00 */
[----:B0-----:R-:W4:Y:S04]  /*7e920*/  LDL.LU.64 R22, [R1+0x45f0] ;  /* 0x0045f00001167983 */ /* 0x001f280000300a00 */
[----:B------:R0:W-:Y:S04]  /*7e930*/  STL.64 [R1+0x4570], R14 ;  /* 0x0045700e01007387 */ /* 0x0001e80000100a00 */
[----:B------:R-:W2:Y:S04]  /*7e940*/  LDL.LU R12, [R1+0x8c0] ;  /* 0x0008c000010c7983 */ /* 0x000ea80000300800 */
[----:B------:R-:W2:Y:S04]  /*7e950*/  LDL.LU R13, [R1+0x8c4] ;  /* 0x0008c400010d7983 */ /* 0x000ea80000300800 */
[----:B0-----:R-:W3:Y:S04]  /*7e960*/  LDL.LU R14, [R1+0x8c8] ;  /* 0x0008c800010e7983 */ /* 0x001ee80000300800 */
[----:B------:R-:W3:Y:S04]  /*7e970*/  LDL.LU R15, [R1+0x8cc] ;  /* 0x0008cc00010f7983 */ /* 0x000ee80000300800 */
[----:B---3--:R0:W-:Y:S04]  /*7e980*/  STL.64 [R1+0x4580], R14 ;  /* 0x0045800e01007387 */ /* 0x0081e80000100a00 */
[----:B--2---:R1:W-:Y:S04]  /*7e990*/  STL.64 [R1+0x4578], R12 ;  /* 0x0045780c01007387 */ /* 0x0043e80000100a00 */
[----:B0-----:R-:W2:Y:S01]  /*7e9a0*/  LDL.64 R14, [R1+0x78] ;  /* 0x00007800010e7983 */ /* 0x001ea20000100a00 */
[C---:B----4-:R-:W-:Y:S03]  /*7e9b0*/  HMMA.16816.F32 R20, R16.reuse, R22, R4 ;  /* 0x000000161014723c */ /* 0x050fe60000001804 */
[----:B--2---:R0:W-:Y:S04]  /*7e9c0*/  STL.64 [R1+0x4598], R14 ;  /* 0x0045980e01007387 */ /* 0x0041e80000100a00 */
[----:B-1----:R-:W2:Y:S04]  /*7e9d0*/  LDL.LU R12, [R1+0x8e0] ;  /* 0x0008e000010c7983 */ /* 0x002ea80000300800 */
[----:B------:R-:W2:Y:S04]  /*7e9e0*/  LDL.LU R13, [R1+0x8e4] ;  /* 0x0008e400010d7983 */ /* 0x000ea80000300800 */
[----:B0-----:R-:W2:Y:S04]  /*7e9f0*/  LDL.LU R14, [R1+0x8e8] ;  /* 0x0008e800010e7983 */ /* 0x001ea80000300800 */
[----:B------:R-:W2:Y:S04]  /*7ea00*/  LDL.LU R15, [R1+0x8ec] ;  /* 0x0008ec00010f7983 */ /* 0x000ea80000300800 */
[----:B------:R-:W3:Y:S04]  /*7ea10*/  LDL.LU.64 R6, [R1+0x45e8] ;  /* 0x0045e80001067983 */ /* 0x000ee80000300a00 */
[----:B------:R-:W3:Y:S04]  /*7ea20*/  LDL.LU.64 R4, [R1+0x45e0] ;  /* 0x0045e00001047983 */ /* 0x000ee80000300a00 */
[----:B------:R-:W-:Y:S04]  /*7ea30*/  STL.64 [R1+0x6c0], R20 ;  /* 0x0006c01401007387 */ /* 0x000fe80000100a00 */
[----:B------:R0:W-:Y:S04]  /*7ea40*/  STL.64 [R1+0x6c8], R22 ;  /* 0x0006c81601007387 */ /* 0x0001e80000100a00 */
[----:B0-----:R-:W3:Y:S02]  /*7ea50*/  LDL.LU.64 R22, [R1+0x45d8] ;  /* 0x0045d80001167983 */ /* 0x001ee40000300a00 */
[----:B---3--:R-:W-:Y:S02]  /*7ea60*/  HMMA.16816.F32 R20, R16, R22, R4 ;  /* 0x000000161014723c */ /* 0x008fe40000001804 */
[----:B------:R-:W3:-:S15]  /*7ea70*/  LDL.LU.64 R6, [R1+0x45d0] ;  /* 0x0045d00001067983 */ /* 0x000ede0000300a00 */
[----:B------:R-:W-:-:S06]  /*7ea80*/  NOP ;  /* 0x0000000000007918 */ /* 0x000fcc0000000000 */
[----:B------:R0:W-:Y:S04]  /*7ea90*/  STL.64 [R1+0x6b0], R20 ;  /* 0x0006b01401007387 */ /* 0x0001e80000100a00 */
[----:B------:R3:W-:Y:S04]  /*7eaa0*/  STL.64 [R1+0x6b8], R22 ;  /* 0x0006b81601007387 */ /* 0x0007e80000100a00 */
[----:B0-----:R-:W4:Y:S04]  /*7eab0*/  LDL.LU R20, [R1+0x8a0] ;  /* 0x0008a00001147983 */ /* 0x001f280000300800 */
[----:B------:R-:W4:Y:S01]  /*7eac0*/  LDL.LU R21, [R1+0x8a4] ;  /* 0x0008a40001157983 */ /* 0x000f220000300800 */
[----:B---3--:R-:W-:-:S02]  /*7ead0*/  IMAD.MOV.U32 R22, RZ, RZ, R6 ;  /* 0x000000ffff167224 */ /* 0x008fc400078e0006 */
[----:B------:R-:W-:Y:S01]  /*7eae0*/  IMAD.MOV.U32 R23, RZ, RZ, R7 ;  /* 0x000000ffff177224 */ /* 0x000fe200078e0007 */
[----:B------:R-:W3:Y:S04]  /*7eaf0*/  LDL.LU R6, [R1+0x45cc] ;  /* 0x0045cc0001067983 */ /* 0x000ee80000300800 */
[----:B------:R-:W3:Y:S04]  /*7eb00*/  LDL.LU R7, [R1+0x45c8] ;  /* 0x0045c80001077983 */ /* 0x000ee80000300800 */
[----:B------:R-:W-:Y:S04]  /*7eb10*/  STL.64 [R1+0x4590], R22 ;  /* 0x0045901601007387 */ /* 0x000fe80000100a00 */
[----:B----4-:R0:W-:Y:S04]  /*7eb20*/  STL.64 [R1+0x4588], R20 ;  /* 0x0045881401007387 */ /* 0x0101e80000100a00 */
[----:B0-----:R-:W4:Y:S04]  /*7eb30*/  LDL.LU R20, [R1+0x8d0] ;  /* 0x0008d00001147983 */ /* 0x001f280000300800 */
[----:B------:R-:W4:Y:S04]  /*7eb40*/  LDL.LU R21, [R1+0x8d4] ;  /* 0x0008d40001157983 */ /* 0x000f280000300800 */
[----:B------:R-:W2:Y:S04]  /*7eb50*/  LDL.LU R22, [R1+0x8d8] ;  /* 0x0008d80001167983 */ /* 0x000ea80000300800 */
[----:B------:R-:W2:Y:S01]  /*7eb60*/  LDL.LU R23, [R1+0x8dc] ;  /* 0x0008dc0001177983 */ /* 0x000ea20000300800 */
[----:B---3--:R-:W-:Y:S03]  /*7eb70*/  HMMA.16816.F32 R8, R16, R6, R8 ;  /* 0x000000061008723c */ /* 0x008fe60000001808 */
[----:B--2---:R0:W-:Y:S04]  /*7eb80*/  STL.64 [R1+0x45a8], R22 ;  /* 0x0045a81601007387 */ /* 0x0041e80000100a00 */
[----:B----4-:R-:W-:Y:S04]  /*7eb90*/  STL.64 [R1+0x45a0], R20 ;  /* 0x0045a01401007387 */ /* 0x010fe80000100a00 */
[----:B0-----:R-:W2:-:S12]  /*7eba0*/  LDL.64 R22, [R1+0x88] ;  /* 0x0000880001167983 */ /* 0x001e980000100a00 */
[----:B------:R-:W-:Y:S04]  /*7ebb0*/  STL.64 [R1+0x6a0], R8 ;  /* 0x0006a00801007387 */ /* 0x000fe80000100a00 */
[----:B------:R0:W-:Y:S04]  /*7ebc0*/  STL.64 [R1+0x6a8], R10 ;  /* 0x0006a80a01007387 */ /* 0x0001e80000100a00 */
[----:B0-----:R-:W3:Y:S02]  /*7ebd0*/  LDL.LU.64 R10, [R1+0x45c0] ;  /* 0x0045c000010a7983 */ /* 0x001ee40000300a00 */
[----:B---3--:R-:W-:Y:S02]  /*7ebe0*/  HMMA.16816.F32 R16, R16, R10, R24 ;  /* 0x0000000a1010723c */ /* 0x008fe40000001818 */
[----:B------:R-:W3:Y:S04]  /*7ebf0*/  LDL.LU.64 R26, [R1+0x45b8] ;  /* 0x0045b800011a7983 */ /* 0x000ee80000300a00 */
[----:B------:R-:W3:Y:S01]  /*7ec00*/  LDL.LU.64 R24, [R1+0x45b0] ;  /* 0x0045b00001187983 */ /* 0x000ee20000300a00 */
[----:B--2---:R-:W-:-:S02]  /*7ec10*/  IMAD.MOV.U32 R9, RZ, RZ, R22 ;  /* 0x000000ffff097224 */ /* 0x004fc400078e0016 */
[----:B------:R-:W-:-:S14]  /*7ec20*/  IMAD.MOV.U32 R8, RZ, RZ, R23 ;  /* 0x000000ffff087224 */ /* 0x000fdc00078e0017 */
[----:B------:R0:W-:Y:S04]  /*7ec30*/  STL.64 [R1+0x5b0], R16 ;  /* 0x0005b01001007387 */ /* 0x0001e80000100a00 */
[----:B------:R1:W-:Y:S04]  /*7ec40*/  STL.64 [R1+0x5b8], R18 ;  /* 0x0005b81201007387 */ /* 0x0003e80000100a00 */
[----:B0-----:R-:W2:Y:S04]  /*7ec50*/  LDL.LU R16, [R1+0x8b0] ;  /* 0x0008b00001107983 */ /* 0x001ea80000300800 */
[----:B------:R-:W2:Y:S04]  /*7ec60*/  LDL.LU R17, [R1+0x8b4] ;  /* 0x0008b40001117983 */ /* 0x000ea80000300800 */
[----:B-1----:R-:W2:Y:S01]  /*7ec70*/  LDL.LU R18, [R1+0x8b8] ;  /* 0x0008b80001127983 */ /* 0x002ea20000300800 */
        /* <DEDUP_REMOVED lines=9> */
[----:B------:R0:W-:Y:S04]  /*7ed10*/  STL.64 [R1+0x4558], R10 ;  /* 0x0045580a01007387 */ /* 0x0001e80000100a00 */
[----:B------:R-:W-:Y:S04]  /*7ed20*/  STL.64 [R1+0x4550], R8 ;  /* 0x0045500801007387 */ /* 0x000fe80000100a00 */
[----:B0-----:R-:W4:Y:S04]  /*7ed30*/  LDL.64 R10, [R1+0x68] ;  /* 0x00006800010a7983 */ /* 0x001f280000100a00 */
[----:B------:R-:W-:Y:S01]  /*7ed40*/  STL [R1+0x3bf4], R29 ;  /* 0x003bf41d01007387 */ /* 0x000fe20000100800 */
        /* <DEDUP_REMOVED lines=13> */
[----:B0-----:R-:W2:Y:S01]  /*7ee20*/  LDL.LU.64 R14, [R1+0x4570] ;  /* 0x00457000010e7983 */ /* 0x001ea20000300a00 */
[----:B------:R-:W-:Y:S02]  /*7ee30*/  IMAD.MOV.U32 R29, RZ, RZ, R10 ;  /* 0x000000ffff1d7224 */ /* 0x000fe400078e000a */
[----:B------:R-:W-:-:S02]  /*7ee40*/  IMAD.MOV.U32 R28, RZ, RZ, R11 ;  /* 0x000000ffff1c7224 */ /* 0x000fc400078e000b */
[----:B--2---:R-:W-:Y:S01]  /*7ee50*/  HMMA.16816.F32 R8, R24, R14, R16 ;  /* 0x0000000e1808723c */ /* 0x004fe20000001810 */
[----:B------:R-:W0:Y:S05]  /*7ee60*/  LDSM.16.MT88.4 R16, [R2+UR5+0x1c200] ;  /* 0x01c200050210783b */ /* 0x000e2a0008004200 */
[----:B------:R-:W-:Y:S02]  /*7ee70*/  IMAD.MOV.U32 R5, RZ, RZ, R14 ;  /* 0x000000ffff057224 */ /* 0x000fe400078e000e */
[----:B------:R-:W-:-:S15]  /*7ee80*/  IMAD.MOV.U32 R4, RZ, RZ, R15 ;  /* 0x000000ffff047224 */ /* 0x000fde00078e000f */
[----:B------:R-:W-:Y:S04]  /*7ee90*/  STL.64 [R1+0xa70], R8 ;  /* 0x000a700801007387 */ /* 0x000fe80000100a00 */
[----:B------:R-:W-:Y:S04]  /*7eea0*/  STL.64 [R1+0xa78], R10 ;  /* 0x000a780a01007387 */ /* 0x000fe80000100a00 */
[----:B------:R-:W2:Y:S04]  /*7eeb0*/  LDL.LU R12, [R1+0x890] ;  /* 0x00089000010c7983 */ /* 0x000ea80000300800 */
[----:B------:R-:W2:Y:S04]  /*7eec0*/  LDL.LU R13, [R1+0x894] ;  /* 0x00089400010d7983 */ /* 0x000ea80000300800 */
[----:B------:R-:W2:Y:S04]  /*7eed0*/  LDL.LU R14, [R1+0x898] ;  /* 0x00089800010e7983 */ /* 0x000ea80000300800 */
[----:B------:R-:W2:Y:S04]  /*7eee0*/  LDL.LU R15, [R1+0x89c] ;  /* 0x00089c00010f7983 */ /* 0x000ea80000300800 */
[----:B------:R1:W-:Y:S04]  /*7eef0*/  STL.64 [R1+0x4568], R6 ;  /* 0x0045680601007387 */ /* 0x0003e80000100a00 */
[----:B------:R-:W-:Y:S04]  /*7ef00*/  STL.64 [R1+0x4560], R4 ;  /* 0x0045600401007387 */ /* 0x000fe80000100a00 */
[----:B-1----:R-:W2:Y:S04]  /*7ef10*/  LDL.64 R6, [R1+0x38] ;  /* 0x0000380001067983 */ /* 0x002ea80000100a00 */
[----:B0-----:R0:W-:Y:S04]  /*7ef20*/  STL.64 [R1+0x4460], R18 ;  /* 0x0044601201007387 */ /* 0x0011e80000100a00 */
[----:B------:R1:W-:Y:S04]  /*7ef30*/  STL.64 [R1+0x4458], R16 ;  /* 0x0044581001007387 */ /* 0x0003e80000100a00 */
[----:B0-----:R-:W3:Y:S04]  /*7ef40*/  LDL R18, [R1+0x48] ;  /* 0x0000480001127983 */ /* 0x001ee80000100800 */
[----:B------:R-:W3:Y:S02]  /*7ef50*/  LDL R19, [R1+0x4c] ;  /* 0x00004c0001137983 */ /* 0x000ee40000100800 */
[----:B---3--:R-:W-:Y:S06]  /*7ef60*/  HMMA.16816.F32 R8, R24, R18, R20 ;  /* 0x000000121808723c */ /* 0x008fec0000001814 */
[----:B------:R0:W-:Y:S04]  /*7ef70*/  STL.64 [R1+0x4500], R18 ;  /* 0x0045001201007387 */ /* 0x0001e80000100a00 */
[----:B-1----:R-:W3:-:S13]  /*7ef80*/  LDL.LU R16, [R1+0x830] ;  /* 0x0008300001107983 */ /* 0x002eda0000300800 */
[----:B------:R1:W-:Y:S04]  /*7ef90*/  STL.64 [R1+0x980], R8 ;  /* 0x0009800801007387 */ /* 0x0003e80000100a00 */
[----:B------:R4:W-:Y:S04]  /*7efa0*/  STL.64 [R1+0x988], R10 ;  /* 0x0009880a01007387 */ /* 0x0009e80000100a00 */
[----:B------:R-:W3:Y:S04]  /*7efb0*/  LDL.LU R17, [R1+0x834] ;  /* 0x0008340001117983 */ /* 0x000ee80000300800 */
[----:B0-----:R-:W3:Y:S04]  /*7efc0*/  LDL.LU R18, [R1+0x838] ;  /* 0x0008380001127983 */ /* 0x001ee80000300800 */
[----:B------:R-:W3:Y:S01]  /*7efd0*/  LDL.LU R19, [R1+0x83c] ;  /* 0x00083c0001137983 */ /* 0x000ee20000300800 */
[----:B--2---:R-:W-:Y:S03]  /*7efe0*/  HMMA.16816.F32 R12, R24, R6, R12 ;  /* 0x00000006180c723c */ /* 0x004fe6000000180c */
[----:B-1----:R-:W2:Y:S04]  /*7eff0*/  LDL.LU R8, [R1+0x880] ;  /* 0x0008800001087983 */ /* 0x002ea80000300800 */
[----:B------:R-:W2:Y:S04]  /*7f000*/  LDL.LU R9, [R1+0x884] ;  /* 0x0008840001097983 */ /* 0x000ea80000300800 */
[----:B----4-:R-:W2:Y:S04]  /*7f010*/  LDL.LU R10, [R1+0x888] ;  /* 0x00088800010a7983 */ /* 0x010ea80000300800 */
[----:B------:R-:W2:Y:S04]  /*7f020*/  LDL.LU R11, [R1+0x88c] ;  /* 0x00088c00010b7983 */ /* 0x000ea80000300800 */
[----:B------:R-:W4:Y:S04]  /*7f030*/  LDL.LU R20, [R1+0x870] ;  /* 0x0008700001147983 */ /* 0x000f280000300800 */
[----:B------:R-:W4:Y:S04]  /*7f040*/  LDL.LU R21, [R1+0x874] ;  /* 0x0008740001157983 */ /* 0x000f280000300800 */
[----:B------:R-:W4:Y:S04]  /*7f050*/  LDL.LU R22, [R1+0x878] ;  /* 0x0008780001167983 */ /* 0x000f280000300800 */
[----:B------:R-:W4:Y:S04]  /*7f060*/  LDL.LU R23, [R1+0x87c] ;  /* 0x00087c0001177983 */ /* 0x000f280000300800 */
[----:B---3--:R0:W-:Y:S04]  /*7f070*/  STL.64 [R1+0x4510], R18 ;  /* 0x0045101201007387 */ /* 0x0081e80000100a00 */
[----:B------:R-:W-:Y:S01]  /*7f080*/  STL.64 [R1+0x4508], R16 ;  /* 0x0045081001007387 */ /* 0x000fe20000100a00 */
[----:B0-----:R-:W-:-:S02]  /*7f090*/  IMAD.MOV.U32 R18, RZ, RZ, R29 ;  /* 0x000000ffff127224 */ /* 0x001fc400078e001d */
[----:B------:R-:W-:-:S05]  /*7f0a0*/  IMAD.MOV.U32 R19, RZ, RZ, R28 ;  /* 0x000000ffff137224 */ /* 0x000fca00078e001c */
[----:B------:R0:W-:Y:S02]  /*7f0b0*/  STL.64 [R1+0x4520], R18 ;  /* 0x0045201201007387 */ /* 0x0001e40000100a00 */
[----:B0-----:R-:W-:Y:S02]  /*7f0c0*/  IMAD.MOV.U32 R18, RZ, RZ, R3 ;  /* 0x000000ffff127224 */ /* 0x001fe400078e0003 */
[----:B------:R-:W-:-:S05]  /*7f0d0*/  IMAD.MOV.U32 R19, RZ, RZ, R0 ;  /* 0x000000ffff137224 */ /* 0x000fca00078e0000 */
[----:B------:R0:W-:Y:S04]  /*7f0e0*/  STL.64 [R1+0x4538], R18 ;  /* 0x0045381201007387 */ /* 0x0001e80000100a00 */
[----:B------:R-:W3:Y:S04]  /*7f0f0*/  LDL.LU R16, [R1+0x860] ;  /* 0x0008600001107983 */ /* 0x000ee80000300800 */
[----:B------:R-:W3:Y:S01]  /*7f100*/  LDL.LU R17, [R1+0x864] ;  /* 0x0008640001117983 */ /* 0x000ee20000300800 */
[----:B------:R-:W-:-:S03]  /*7f110*/  IMAD.MOV.U32 R0, RZ, RZ, R7 ;  /* 0x000000ffff007224 */ /* 0x000fc600078e0007 */
[----:B0-----:R-:W3:Y:S04]  /*7f120*/  LDL.LU R18, [R1+0x868] ;  /* 0x0008680001127983 */ /* 0x001ee80000300800 */
[----:B------:R-:W3:Y:S04]  /*7f130*/  LDL.LU R19, [R1+0x86c] ;  /* 0x00086c0001137983 */ /* 0x000ee80000300800 */
[----:B------:R0:W-:Y:S04]  /*7f140*/  STL.64 [R1+0x8b0], R12 ;  /* 0x0008b00c01007387 */ /* 0x0001e80000100a00 */
[----:B------:R-:W-:Y:S01]  /*7f150*/  STL.64 [R1+0x8b8], R14 ;  /* 0x0008b80e01007387 */ /* 0x000fe20000100a00 */
[----:B0-----:R-:W-:-:S03]  /*7f160*/  IMAD.MOV.U32 R12, RZ, RZ, R6 ;  /* 0x000000ffff0c7224 */ /* 0x001fc600078e0006 */
[----:B------:R-:W2:Y:S04]  /*7f170*/  LDL.LU.64 R6, [R1+0x4568] ;  /* 0x0045680001067983 */ /* 0x000ea80000300a00 */
[----:B------:R-:W3:Y:S04]  /*7f180*/  LDL.LU.64 R4, [R1+0x4560] ;  /* 0x0045600001047983 */ /* 0x000ee80000300a00 */
[----:B------:R0:W-:Y:S04]  /*7f190*/  STL [R1+0x4518], R12 ;  /* 0x0045180c01007387 */ /* 0x0001e80000100800 */
        /* <DEDUP_REMOVED lines=11> */
[----:B------:R-:W3:Y:S04]  /*7f250*/  LDL R3, [R1+0x3be8] ;  /* 0x003be80001037983 */ /* 0x000ee80000100800 */
[----:B------:R-:W-:Y:S04]  /*7f260*/  STL.64 [R1+0x7f0], R8 ;  /* 0x0007f00801007387 */ /* 0x000fe80000100a00 */
[----:B------:R0:W-:Y:S04]  /*7f270*/  STL.64 [R1+0x7f8], R10 ;  /* 0x0007f80a01007387 */ /* 0x0001e80000100a00 */
[----:B0-----:R-:W4:Y:S04]  /*7f280*/  LDL.LU.64 R10, [R1+0x4558] ;  /* 0x00455800010a7983 */ /* 0x001f280000300a00 */
[----:B------:R-:W2:Y:S04]  /*7f290*/  LDL.LU.64 R8, [R1+0x4550] ;  /* 0x0045500001087983 */ /* 0x000ea80000300a00 */
[----:B------:R2:W-:Y:S01]  /*7f2a0*/  STL.64 [R1+0x44f8], R6 ;  /* 0x0044f80601007387 */ /* 0x0005e20000100a00 */
[----:B----4-:R-:W-:Y:S03]  /*7f2b0*/  HMMA.16816.F32 R24, R24, R10, R20 ;  /* 0x0000000a1818723c */ /* 0x010fe60000001814 */
[----:B------:R-:W4:Y:S04]  /*7f2c0*/  LDL.LU.64 R22, [R1+0x4548] ;  /* 0x0045480001167983 */ /* 0x000f280000300a00 */
[----:B------:R-:W4:Y:S01]  /*7f2d0*/  LDL.LU.64 R20, [R1+0x4540] ;  /* 0x0045400001147983 */ /* 0x000f220000300a00 */
[----:B--2---:R-:W-:-:S02]  /*7f2e0*/  IMAD.MOV.U32 R6, RZ, RZ, R9 ;  /* 0x000000ffff067224 */ /* 0x004fc400078e0009 */
[----:B------:R-:W-:-:S13]  /*7f2f0*/  IMAD.MOV.U32 R7, RZ, RZ, R8 ;  /* 0x000000ffff077224 */ /* 0x000fda00078e0008 */
[----:B------:R0:W-:Y:S04]  /*7f300*/  STL.64 [R1+0x570], R24 ;  /* 0x0005701801007387 */ /* 0x0001e80000100a00 */
[----:B------:R1:W-:Y:S04]  /*7f310*/  STL.64 [R1+0x578], R26 ;  /* 0x0005781a01007387 */ /* 0x0003e80000100a00 */
[----:B0-----:R-:W2:Y:S04]  /*7f320*/  LDL.LU R24, [R1+0x820] ;  /* 0x0008200001187983 */ /* 0x001ea80000300800 */
[----:B------:R-:W2:Y:S04]  /*7f330*/  LDL.LU R25, [R1+0x824] ;  /* 0x0008240001197983 */ /* 0x000ea80000300800 */
[----:B-1----:R-:W2:Y:S04]  /*7f340*/  LDL.LU R26, [R1+0x828] ;  /* 0x00082800011a7983 */ /* 0x002ea80000300800 */
[----:B------:R-:W2:Y:S04]  /*7f350*/  LDL.LU R27, [R1+0x82c] ;  /* 0x00082c00011b7983 */ /* 0x000ea80000300800 */
[----:B------:R0:W-:Y:S02]  /*7f360*/  STL.64 [R1+0x44f0], R10 ;  /* 0x0044f00a01007387 */ /* 0x0001e40000100a00 */
[----:B0-----:R-:W-:-:S02]  /*7f370*/  IMAD.MOV.U32 R10, RZ, RZ, R5 ;  /* 0x000000ffff0a7224 */ /* 0x001fc400078e0005 */
[----:B------:R-:W-:Y:S02]  /*7f380*/  IMAD.MOV.U32 R11, RZ, RZ, R4 ;  /* 0x000000ffff0b7224 */ /* 0x000fe400078e0004 */
[----:B----4-:R-:W-:Y:S01]  /*7f390*/  HMMA.16816.F32 R4, R20, R6, R16 ;  /* 0x000000061404723c */ /* 0x010fe20000001810 */
[----:B------:R-:W4:-:S15]  /*7f3a0*/  LDL.LU.64 R18, [R1+0x4538] ;  /* 0x0045380001127983 */ /* 0x000f1e0000300a00 */
[----:B------:R-:W-:-:S07]  /*7f3b0*/  NOP ;  /* 0x0000000000007918 */ /* 0x000fce0000000000 */
[----:B------:R0:W-:Y:S04]  /*7f3c0*/  STL.64 [R1+0xd80], R4 ;  /* 0x000d800401007387 */ /* 0x0001e80000100a00 */
[----:B------:R1:W-:Y:S04]  /*7f3d0*/  STL.64 [R1+0xd88], R6 ;  /* 0x000d880601007387 */ /* 0x0003e80000100a00 */
[----:B0-----:R-:W3:Y:S04]  /*7f3e0*/  LDL.LU R4, [R1+0x810] ;  /* 0x0008100001047983 */ /* 0x001ee80000300800 */
[----:B------:R-:W3:Y:S04]  /*7f3f0*/  LDL.LU R5, [R1+0x814] ;  /* 0x0008140001057983 */ /* 0x000ee80000300800 */
[----:B-1----:R-:W3:Y:S04]  /*7f400*/  LDL.LU R6, [R1+0x818] ;  /* 0x0008180001067983 */ /* 0x002ee80000300800 */
        /* <DEDUP_REMOVED lines=8> */
[----:B----4-:R-:W-:Y:S02]  /*7f490*/  HMMA.16816.F32 R16, R20, R18, R12 ;  /* 0x000000121410723c */ /* 0x010fe4000000180c */
[----:B------:R-:W4:-:S15]  /*7f4a0*/  LDL.LU R12, [R1+0x4518] ;  /* 0x00451800010c7983 */ /* 0x000f1e0000300800 */
[----:B------:R-:W-:-:S06]  /*7f4b0*/  NOP ;  /* 0x0000000000007918 */ /* 0x000fcc0000000000 */
[----:B------:R-:W-:Y:S04]  /*7f4c0*/  STL.64 [R1+0xb30], R16 ;  /* 0x000b301001007387 */ /* 0x000fe80000100a00 */
[----:B------:R0:W-:Y:S04]  /*7f4d0*/  STL.64 [R1+0xb38], R18 ;  /* 0x000b381201007387 */ /* 0x0001e80000100a00 */
[----:B0-----:R-:W2:Y:S04]  /*7f4e0*/  LDL.LU.64 R18, [R1+0x4510] ;  /* 0x0045100001127983 */ /* 0x001ea80000300a00 */
[----:B------:R-:W2:Y:S02]  /*7f4f0*/  LDL.LU.64 R16, [R1+0x4508] ;  /* 0x0045080001107983 */ /* 0x000ea40000300a00 */
[----:B--2---:R-:W-:Y:S02]  /*7f500*/  HMMA.16816.F32 R8, R20, R10, R16 ;  /* 0x0000000a1408723c */ /* 0x004fe40000001810 */
[----:B------:R-:W2:-:S15]  /*7f510*/  LDL.LU.64 R18, [R1+0x4500] ;  /* 0x0045000001127983 */ /* 0x000e9e0000300a00 */
[----:B------:R-:W-:-:S06]  /*7f520*/  NOP ;  /* 0x0000000000007918 */ /* 0x000fcc0000000000 */
[----:B------:R-:W-:Y:S04]  /*7f530*/  STL.64 [R1+0xa30], R8 ;  /* 0x000a300801007387 */ /* 0x000fe80000100a00 */
[----:B------:R2:W-:Y:S04]  /*7f540*/  STL.64 [R1+0xa38], R10 ;  /* 0x000a380a01007387 */ /* 0x0005e80000100a00 */
[----:B------:R-:W3:Y:S01]  /*7f550*/  LDL.LU R16, [R1+0x770] ;  /* 0x0007700001107983 */ /* 0x000ee20000300800 */
[----:B--2---:R-:W-:Y:S03]  /*7f560*/  HMMA.16816.F32 R8, R20, R18, R24 ;  /* 0x000000121408723c */ /* 0x004fe60000001818 */
[----:B------:R-:W0:-:S15]  /*7f570*/  LDSM.16.MT88.4 R24, [R2+UR5+0x1c280] ;  /* 0x01c280050218783b */ /* 0x000e1e0008004200 */
[----:B------:R-:W-:-:S05]  /*7f580*/  NOP ;  /* 0x0000000000007918 */ /* 0x000fca0000000000 */
[----:B------:R1:W-:Y:S04]  /*7f590*/  STL.64 [R1+0x940], R8 ;  /* 0x0009400801007387 */ /* 0x0003e80000100a00 */
[----:B------:R2:W-:Y:S04]  /*7f5a0*/  STL.64 [R1+0x948], R10 ;  /* 0x0009480a01007387 */ /* 0x0005e80000100a00 */
[----:B------:R-:W3:Y:S04]  /*7f5b0*/  LDL.LU R17, [R1+0x774] ;  /* 0x0007740001117983 */ /* 0x000ee80000300800 */
[----:B------:R-:W4:Y:S04]  /*7f5c0*/  LDL.LU R18, [R1+0x778] ;  /* 0x0007780001127983 */ /* 0x000f280000300800 */
[----:B------:R-:W4:Y:S04]  /*7f5d0*/  LDL.LU R19, [R1+0x77c] ;  /* 0x00077c0001137983 */ /* 0x000f280000300800 */
[----:B-1----:R-:W3:Y:S04]  /*7f5e0*/  LDL.LU R8, [R1+0x800] ;  /* 0x0008000001087983 */ /* 0x002ee80000300800 */
[----:B------:R-:W3:Y:S04]  /*7f5f0*/  LDL.LU R9, [R1+0x804] ;  /* 0x0008040001097983 */ /* 0x000ee80000300800 */
[----:B--2---:R-:W2:Y:S04]  /*7f600*/  LDL.LU R10, [R1+0x808] ;  /* 0x00080800010a7983 */ /* 0x004ea80000300800 */
[----:B------:R-:W2:Y:S04]  /*7f610*/  LDL.LU R11, [R1+0x80c] ;  /* 0x00080c00010b7983 */ /* 0x000ea80000300800 */
[----:B----4-:R1:W-:Y:S04]  /*7f620*/  STL.64 [R1+0x4470], R18 ;  /* 0x0044701201007387 */ /* 0x0103e80000100a00 */
[----:B---3--:R-:W-:Y:S01]  /*7f630*/  STL.64 [R1+0x4468], R16 ;  /* 0x0044681001007387 */ /* 0x008fe20000100a00 */
[----:B-1----:R-:W-:-:S03]  /*7f640*/  IMAD.MOV.U32 R18, RZ, RZ, R12 ;  /* 0x000000ffff127224 */ /* 0x002fc600078e000c */
[----:B------:R-:W3:Y:S04]  /*7f650*/  LDL.LU R12, [R1+0x7e0] ;  /* 0x0007e000010c7983 */ /* 0x000ee80000300800 */
[----:B------:R-:W3:Y:S04]  /*7f660*/  LDL.LU R13, [R1+0x7e4] ;  /* 0x0007e400010d7983 */ /* 0x000ee80000300800 */
[----:B------:R-:W3:Y:S04]  /*7f670*/  LDL.LU R14, [R1+0x7e8] ;  /* 0x0007e800010e7983 */ /* 0x000ee80000300800 */
[----:B------:R-:W3:Y:S04]  /*7f680*/  LDL.LU R15, [R1+0x7ec] ;  /* 0x0007ec00010f7983 */ /* 0x000ee80000300800 */
[----:B0-----:R-:W-:Y:S04]  /*7f690*/  STL.64 [R1+0x43d8], R26 ;  /* 0x0043d81a01007387 */ /* 0x001fe80000100a00 */
[----:B------:R0:W-:Y:S04]  /*7f6a0*/  STL.64 [R1+0x43d0], R24 ;  /* 0x0043d01801007387 */ /* 0x0001e80000100a00 */
[----:B0-----:R-:W4:Y:S04]  /*7f6b0*/  LDL.LU R24, [R1+0x7c0] ;  /* 0x0007c00001187983 */ /* 0x001f280000300800 */
[----:B------:R-:W4:Y:S04]  /*7f6c0*/  LDL.LU R25, [R1+0x7c4] ;  /* 0x0007c40001197983 */ /* 0x000f280000300800 */
[----:B------:R-:W2:Y:S04]  /*7f6d0*/  LDL.LU R26, [R1+0x7c8] ;  /* 0x0007c800011a7983 */ /* 0x000ea80000300800 */
[----:B------:R-:W2:Y:S01]  /*7f6e0*/  LDL.LU R27, [R1+0x7cc] ;  /* 0x0007cc00011b7983 */ /* 0x000ea20000300800 */
[----:B------:R-:W-:-:S07]  /*7f6f0*/  IMAD.MOV.U32 R19, RZ, RZ, R0 ;  /* 0x000000ffff137224 */ /* 0x000fce00078e0000 */
[----:B------:R-:W-:Y:S01]  /*7f700*/  HMMA.16816.F32 R4, R20, R18, R4 ;  /* 0x000000121404723c */ /* 0x000fe20000001804 */
[----:B--2---:R0:W-:Y:S04]  /*7f710*/  STL.64 [R1+0x44d0], R26 ;  /* 0x0044d01a01007387 */ /* 0x0041e80000100a00 */
[----:B----4-:R-:W-:Y:S04]  /*7f720*/  STL.64 [R1+0x44c8], R24 ;  /* 0x0044c81801007387 */ /* 0x010fe80000100a00 */
[----:B0-----:R-:W2:-:S14]  /*7f730*/  LDL.64 R26, [R1+0x88] ;  /* 0x00008800011a7983 */ /* 0x001e9c0000100a00 */
[----:B------:R-:W-:Y:S04]  /*7f740*/  STL.64 [R1+0x8a0], R4 ;  /* 0x0008a00401007387 */ /* 0x000fe80000100a00 */
[----:B------:R0:W-:Y:S04]  /*7f750*/  STL.64 [R1+0x8a8], R6 ;  /* 0x0008a80601007387 */ /* 0x0001e80000100a00 */
[----:B0-----:R-:W4:Y:S04]  /*7f760*/  LDL.LU.64 R6, [R1+0x44f8] ;  /* 0x0044f80001067983 */ /* 0x001f280000300a00 */
[----:B------:R0:W-:Y:S04]  /*7f770*/  STL.64 [R1+0x44b0], R18 ;  /* 0x0044b01201007387 */ /* 0x0001e80000100a00 */
[----:B------:R-:W3:Y:S04]  /*7f780*/  LDL.LU R16, [R1+0x7b0] ;  /* 0x0007b00001107983 */ /* 0x000ee80000300800 */
[----:B------:R-:W3:Y:S04]  /*7f790*/  LDL.LU R17, [R1+0x7b4] ;  /* 0x0007b40001117983 */ /* 0x000ee80000300800 */
[----:B0-----:R-:W2:Y:S04]  /*7f7a0*/  LDL.LU R18, [R1+0x7b8] ;  /* 0x0007b80001127983 */ /* 0x001ea80000300800 */
[----:B------:R-:W2:Y:S04]  /*7f7b0*/  LDL.LU R19, [R1+0x7bc] ;  /* 0x0007bc0001137983 */ /* 0x000ea80000300800 */
[----:B--2---:R0:W-:Y:S04]  /*7f7c0*/  STL.64 [R1+0x44c0], R18 ;  /* 0x0044c01201007387 */ /* 0x0041e80000100a00 */
[----:B---3--:R1:W-:Y:S04]  /*7f7d0*/  STL.64 [R1+0x44b8], R16 ;  /* 0x0044b81001007387 */ /* 0x0083e80000100a00 */
[----:B0-----:R-:W2:Y:S01]  /*7f7e0*/  LDL.64 R18, [R1+0x78] ;  /* 0x0000780001127983 */ /* 0x001ea20000100a00 */
[C---:B----4-:R-:W-:Y:S03]  /*7f7f0*/  HMMA.16816.F32 R8, R20.reuse, R6, R8 ;  /* 0x000000061408723c */ /* 0x050fe60000001808 */
[----:B--2---:R0:W-:Y:S04]  /*7f800*/  STL.64 [R1+0x44d8], R18 ;  /* 0x0044d81201007387 */ /* 0x0041e80000100a00 */
[----:B-1----:R-:W2:Y:S04]  /*7f810*/  LDL.LU R16, [R1+0x7d0] ;  /* 0x0007d00001107983 */ /* 0x002ea80000300800 */
[----:B------:R-:W2:Y:S04]  /*7f820*/  LDL.LU R17, [R1+0x7d4] ;  /* 0x0007d40001117983 */ /* 0x000ea80000300800 */
[----:B0-----:R-:W2:Y:S04]  /*7f830*/  LDL.LU R18, [R1+0x7d8] ;  /* 0x0007d80001127983 */ /* 0x001ea80000300800 */
[----:B------:R-:W2:Y:S04]  /*7f840*/  LDL.LU R19, [R1+0x7dc] ;  /* 0x0007dc0001137983 */ /* 0x000ea80000300800 */
[----:B------:R-:W-:Y:S04]  /*7f850*/  STL.64 [R1+0x720], R8 ;  /* 0x0007200801007387 */ /* 0x000fe80000100a00 */
[----:B------:R0:W-:Y:S04]  /*7f860*/  STL.64 [R1+0x728], R10 ;  /* 0x0007280a01007387 */ /* 0x0001e80000100a00 */
[----:B0-----:R-:W3:Y:S04]  /*7f870*/  LDL.LU.64 R10, [R1+0x44f0] ;  /* 0x0044f000010a7983 */ /* 0x001ee80000300a00 */
[----:B------:R0:W-:Y:S04]  /*7f880*/  STL.64 [R1+0x4498], R6 ;  /* 0x0044980601007387 */ /* 0x0001e80000100a00 */
[----:B------:R-:W4:Y:S04]  /*7f890*/  LDL.LU R4, [R1+0x7a0] ;  /* 0x0007a00001047983 */ /* 0x000f280000300800 */
[----:B------:R-:W4:Y:S04]  /*7f8a0*/  LDL.LU R5, [R1+0x7a4] ;  /* 0x0007a40001057983 */ /* 0x000f280000300800 */
[----:B0-----:R-:W2:Y:S04]  /*7f8b0*/  LDL.LU R6, [R1+0x7a8] ;  /* 0x0007a80001067983 */ /* 0x001ea80000300800 */
[----:B------:R-:W2:Y:S01]  /*7f8c0*/  LDL.LU R7, [R1+0x7ac] ;  /* 0x0007ac0001077983 */ /* 0x000ea20000300800 */
[----:B---3--:R-:W-:Y:S03]  /*7f8d0*/  HMMA.16816.F32 R20, R20, R10, R12 ;  /* 0x0000000a1414723c */ /* 0x008fe6000000180c */
[----:B--2---:R0:W-:Y:S04]  /*7f8e0*/  STL.64 [R1+0x44a8], R6 ;  /* 0x0044a80601007387 */ /* 0x0041e80000100a00 */
[----:B----4-:R-:W-:Y:S04]  /*7f8f0*/  STL.64 [R1+0x44a0], R4 ;  /* 0x0044a00401007387 */ /* 0x010fe80000100a00 */
[----:B0-----:R-:W2:Y:S04]  /*7f900*/  LDL.64 R6, [R1+0x68] ;  /* 0x0000680001067983 */ /* 0x001ea80000100a00 */
[----:B------:R-:W3:Y:S04]  /*7f910*/  LDL.LU.64 R14, [R1+0x44e8] ;  /* 0x0044e800010e7983 */ /* 0x000ee80000300a00 */
[----:B------:R-:W3:Y:S04]  /*7f920*/  LDL.LU.64 R12, [R1+0x44e0] ;  /* 0x0044e000010c7983 */ /* 0x000ee80000300a00 */
[----:B------:R-:W-:Y:S04]  /*7f930*/  STL.64 [R1+0x540], R20 ;  /* 0x0005401401007387 */ /* 0x000fe80000100a00 */
[----:B------:R0:W-:Y:S04]  /*7f940*/  STL.64 [R1+0x548], R22 ;  /* 0x0005481601007387 */ /* 0x0001e80000100a00 */
[----:B0-----:R-:W4:Y:S01]  /*7f950*/  LDL.64 R22, [R1+0x48] ;  /* 0x0000480001167983 */ /* 0x001f220000100a00 */
[----:B------:R-:W-:-:S02]  /*7f960*/  IMAD.MOV.U32 R8, RZ, RZ, R26 ;  /* 0x000000ffff087224 */ /* 0x000fc400078e001a */
[----:B------:R-:W-:Y:S01]  /*7f970*/  IMAD.MOV.U32 R0, RZ, RZ, R27 ;  /* 0x000000ffff007224 */ /* 0x000fe200078e001b */
[----:B---3--:R-:W-:Y:S01]  /*7f980*/  HMMA.16816.F32 R16, R12, R26, R16 ;  /* 0x0000001a0c10723c */ /* 0x008fe20000001810 */
[----:B----4-:R0:W-:Y:S04]  /*7f990*/  STL.64 [R1+0x4490], R22 ;  /* 0x0044901601007387 */ /* 0x0101e80000100a00 */
[----:B0-----:R-:W3:-:S15]  /*7f9a0*/  LDL.64 R22, [R1+0x58] ;  /* 0x0000580001167983 */ /* 0x001ede0000100a00 */
[----:B------:R-:W-:-:S03]  /*7f9b0*/  NOP ;  /* 0x0000000000007918 */ /* 0x000fc60000000000 */
[----:B------:R-:W-:Y:S04]  /*7f9c0*/  STL.64 [R1+0xd70], R16 ;  /* 0x000d701001007387 */ /* 0x000fe80000100a00 */
[----:B------:R0:W-:Y:S04]  /*7f9d0*/  STL.64 [R1+0xd78], R18 ;  /* 0x000d781201007387 */ /* 0x0001e80000100a00 */
[----:B0-----:R-:W4:Y:S04]  /*7f9e0*/  LDL.LU.64 R18, [R1+0x44d8] ;  /* 0x0044d80001127983 */ /* 0x001f280000300a00 */
[----:B------:R-:W4:Y:S04]  /*7f9f0*/  LDL.LU.64 R26, [R1+0x44d0] ;  /* 0x0044d000011a7983 */ /* 0x000f280000300a00 */
[----:B------:R-:W4:Y:S02]  /*7fa00*/  LDL.LU.64 R24, [R1+0x44c8] ;  /* 0x0044c80001187983 */ /* 0x000f240000300a00 */
[----:B----4-:R-:W-:Y:S06]  /*7fa10*/  HMMA.16816.F32 R24, R12, R18, R24 ;  /* 0x000000120c18723c */ /* 0x010fec0000001818 */
[----:B------:R-:W-:-:S15]  /*7fa20*/  IMAD.MOV.U32 R9, RZ, RZ, R19 ;  /* 0x000000ffff097224 */ /* 0x000fde00078e0013 */
[----:B------:R-:W-:-:S02]  /*7fa30*/  NOP ;  /* 0x0000000000007918 */ /* 0x000fc40000000000 */
[----:B------:R0:W-:Y:S04]  /*7fa40*/  STL.64 [R1+0xc20], R24 ;  /* 0x000c201801007387 */ /* 0x0001e80000100a00 */
[----:B------:R-:W-:Y:S01]  /*7fa50*/  STL.64 [R1+0xc28], R26 ;  /* 0x000c281a01007387 */ /* 0x000fe20000100a00 */
[----:B0-----:R-:W-:-:S03]  /*7fa60*/  IMAD.MOV.U32 R24, RZ, RZ, R18 ;  /* 0x000000ffff187224 */ /* 0x001fc600078e0012 */
[----:B------:R-:W2:Y:S04]  /*7fa70*/  LDL.LU.64 R18, [R1+0x44c0] ;  /* 0x0044c00001127983 */ /* 0x000ea80000300a00 */
[----:B------:R-:W2:Y:S04]  /*7fa80*/  LDL.LU.64 R16, [R1+0x44b8] ;  /* 0x0044b80001107983 */ /* 0x000ea80000300a00 */
[----:B------:R0:W-:Y:S04]  /*7fa90*/  STL [R1+0x4488], R24 ;  /* 0x0044881801007387 */ /* 0x0001e80000100800 */
[----:B0-----:R-:W4:Y:S04]  /*7faa0*/  LDL.LU R24, [R1+0x790] ;  /* 0x0007900001187983 */ /* 0x001f280000300800 */
[----:B------:R-:W4:Y:S04]  /*7fab0*/  LDL.LU R25, [R1+0x794] ;  /* 0x0007940001197983 */ /* 0x000f280000300800 */
[----:B------:R-:W4:Y:S04]  /*7fac0*/  LDL.LU R26, [R1+0x798] ;  /* 0x00079800011a7983 */ /* 0x000f280000300800 */
[----:B------:R-:W4:Y:S04]  /*7fad0*/  LDL.LU R27, [R1+0x79c] ;  /* 0x00079c00011b7983 */ /* 0x000f280000300800 */
[----:B------:R-:W-:Y:S04]  /*7fae0*/  STL.64 [R1+0x4480], R10 ;  /* 0x0044800a01007387 */ /* 0x000fe80000100a00 */
[----:B------:R0:W-:Y:S04]  /*7faf0*/  STL.64 [R1+0x4478], R8 ;  /* 0x0044780801007387 */ /* 0x0001e80000100a00 */
[----:B0-----:R-:W4:Y:S04]  /*7fb00*/  LDL.LU R8, [R1+0x780] ;  /* 0x0007800001087983 */ /* 0x001f280000300800 */
[----:B------:R-:W4:Y:S04]  /*7fb10*/  LDL.LU R9, [R1+0x784] ;  /* 0x0007840001097983 */ /* 0x000f280000300800 */
[----:B------:R-:W4:Y:S04]  /*7fb20*/  LDL.LU R10, [R1+0x788] ;  /* 0x00078800010a7983 */ /* 0x000f280000300800 */
[----:B------:R-:W4:Y:S01]  /*7fb30*/  LDL.LU R11, [R1+0x78c] ;  /* 0x00078c00010b7983 */ /* 0x000f220000300800 */
[----:B--2---:R-:W-:-:S15]  /*7fb40*/  HMMA.16816.F32 R16, R12, R6, R16 ;  /* 0x000000060c10723c */ /* 0x004fde0000001810 */
[----:B------:R-:W-:-:S08]  /*7fb50*/  NOP ;  /* 0x0000000000007918 */ /* 0x000fd00000000000 */
[----:B------:R0:W-:Y:S04]  /*7fb60*/  STL.64 [R1+0xb20], R16 ;  /* 0x000b201001007387 */ /* 0x0001e80000100a00 */
[----:B------:R1:W-:Y:S01]  /*7fb70*/  STL.64 [R1+0xb28], R18 ;  /* 0x000b281201007387 */ /* 0x0003e20000100a00 */
[----:B0-----:R-:W-:-:S03]  /*7fb80*/  IMAD.MOV.U32 R17, RZ, RZ, R6 ;  /* 0x000000ffff117224 */ /* 0x001fc600078e0006 */
[----:B-1----:R-:W2:Y:S01]  /*7fb90*/  LDL.LU.64 R18, [R1+0x44b0] ;  /* 0x0044b00001127983 */ /* 0x002ea20000300a00 */
[----:B------:R-:W-:-:S03]  /*7fba0*/  IMAD.MOV.U32 R16, RZ, RZ, R7 ;  /* 0x000000ffff107224 */ /* 0x000fc600078e0007 */
        /* <DEDUP_REMOVED lines=9> */
[----:B------:R-:W4:Y:S02]  /*7fc40*/  LDL.LU.64 R22, [R1+0x4490] ;  /* 0x0044900001167983 */ /* 0x000f240000300a00 */
[----:B----4-:R-:W-:-:S15]  /*7fc50*/  HMMA.16816.F32 R24, R12, R22, R24 ;  /* 0x000000160c18723c */ /* 0x010fde0000001818 */
[----:B------:R-:W-:-:S08]  /*7fc60*/  NOP ;  /* 0x0000000000007918 */ /* 0x000fd00000000000 */
[----:B------:R0:W-:Y:S04]  /*7fc70*/  STL.64 [R1+0x930], R24 ;  /* 0x0009301801007387 */ /* 0x0001e80000100a00 */
[----:B------:R1:W-:Y:S01]  /*7fc80*/  STL.64 [R1+0x938], R26 ;  /* 0x0009381a01007387 */ /* 0x0003e20000100a00 */
[----:B0-----:R-:W-:Y:S02]  /*7fc90*/  IMAD.MOV.U32 R25, RZ, RZ, R23 ;  /* 0x000000ffff197224 */ /* 0x001fe400078e0017 */
[----:B-1----:R-:W-:Y:S01]  /*7fca0*/  IMAD.MOV.U32 R26, RZ, RZ, R22 ;  /* 0x000000ffff1a7224 */ /* 0x002fe200078e0016 */
[----:B------:R-:W4:Y:S04]  /*7fcb0*/  LDL.LU R24, [R1+0x4488] ;  /* 0x0044880001187983 */ /* 0x000f280000300800 */
[----:B------:R-:W0:Y:S04]  /*7fcc0*/  LDSM.16.MT88.4 R20, [R2+UR5+0x1c300] ;  /* 0x01c300050214783b */ /* 0x000e280008004200 */
[----:B0-----:R0:W-:Y:S02]  /*7fcd0*/  STL.64 [R1+0x4350], R22 ;  /* 0x0043501601007387 */ /* 0x0011e40000100a00 */
[----:B0-----:R-:W-:-:S02]  /*7fce0*/  IMAD.MOV.U32 R22, RZ, RZ, R17 ;  /* 0x000000ffff167224 */ /* 0x001fc400078e0011 */
[----:B------:R-:W-:Y:S02]  /*7fcf0*/  IMAD.MOV.U32 R23, RZ, RZ, R16 ;  /* 0x000000ffff177224 */ /* 0x000fe400078e0010 */
[C---:B--2---:R-:W-:Y:S01]  /*7fd00*/  HMMA.16816.F32 R16, R12.reuse, R18, R8 ;  /* 0x000000120c10723c */ /* 0x044fe20000001808 */
[----:B------:R0:W-:Y:S04]  /*7fd10*/  STL.64 [R1+0x4348], R20 ;  /* 0x0043481401007387 */ /* 0x0001e80000100a00 */
[----:B------:R1:W-:Y:S04]  /*7fd20*/  STL.64 [R1+0x4428], R22 ;  /* 0x0044281601007387 */ /* 0x0003e80000100a00 */
[----:B0-----:R-:W2:Y:S04]  /*7fd30*/  LDL.LU R20, [R1+0x760] ;  /* 0x0007600001147983 */ /* 0x001ea80000300800 */
[----:B------:R-:W2:Y:S04]  /*7fd40*/  LDL.LU R21, [R1+0x764] ;  /* 0x0007640001157983 */ /* 0x000ea80000300800 */
[----:B-1----:R-:W2:Y:S04]  /*7fd50*/  LDL.LU R22, [R1+0x768] ;  /* 0x0007680001167983 */ /* 0x002ea80000300800 */
[----:B------:R-:W2:Y:S04]  /*7fd60*/  LDL.LU R23, [R1+0x76c] ;  /* 0x00076c0001177983 */ /* 0x000ea80000300800 */
[----:B------:R-:W2:Y:S04]  /*7fd70*/  LDL.LU.64 R10, [R1+0x4480] ;  /* 0x00448000010a7983 */ /* 0x000ea80000300a00 */
[----:B------:R-:W4:Y:S04]  /*7fd80*/  LDL.LU.64 R8, [R1+0x4478] ;  /* 0x0044780001087983 */ /* 0x000f280000300a00 */
        /* <DEDUP_REMOVED lines=12> */
[----:B--2---:R-:W-:Y:S03]  /*7fe50*/  HMMA.16816.F32 R12, R12, R10, R20 ;  /* 0x0000000a0c0c723c */ /* 0x004fe60000001814 */
[----:B----4-:R0:W-:Y:S02]  /*7fe60*/  STL.64 [R1+0x43f8], R6 ;  /* 0x0043f80601007387 */ /* 0x0101e40000100a00 */
[----:B0-----:R-:W-:-:S02]  /*7fe70*/  IMAD.MOV.U32 R6, RZ, RZ, R26 ;  /* 0x000000ffff067224 */ /* 0x001fc400078e001a */
[----:B------:R-:W-:-:S05]  /*7fe80*/  IMAD.MOV.U32 R7, RZ, RZ, R25 ;  /* 0x000000ffff077224 */ /* 0x000fca00078e0019 */
[----:B------:R0:W-:Y:S11]  /*7fe90*/  STL.64 [R1+0x4408], R6 ;  /* 0x0044080601007387 */ /* 0x0001f60000100a00 */
[----:B------:R-:W-:Y:S04]  /*7fea0*/  STL.64 [R1+0x4b0], R12 ;  /* 0x0004b00c01007387 */ /* 0x000fe80000100a00 */
[----:B------:R-:W-:Y:S01]  /*7feb0*/  STL.64 [R1+0x4b8], R14 ;  /* 0x0004b80e01007387 */ /* 0x000fe20000100a00 */
[----:B------:R-:W-:-:S02]  /*7fec0*/  IMAD.MOV.U32 R22, RZ, RZ, R24 ;  /* 0x000000ffff167224 */ /* 0x000fc400078e0018 */
[----:B------:R-:W-:Y:S01]  /*7fed0*/  IMAD.MOV.U32 R23, RZ, RZ, R9 ;  /* 0x000000ffff177224 */ /* 0x000fe200078e0009 */
[----:B------:R-:W1:Y:S01]  /*7fee0*/  LDSM.16.MT88.4 R12, [R2+UR5+0x1c380] ;  /* 0x01c38005020c783b */ /* 0x000e620008004200 */
[----:B0-----:R-:W-:Y:S02]  /*7fef0*/  IMAD.MOV.U32 R6, RZ, RZ, R5 ;  /* 0x000000ffff067224 */ /* 0x001fe400078e0005 */
[----:B------:R-:W-:-:S05]  /*7ff00*/  IMAD.MOV.U32 R7, RZ, RZ, R4 ;  /* 0x000000ffff077224 */ /* 0x000fca00078e0004 */
[----:B------:R0:W-:Y:S04]  /*7ff10*/  STL.64 [R1+0x4420], R6 ;  /* 0x0044200601007387 */ /* 0x0001e80000100a00 */
[----:B------:R-:W2:Y:S04]  /*7ff20*/  LDL.LU R4, [R1+0x730] ;  /* 0x0007300001047983 */ /* 0x000ea80000300800 */
[----:B------:R-:W2:Y:S04]  /*7ff30*/  LDL.LU R5, [R1+0x734] ;  /* 0x0007340001057983 */ /* 0x000ea80000300800 */
[----:B0-----:R-:W4:Y:S04]  /*7ff40*/  LDL.LU R6, [R1+0x738] ;  /* 0x0007380001067983 */ /* 0x001f280000300800 */
[----:B------:R-:W4:Y:S04]  /*7ff50*/  LDL.LU R7, [R1+0x73c] ;  /* 0x00073c0001077983 */ /* 0x000f280000300800 */
[----:B----4-:R-:W-:Y:S04]  /*7ff60*/  STL.64 [R1+0x4438], R6 ;  /* 0x0044380601007387 */ /* 0x010fe80000100a00 */
[----:B--2---:R0:W-:Y:S04]  /*7ff70*/  STL.64 [R1+0x4430], R4 ;  /* 0x0044300401007387 */ /* 0x0041e80000100a00 */
[----:B------:R2:W-:Y:S04]  /*7ff80*/  STL.64 [R1+0x4440], R22 ;  /* 0x0044401601007387 */ /* 0x0005e80000100a00 */
[----:B0-----:R-:W4:Y:S04]  /*7ff90*/  LDL.LU R4, [R1+0x740] ;  /* 0x0007400001047983 */ /* 0x001f280000300800 */
[----:B------:R-:W4:Y:S04]  /*7ffa0*/  LDL.LU R5, [R1+0x744] ;  /* 0x0007440001057983 */ /* 0x000f280000300800 */
[----:B------:R-:W3:Y:S04]  /*7ffb0*/  LDL.LU R6, [R1+0x748] ;  /* 0x0007480001067983 */ /* 0x000ee80000300800 */
[----:B------:R-:W3:Y:S01]  /*7ffc0*/  LDL.LU R7, [R1+0x74c] ;  /* 0x00074c0001077983 */ /* 0x000ee20000300800 */
[----:B--2---:R-:W-:-:S03]  /*7ffd0*/  IMAD.MOV.U32 R22, RZ, RZ, R8 ;  /* 0x000000ffff167224 */ /* 0x004fc600078e0008 */
[----:B---3--:R-:W-:Y:S04]  /*7ffe0*/  STL.64 [R1+0x4450], R6 ;  /* 0x0044500601007387 */ /* 0x008fe80000100a00 */
[----:B----4-:R0:W-:Y:S04]  /*7fff0*/  STL.64 [R1+0x4448], R4 ;  /* 0x0044480401007387 */ /* 0x0101e80000100a00 */
[----:B0-----:R-:W2:Y:S04]  /*80000*/  LDL.LU R4, [R1+0x750] ;  /* 0x0007500001047983 */ /* 0x001ea80000300800 */
[----:B------:R-:W2:Y:S04]  /*80010*/  LDL.LU R5, [R1+0x754] ;  /* 0x0007540001057983 */ /* 0x000ea80000300800 */
[----:B------:R-:W2:Y:S04]  /*80020*/  LDL.LU R6, [R1+0x758] ;  /* 0x0007580001067983 */ /* 0x000ea80000300800 */
[----:B------:R-:W2:Y:S04]  /*80030*/  LDL.LU R7, [R1+0x75c] ;  /* 0x00075c0001077983 */ /* 0x000ea80000300800 */
[----:B------:R0:W-:Y:S04]  /*80040*/  STL.64 [R1+0x4400], R10 ;  /* 0x0044000a01007387 */ /* 0x0001e80000100a00 */
[----:B------:R-:W3:Y:S04]  /*80050*/  LDL.LU R8, [R1+0x700] ;  /* 0x0007000001087983 */ /* 0x000ee80000300800 */
[----:B------:R-:W3:Y:S04]  /*80060*/  LDL.LU R9, [R1+0x704] ;  /* 0x0007040001097983 */ /* 0x000ee80000300800 */
[----:B0-----:R-:W4:Y:S04]  /*80070*/  LDL.LU R10, [R1+0x708] ;  /* 0x00070800010a7983 */ /* 0x001f280000300800 */
[----:B------:R-:W4:Y:S01]  /*80080*/  LDL.LU R11, [R1+0x70c] ;  /* 0x00070c00010b7983 */ /* 0x000f220000300800 */
[----:B------:R-:W-:-:S03]  /*80090*/  IMAD.MOV.U32 R23, RZ, RZ, R0 ;  /* 0x000000ffff177224 */ /* 0x000fc600078e0000 */
        /* <DEDUP_REMOVED lines=17> */
[----:B-1----:R-:W-:Y:S04]  /*801b0*/  STL.64 [R1+0x42e0], R14 ;  /* 0x0042e00e01007387 */ /* 0x002fe80000100a00 */
[----:B------:R0:W-:Y:S04]  /*801c0*/  STL.64 [R1+0x42d8], R12 ;  /* 0x0042d80c01007387 */ /* 0x0001e80000100a00 */
[----:B0-----:R-:W3:Y:S04]  /*801d0*/  LDL.LU R12, [R1+0x6e0] ;  /* 0x0006e000010c7983 */ /* 0x001ee80000300800 */
[----:B------:R-:W3:Y:S04]  /*801e0*/  LDL.LU R13, [R1+0x6e4] ;  /* 0x0006e400010d7983 */ /* 0x000ee80000300800 */
[----:B------:R-:W3:Y:S04]  /*801f0*/  LDL.LU R14, [R1+0x6e8] ;  /* 0x0006e800010e7983 */ /* 0x000ee80000300800 */
[----:B------:R-:W3:Y:S04]  /*80200*/  LDL.LU R15, [R1+0x6ec] ;  /* 0x0006ec00010f7983 */ /* 0x000ee80000300800 */
[----:B------:R-:W-:Y:S04]  /*80210*/  STL [R1+0x3bf8], R2 ;  /* 0x003bf80201007387 */ /* 0x000fe80000100800 */
[----:B------:R-:W4:Y:S04]  /*80220*/  LDL.LU.64 R6, [R1+0x4450] ;  /* 0x0044500001067983 */ /* 0x000f280000300a00 */
[----:B------:R-:W4:Y:S04]  /*80230*/  LDL.LU.64 R4, [R1+0x4448] ;  /* 0x0044480001047983 */ /* 0x000f280000300a00 */
[----:B------:R-:W-:Y:S04]  /*80240*/  STL.64 [R1+0xcf0], R20 ;  /* 0x000cf01401007387 */ /* 0x000fe80000100a00 */
[----:B------:R0:W-:Y:S04]  /*80250*/  STL.64 [R1+0xcf8], R22 ;  /* 0x000cf81601007387 */ /* 0x0001e80000100a00 */
[----:B0-----:R-:W4:Y:S02]  /*80260*/  LDL.LU.64 R22, [R1+0x4440] ;  /* 0x0044400001167983 */ /* 0x001f240000300a00 */
[----:B----4-:R-:W-:Y:S02]  /*80270*/  HMMA.16816.F32 R20, R16, R22, R4 ;  /* 0x000000161014723c */ /* 0x010fe40000001804 */
[----:B------:R-:W4:Y:S04]  /*80280*/  LDL.LU.64 R6, [R1+0x4438] ;  /* 0x0044380001067983 */ /* 0x000f280000300a00 */
[----:B------:R-:W4:-:S15]  /*80290*/  LDL.LU.64 R4, [R1+0x4430] ;  /* 0x0044300001047983 */ /* 0x000f1e0000300a00 */
[----:B------:R-:W-:-:S02]  /*802a0*/  NOP ;  /* 0x0000000000007918 */ /* 0x000fc40000000000 */
[----:B------:R-:W-:Y:S04]  /*802b0*/  STL.64 [R1+0xbf0], R20 ;  /* 0x000bf01401007387 */ /* 0x000fe80000100a00 */
[----:B------:R0:W-:Y:S04]  /*802c0*/  STL.64 [R1+0xbf8], R22 ;  /* 0x000bf81601007387 */ /* 0x0001e80000100a00 */
[----:B0-----:R-:W4:Y:S02]  /*802d0*/  LDL.LU.64 R22, [R1+0x4428] ;  /* 0x0044280001167983 */ /* 0x001f240000300a00 */
[----:B----4-:R-:W-:-:S15]  /*802e0*/  HMMA.16816.F32 R4, R16, R22, R4 ;  /* 0x000000161004723c */ /* 0x010fde0000001804 */
[----:B------:R-:W-:-:S08]  /*802f0*/  NOP ;  /* 0x0000000000007918 */ /* 0x000fd00000000000 */
[----:B------:R-:W-:Y:S04]  /*80300*/  STL.64 [R1+0xaf0], R4 ;  /* 0x000af00401007387 */ /* 0x000fe80000100a00 */
[----:B------:R0:W-:Y:S04]  /*80310*/  STL.64 [R1+0xaf8], R6 ;  /* 0x000af80601007387 */ /* 0x0001e80000100a00 */
[----:B0-----:R-:W4:Y:S04]  /*80320*/  LDL.LU.64 R6, [R1+0x4420] ;  /* 0x0044200001067983 */ /* 0x001f280000300a00 */
[----:B------:R0:W-:Y:S04]  /*80330*/  STL.64 [R1+0x43b0], R22 ;  /* 0x0043b01601007387 */ /* 0x0001e80000100a00 */
[----:B0-----:R-:W2:Y:S01]  /*80340*/  LDL.64 R22, [R1+0x78] ;  /* 0x0000780001167983 */ /* 0x001ea20000100a00 */
[C---:B----4-:R-:W-:Y:S03]  /*80350*/  HMMA.16816.F32 R4, R16.reuse, R6, R8 ;  /* 0x000000061004723c */ /* 0x050fe60000001808 */
[----:B--2---:R0:W-:Y:S04]  /*80360*/  STL.64 [R1+0x43c8], R22 ;  /* 0x0043c81601007387 */ /* 0x0041e80000100a00 */
[----:B------:R-:W2:Y:S04]  /*80370*/  LDL.LU R20, [R1+0x680] ;  /* 0x0006800001147983 */ /* 0x000ea80000300800 */
[----:B------:R-:W2:Y:S04]  /*80380*/  LDL.LU R21, [R1+0x684] ;  /* 0x0006840001157983 */ /* 0x000ea80000300800 */
[----:B0-----:R-:W2:Y:S04]  /*80390*/  LDL.LU R22, [R1+0x688] ;  /* 0x0006880001167983 */ /* 0x001ea80000300800 */
[----:B------:R-:W2:Y:S04]  /*803a0*/  LDL.LU R23, [R1+0x68c] ;  /* 0x00068c0001177983 */ /* 0x000ea80000300800 */
        /* <DEDUP_REMOVED lines=10> */
[----:B0-----:R-:W3:Y:S02]  /*80450*/  LDL.LU.64 R6, [R1+0x43f8] ;  /* 0x0043f80001067983 */ /* 0x001ee40000300a00 */
[----:B---3--:R-:W-:Y:S06]  /*80460*/  HMMA.16816.F32 R12, R16, R6, R12 ;  /* 0x00000006100c723c */ /* 0x008fec000000180c */
[----:B------:R-:W-:-:S15]  /*80470*/  IMAD.MOV.U32 R9, RZ, RZ, R7 ;  /* 0x000000ffff097224 */ /* 0x000fde00078e0007 */
[----:B------:R-:W-:-:S02]  /*80480*/  NOP ;  /* 0x0000000000007918 */ /* 0x000fc40000000000 */
[----:B------:R0:W-:Y:S04]  /*80490*/  STL.64 [R1+0x710], R12 ;  /* 0x0007100c01007387 */ /* 0x0001e80000100a00 */
[----:B------:R-:W-:Y:S01]  /*804a0*/  STL.64 [R1+0x718], R14 ;  /* 0x0007180e01007387 */ /* 0x000fe20000100a00 */
[----:B0-----:R-:W-:-:S03]  /*804b0*/  IMAD.MOV.U32 R12, RZ, RZ, R6 ;  /* 0x000000ffff0c7224 */ /* 0x001fc600078e0006 */
[----:B------:R-:W3:Y:S04]  /*804c0*/  LDL.LU.64 R6, [R1+0x43f0] ;  /* 0x0043f00001067983 */ /* 0x000ee80000300a00 */
[----:B------:R0:W-:Y:S04]  /*804d0*/  STL [R1+0x43a8], R12 ;  /* 0x0043a80c01007387 */ /* 0x0001e80000100800 */
        /* <DEDUP_REMOVED lines=23> */
[----:B------:R-:W-:Y:S04]  /*80650*/  STL.64 [R1+0x4258], R16 ;  /* 0x0042581001007387 */ /* 0x000fe80000100a00 */
[----:B0-----:R-:W3:Y:S02]  /*80660*/  LDL.64 R18, [R1+0x88] ;  /* 0x0000880001127983 */ /* 0x001ee40000100a00 */
        /* <DEDUP_REMOVED lines=14> */
[----:B------:R-:W-:Y:S04]  /*80750*/  STL [R1+0x4398], R17 ;  /* 0x0043981101007387 */ /* 0x000fe80000100800 */
[----:B------:R-:W0:Y:S02]  /*80760*/  LDSM.16.MT88.4 R16, [R3+UR5+0x1c080] ;  /* 0x01c080050310783b */ /* 0x000e240008004200 */
[----:B0-----:R-:W-:-:S02]  /*80770*/  IMAD.MOV.U32 R8, RZ, RZ, R16 ;  /* 0x000000ffff087224 */ /* 0x001fc400078e0010 */
[----:B------:R-:W-:Y:S01]  /*80780*/  IMAD.MOV.U32 R5, RZ, RZ, R17 ;  /* 0x000000ffff057224 */ /* 0x000fe200078e0011 */
[----:B------:R-:W3:Y:S01]  /*80790*/  LDL.LU R16, [R1+0x650] ;  /* 0x0006500001107983 */ /* 0x000ee20000300800 */
[----:B------:R-:W-:-:S03]  /*807a0*/  IMAD.MOV.U32 R2, RZ, RZ, R18 ;  /* 0x000000ffff027224 */ /* 0x000fc600078e0012 */
[----:B------:R-:W3:Y:S01]  /*807b0*/  LDL.LU R17, [R1+0x654] ;  /* 0x0006540001117983 */ /* 0x000ee20000300800 */
[----:B------:R-:W-:-:S03]  /*807c0*/  IMAD.MOV.U32 R0, RZ, RZ, R19 ;  /* 0x000000ffff007224 */ /* 0x000fc600078e0013 */
[----:B------:R-:W3:Y:S04]  /*807d0*/  LDL.LU R18, [R1+0x658] ;  /* 0x0006580001127983 */ /* 0x000ee80000300800 */
[----:B------:R-:W3:Y:S04]  /*807e0*/  LDL.LU R19, [R1+0x65c] ;  /* 0x00065c0001137983 */ /* 0x000ee80000300800 */
[----:B------:R0:W-:Y:S04]  /*807f0*/  STL.64 [R1+0x4370], R6 ;  /* 0x0043700601007387 */ /* 0x0001e80000100a00 */
[----:B------:R-:W-:Y:S01]  /*80800*/  STL [R1+0x4368], R5 ;  /* 0x0043680501007387 */ /* 0x000fe20000100800 */
[----:B--2---:R-:W-:Y:S03]  /*80810*/  HMMA.16816.F32 R20, R24, R22, R12 ;  /* 0x000000161814723c */ /* 0x004fe6000000180c */
[----:B------:R-:W2:Y:S01]  /*80820*/  LDL.LU R12, [R1+0x43a8] ;  /* 0x0043a800010c7983 */ /* 0x000ea20000300800 */
[----:B0-----:R-:W-:-:S15]  /*80830*/  IMAD.MOV.U32 R7, RZ, RZ, R9 ;  /* 0x000000ffff077224 */ /* 0x001fde00078e0009 */
[----:B------:R-:W-:-:S04]  /*80840*/  NOP ;  /* 0x0000000000007918 */ /* 0x000fc80000000000 */
[----:B------:R-:W-:Y:S04]  /*80850*/  STL.64 [R1+0xae0], R20 ;  /* 0x000ae01401007387 */ /* 0x000fe80000100a00 */
[----:B------:R-:W-:Y:S01]  /*80860*/  STL.64 [R1+0xae8], R22 ;  /* 0x000ae81601007387 */ /* 0x000fe20000100a00 */
[----:B--2---:R-:W-:-:S05]  /*80870*/  IMAD.MOV.U32 R6, RZ, RZ, R12 ;  /* 0x000000ffff067224 */ /* 0x004fca00078e000c */
[----:B------:R0:W-:Y:S04]  /*80880*/  STL.64 [R1+0x4390], R6 ;  /* 0x0043900601007387 */ /* 0x0001e80000100a00 */
[----:B------:R-:W-:Y:S04]  /*80890*/  STL [R1+0x4388], R4 ;  /* 0x0043880401007387 */ /* 0x000fe80000100800 */
[----:B0-----:R-:W2:Y:S04]  /*808a0*/  LDL.64 R6, [R1+0x48] ;  /* 0x0000480001067983 */ /* 0x001ea80000100a00 */
[----:B------:R-:W4:Y:S04]  /*808b0*/  LDL.LU R20, [R1+0x5e0] ;  /* 0x0005e00001147983 */ /* 0x000f280000300800 */
        /* <DEDUP_REMOVED lines=17> */
[----:B------:R-:W2:Y:S04]  /*809d0*/  LDL.LU R14, [R1+0x588] ;  /* 0x00058800010e7983 */ /* 0x000ea80000300800 */
[----:B------:R-:W2:Y:S04]  /*809e0*/  LDL.LU R15, [R1+0x58c] ;  /* 0x00058c00010f7983 */ /* 0x000ea80000300800 */
[----:B--2---:R0:W-:Y:S04]  /*809f0*/  STL.64 [R1+0x4310], R14 ;  /* 0x0043100e01007387 */ /* 0x0041e80000100a00 */
[----:B----4-:R-:W-:Y:S04]  /*80a00*/  STL.64 [R1+0x4308], R12 ;  /* 0x0043080c01007387 */ /* 0x010fe80000100a00 */
[----:B0-----:R-:W2:Y:S02]  /*80a10*/  LDL.64 R14, [R1+0x58] ;  /* 0x00005800010e7983 */ /* 0x001ea40000100a00 */
[----:B--2---:R-:W-:Y:S06]  /*80a20*/  HMMA.16816.F32 R16, R24, R14, R16 ;  /* 0x0000000e1810723c */ /* 0x004fec0000001810 */
[----:B------:R-:W-:-:S15]  /*80a30*/  IMAD.MOV.U32 R9, RZ, RZ, R15 ;  /* 0x000000ffff097224 */ /* 0x000fde00078e000f */
[----:B------:R-:W-:-:S02]  /*80a40*/  NOP ;  /* 0x0000000000007918 */ /* 0x000fc40000000000 */
[----:B------:R-:W-:Y:S04]  /*80a50*/  STL.64 [R1+0x9e0], R16 ;  /* 0x0009e01001007387 */ /* 0x000fe80000100a00 */
[----:B------:R0:W-:Y:S04]  /*80a60*/  STL.64 [R1+0x9e8], R18 ;  /* 0x0009e81201007387 */ /* 0x0001e80000100a00 */
[----:B0-----:R-:W2:Y:S04]  /*80a70*/  LDL.LU.64 R18, [R1+0x43a0] ;  /* 0x0043a00001127983 */ /* 0x001ea80000300a00 */
[----:B------:R-:W4:Y:S04]  /*80a80*/  LDL.LU R17, [R1+0x4398] ;  /* 0x0043980001117983 */ /* 0x000f280000300800 */
[----:B------:R-:W3:Y:S01]  /*80a90*/  LDL.LU R12, [R1+0x590] ;  /* 0x00059000010c7983 */ /* 0x000ee20000300800 */
[----:B------:R-:W-:-:S03]  /*80aa0*/  IMAD.MOV.U32 R16, RZ, RZ, R14 ;  /* 0x000000ffff107224 */ /* 0x000fc600078e000e */
[----:B------:R-:W3:Y:S04]  /*80ab0*/  LDL.LU R13, [R1+0x594] ;  /* 0x00059400010d7983 */ /* 0x000ee80000300800 */
[----:B------:R-:W2:Y:S04]  /*80ac0*/  LDL.LU R14, [R1+0x598] ;  /* 0x00059800010e7983 */ /* 0x000ea80000300800 */
[----:B------:R-:W2:Y:S04]  /*80ad0*/  LDL.LU R15, [R1+0x59c] ;  /* 0x00059c00010f7983 */ /* 0x000ea80000300800 */
[----:B--2---:R0:W-:Y:S04]  /*80ae0*/  STL.64 [R1+0x4320], R14 ;  /* 0x0043200e01007387 */ /* 0x0041e80000100a00 */
[----:B---3--:R1:W-:Y:S04]  /*80af0*/  STL.64 [R1+0x4318], R12 ;  /* 0x0043180c01007387 */ /* 0x0083e80000100a00 */
[----:B0-----:R-:W2:Y:S04]  /*80b00*/  LDL.64 R14, [R1+0x68] ;  /* 0x00006800010e7983 */ /* 0x001ea80000100a00 */
        /* <DEDUP_REMOVED lines=8> */
[----:B------:R1:W-:Y:S01]  /*80b90*/  STL.64 [R1+0x8f8], R14 ;  /* 0x0008f80e01007387 */ /* 0x0003e20000100a00 */
[----:B0-----:R-:W-:Y:S02]  /*80ba0*/  IMAD.MOV.U32 R13, RZ, RZ, R6 ;  /* 0x000000ffff0d7224 */ /* 0x001fe400078e0006 */
[----:B------:R-:W-:Y:S02]  /*80bb0*/  IMAD.MOV.U32 R12, RZ, RZ, R7 ;  /* 0x000000ffff0c7224 */ /* 0x000fe400078e0007 */
[----:B------:R-:W2:Y:S04]  /*80bc0*/  LDL.LU.64 R6, [R1+0x4390] ;  /* 0x0043900001067983 */ /* 0x000ea80000300a00 */
[----:B------:R-:W1:Y:S02]  /*80bd0*/  LDL.LU R4, [R1+0x4388] ;  /* 0x0043880001047983 */ /* 0x000e640000300800 */
[----:B-1----:R-:W-:-:S02]  /*80be0*/  IMAD.MOV.U32 R15, RZ, RZ, R4 ;  /* 0x000000ffff0f7224 */ /* 0x002fc400078e0004 */
[----:B--2---:R-:W-:Y:S01]  /*80bf0*/  HMMA.16816.F32 R4, R24, R6, R20 ;  /* 0x000000061804723c */ /* 0x004fe20000001814 */
[----:B------:R-:W2:Y:S04]  /*80c00*/  LDL.LU.64 R22, [R1+0x4380] ;  /* 0x0043800001167983 */ /* 0x000ea80000300a00 */
[----:B------:R-:W2:-:S15]  /*80c10*/  LDL.LU.64 R20, [R1+0x4378] ;  /* 0x0043780001147983 */ /* 0x000e9e0000300a00 */
[----:B------:R-:W-:-:S03]  /*80c20*/  NOP ;  /* 0x0000000000007918 */ /* 0x000fc60000000000 */
[----:B------:R-:W-:Y:S04]  /*80c30*/  STL.64 [R1+0x700], R4 ;  /* 0x0007000401007387 */ /* 0x000fe80000100a00 */
[----:B------:R0:W-:Y:S04]  /*80c40*/  STL.64 [R1+0x708], R6 ;  /* 0x0007080601007387 */ /* 0x0001e80000100a00 */
[----:B0-----:R-:W2:Y:S04]  /*80c50*/  LDL.LU.64 R6, [R1+0x4370] ;  /* 0x0043700001067983 */ /* 0x001ea80000300a00 */
[----:B------:R-:W3:Y:S01]  /*80c60*/  LDL.LU R5, [R1+0x4368] ;  /* 0x0043680001057983 */ /* 0x000ee20000300800 */
[----:B--2---:R-:W-:-:S15]  /*80c70*/  HMMA.16816.F32 R20, R24, R6, R20 ;  /* 0x000000061814723c */ /* 0x004fde0000001814 */
[----:B------:R-:W-:-:S08]  /*80c80*/  NOP ;  /* 0x0000000000007918 */ /* 0x000fd00000000000 */
[----:B------:R-:W-:Y:S04]  /*80c90*/  STL.64 [R1+0x620], R20 ;  /* 0x0006201401007387 */ /* 0x000fe80000100a00 */
[----:B------:R0:W-:Y:S04]  /*80ca0*/  STL.64 [R1+0x628], R22 ;  /* 0x0006281601007387 */ /* 0x0001e80000100a00 */
[----:B0-----:R-:W2:Y:S04]  /*80cb0*/  LDL.LU.64 R22, [R1+0x4360] ;  /* 0x0043600001167983 */ /* 0x001ea80000300a00 */
[----:B------:R-:W2:Y:S04]  /*80cc0*/  LDL.LU.64 R20, [R1+0x4358] ;  /* 0x0043580001147983 */ /* 0x000ea80000300a00 */
[----:B------:R-:W-:Y:S04]  /*80cd0*/  STL.64 [R1+0x4300], R6 ;  /* 0x0043000601007387 */ /* 0x000fe80000100a00 */
[----:B---3--:R0:W-:Y:S04]  /*80ce0*/  STL [R1+0x42f8], R5 ;  /* 0x0042f80501007387 */ /* 0x0081e80000100800 */
[----:B------:R-:W3:Y:S04]  /*80cf0*/  LDL.LU R4, [R1+0x5d0] ;  /* 0x0005d00001047983 */ /* 0x000ee80000300800 */
[----:B0-----:R-:W3:Y:S04]  /*80d00*/  LDL.LU R5, [R1+0x5d4] ;  /* 0x0005d40001057983 */ /* 0x001ee80000300800 */
[----:B------:R-:W3:Y:S04]  /*80d10*/  LDL.LU R6, [R1+0x5d8] ;  /* 0x0005d80001067983 */ /* 0x000ee80000300800 */
[----:B------:R-:W3:Y:S01]  /*80d20*/  LDL.LU R7, [R1+0x5dc] ;  /* 0x0005dc0001077983 */ /* 0x000ee20000300800 */
[----:B--2---:R-:W-:Y:S03]  /*80d30*/  HMMA.16816.F32 R24, R24, R10, R20 ;  /* 0x0000000a1818723c */ /* 0x004fe60000001814 */
[----:B------:R-:W3:Y:S04]  /*80d40*/  LDL.LU.64 R22, [R1+0x4350] ;  /* 0x0043500001167983 */ /* 0x000ee80000300a00 */
[----:B------:R-:W3:Y:S04]  /*80d50*/  LDL.LU.64 R20, [R1+0x4348] ;  /* 0x0043480001147983 */ /* 0x000ee80000300a00 */
[----:B------:R0:W-:Y:S04]  /*80d60*/  STL.64 [R1+0x42f0], R10 ;  /* 0x0042f00a01007387 */ /* 0x0001e80000100a00 */
[----:B------:R1:W-:Y:S01]  /*80d70*/  STL [R1+0x42e8], R8 ;  /* 0x0042e80801007387 */ /* 0x0003e20000100800 */
[----:B0-----:R-:W-:-:S02]  /*80d80*/  IMAD.MOV.U32 R10, RZ, RZ, R16 ;  /* 0x000000ffff0a7224 */ /* 0x001fc400078e0010 */
[----:B------:R-:W-:-:S05]  /*80d90*/  IMAD.MOV.U32 R11, RZ, RZ, R9 ;  /* 0x000000ffff0b7224 */ /* 0x000fca00078e0009 */
[----:B------:R-:W-:Y:S04]  /*80da0*/  STL.64 [R1+0x510], R24 ;  /* 0x0005101801007387 */ /* 0x000fe80000100a00 */
[----:B------:R-:W-:Y:S04]  /*80db0*/  STL.64 [R1+0x518], R26 ;  /* 0x0005181a01007387 */ /* 0x000fe80000100a00 */
[----:B------:R0:W-:Y:S04]  /*80dc0*/  STL.64 [R1+0x4328], R10 ;  /* 0x0043280a01007387 */ /* 0x0001e80000100a00 */
[----:B-1----:R-:W2:Y:S04]  /*80dd0*/  LDL.LU R8, [R1+0x5a0] ;  /* 0x0005a00001087983 */ /* 0x002ea80000300800 */
[----:B------:R-:W2:Y:S04]  /*80de0*/  LDL.LU R9, [R1+0x5a4] ;  /* 0x0005a40001097983 */ /* 0x000ea80000300800 */
[----:B0-----:R-:W2:Y:S04]  /*80df0*/  LDL.LU R10, [R1+0x5a8] ;  /* 0x0005a800010a7983 */ /* 0x001ea80000300800 */
[----:B------:R-:W2:Y:S01]  /*80e00*/  LDL.LU R11, [R1+0x5ac] ;  /* 0x0005ac00010b7983 */ /* 0x000ea20000300800 */
[----:B----4-:R-:W-:-:S02]  /*80e10*/  IMAD.MOV.U32 R14, RZ, RZ, R17 ;  /* 0x000000ffff0e7224 */ /* 0x010fc400078e0011 */
[----:B------:R-:W-:Y:S02]  /*80e20*/  IMAD.MOV.U32 R29, RZ, RZ, R18 ;  /* 0x000000ffff1d7224 */ /* 0x000fe400078e0012 */
[----:B------:R-:W-:Y:S01]  /*80e30*/  IMAD.MOV.U32 R28, RZ, RZ, R19 ;  /* 0x000000ffff1c7224 */ /* 0x000fe200078e0013 */
[----:B---3--:R-:W-:Y:S01]  /*80e40*/  HMMA.16816.F32 R4, R20, R18, R4 ;  /* 0x000000121404723c */ /* 0x008fe20000001804 */
[----:B--2---:R-:W-:Y:S04]  /*80e50*/  STL.64 [R1+0x4340], R10 ;  /* 0x0043400a01007387 */ /* 0x004fe80000100a00 */
[----:B------:R0:W-:Y:S04]  /*80e60*/  STL.64 [R1+0x4338], R8 ;  /* 0x0043380801007387 */ /* 0x0001e80000100a00 */
[----:B0-----:R-:W2:Y:S04]  /*80e70*/  LDL.LU R8, [R1+0x5c0] ;  /* 0x0005c00001087983 */ /* 0x001ea80000300800 */
        /* <DEDUP_REMOVED lines=11> */
[----:B------:R-:W3:Y:S04]  /*80f30*/  LDL.LU R18, [R1+0x498] ;  /* 0x0004980001127983 */ /* 0x000ee80000300800 */
[----:B------:R-:W3:Y:S01]  /*80f40*/  LDL.LU R19, [R1+0x49c] ;  /* 0x00049c0001137983 */ /* 0x000ee20000300800 */
[----:B------:R-:W-:-:S02]  /*80f50*/  IMAD.MOV.U32 R26, RZ, RZ, R13 ;  /* 0x000000ffff1a7224 */ /* 0x000fc400078e000d */
[----:B------:R-:W-:Y:S02]  /*80f60*/  IMAD.MOV.U32 R27, RZ, RZ, R12 ;  /* 0x000000ffff1b7224 */ /* 0x000fe400078e000c */
[C---:B--2---:R-:W-:Y:S01]  /*80f70*/  HMMA.16816.F32 R12, R20.reuse, R14, R8 ;  /* 0x0000000e140c723c */ /* 0x044fe20000001808 */
[----:B---3--:R0:W-:Y:S04]  /*80f80*/  STL.64 [R1+0x4270], R18 ;  /* 0x0042701201007387 */ /* 0x0081e80000100a00 */
[----:B----4-:R-:W-:Y:S04]  /*80f90*/  STL.64 [R1+0x4268], R16 ;  /* 0x0042681001007387 */ /* 0x010fe80000100a00 */
[----:B0-----:R-:W2:Y:S04]  /*80fa0*/  LDL.64 R18, [R1+0x38] ;  /* 0x0000380001127983 */ /* 0x001ea80000100a00 */
[----:B------:R-:W3:Y:S04]  /*80fb0*/  LDL.LU.64 R10, [R1+0x4340] ;  /* 0x00434000010a7983 */ /* 0x000ee80000300a00 */
[----:B------:R-:W3:Y:S06]  /*80fc0*/  LDL.LU.64 R8, [R1+0x4338] ;  /* 0x0043380001087983 */ /* 0x000eec0000300a00 */
        /* <DEDUP_REMOVED lines=15> */
[----:B------:R-:W-:Y:S04]  /*810c0*/  STL.64 [R1+0x9a0], R8 ;  /* 0x0009a00801007387 */ /* 0x000fe80000100a00 */
[----:B------:R3:W-:Y:S02]  /*810d0*/  STL.64 [R1+0x9a8], R10 ;  /* 0x0009a80a01007387 */ /* 0x0007e40000100a00 */
[----:B---3--:R-:W-:Y:S02]  /*810e0*/  HMMA.16816.F32 R8, R20, R26, R12 ;  /* 0x0000001a1408723c */ /* 0x008fe4000000180c */
[----:B------:R-:W3:-:S15]  /*810f0*/  LDL.LU R12, [R1+0x500] ;  /* 0x00050000010c7983 */ /* 0x000ede0000300800 */
[----:B------:R-:W-:-:S06]  /*81100*/  NOP ;  /* 0x0000000000007918 */ /* 0x000fcc0000000000 */
[----:B------:R0:W-:Y:S04]  /*81110*/  STL.64 [R1+0x750], R8 ;  /* 0x0007500801007387 */ /* 0x0001e80000100a00 */
[----:B------:R1:W-:Y:S04]  /*81120*/  STL.64 [R1+0x758], R10 ;  /* 0x0007580a01007387 */ /* 0x0003e80000100a00 */
[----:B------:R-:W3:Y:S04]  /*81130*/  LDL.LU R13, [R1+0x504] ;  /* 0x00050400010d7983 */ /* 0x000ee80000300800 */
[----:B------:R-:W3:Y:S04]  /*81140*/  LDL.LU R14, [R1+0x508] ;  /* 0x00050800010e7983 */ /* 0x000ee80000300800 */
[----:B------:R-:W3:Y:S04]  /*81150*/  LDL.LU R15, [R1+0x50c] ;  /* 0x00050c00010f7983 */ /* 0x000ee80000300800 */
[----:B0-----:R-:W4:Y:S04]  /*81160*/  LDL.LU R8, [R1+0x530] ;  /* 0x0005300001087983 */ /* 0x001f280000300800 */
[----:B------:R-:W4:Y:S04]  /*81170*/  LDL.LU R9, [R1+0x534] ;  /* 0x0005340001097983 */ /* 0x000f280000300800 */
[----:B-1----:R-:W4:Y:S04]  /*81180*/  LDL.LU R10, [R1+0x538] ;  /* 0x00053800010a7983 */ /* 0x002f280000300800 */
[----:B------:R-:W4:Y:S04]  /*81190*/  LDL.LU R11, [R1+0x53c] ;  /* 0x00053c00010b7983 */ /* 0x000f280000300800 */
[----:B------:R0:W-:Y:S04]  /*811a0*/  STL.64 [R1+0x4290], R26 ;  /* 0x0042901a01007387 */ /* 0x0001e80000100a00 */
[----:B0-----:R-:W3:Y:S01]  /*811b0*/  LDL.64 R26, [R1+0x58] ;  /* 0x00005800011a7983 */ /* 0x001ee20000100a00 */
[----:B--2---:R-:W-:Y:S03]  /*811c0*/  HMMA.16816.F32 R4, R20, R18, R4 ;  /* 0x000000121404723c */ /* 0x004fe60000001804 */
[----:B---3--:R0:W-:Y:S02]  /*811d0*/  STL.64 [R1+0x4298], R26 ;  /* 0x0042981a01007387 */ /* 0x0081e40000100a00 */
[----:B0-----:R-:W-:-:S02]  /*811e0*/  IMAD.MOV.U32 R26, RZ, RZ, R17 ;  /* 0x000000ffff1a7224 */ /* 0x001fc400078e0011 */
[----:B------:R-:W-:-:S05]  /*811f0*/  IMAD.MOV.U32 R27, RZ, RZ, R16 ;  /* 0x000000ffff1b7224 */ /* 0x000fca00078e0010 */
[----:B------:R0:W-:Y:S04]  /*81200*/  STL.64 [R1+0x42b0], R26 ;  /* 0x0042b01a01007387 */ /* 0x0001e80000100a00 */
[----:B------:R-:W2:Y:S04]  /*81210*/  LDL.LU R24, [R1+0x4e0] ;  /* 0x0004e00001187983 */ /* 0x000ea80000300800 */
[----:B------:R-:W2:Y:S04]  /*81220*/  LDL.LU R25, [R1+0x4e4] ;  /* 0x0004e40001197983 */ /* 0x000ea80000300800 */
[----:B0-----:R-:W3:Y:S04]  /*81230*/  LDL.LU R26, [R1+0x4e8] ;  /* 0x0004e800011a7983 */ /* 0x001ee80000300800 */
[----:B------:R-:W3:Y:S04]  /*81240*/  LDL.LU R27, [R1+0x4ec] ;  /* 0x0004ec00011b7983 */ /* 0x000ee80000300800 */
[----:B---3--:R-:W-:Y:S04]  /*81250*/  STL.64 [R1+0x42c0], R26 ;  /* 0x0042c01a01007387 */ /* 0x008fe80000100a00 */
[----:B--2---:R-:W-:Y:S04]  /*81260*/  STL.64 [R1+0x42b8], R24 ;  /* 0x0042b81801007387 */ /* 0x004fe80000100a00 */
[----:B------:R-:W-:Y:S04]  /*81270*/  STL.64 [R1+0x690], R4 ;  /* 0x0006900401007387 */ /* 0x000fe80000100a00 */
[----:B------:R0:W-:Y:S04]  /*81280*/  STL.64 [R1+0x698], R6 ;  /* 0x0006980601007387 */ /* 0x0001e80000100a00 */
[----:B0-----:R-:W4:Y:S04]  /*81290*/  LDL.LU.64 R6, [R1+0x4300] ;  /* 0x0043000001067983 */ /* 0x001f280000300a00 */
        /* <DEDUP_REMOVED lines=21> */
[----:B0-----:R-:W4:Y:S04]  /*813f0*/  LDL.LU.64 R10, [R1+0x42f0] ;  /* 0x0042f000010a7983 */ /* 0x001f280000300a00 */
[----:B------:R-:W2:Y:S01]  /*81400*/  LDL.LU R8, [R1+0x42e8] ;  /* 0x0042e80001087983 */ /* 0x000ea20000300800 */
[----:B------:R-:W-:-:S02]  /*81410*/  IMAD.MOV.U32 R26, RZ, RZ, R29 ;  /* 0x000000ffff1a7224 */ /* 0x000fc400078e001d */
[----:B------:R-:W-:Y:S01]  /*81420*/  IMAD.MOV.U32 R27, RZ, RZ, R28 ;  /* 0x000000ffff1b7224 */ /* 0x000fe200078e001c */
[----:B----4-:R-:W-:Y:S01]  /*81430*/  HMMA.16816.F32 R20, R20, R10, R12 ;  /* 0x0000000a1414723c */ /* 0x010fe2000000180c */
[----:B------:R-:W3:Y:S04]  /*81440*/  LDL.LU.64 R14, [R1+0x42e0] ;  /* 0x0042e000010e7983 */ /* 0x000ee80000300a00 */
[----:B------:R-:W3:Y:S04]  /*81450*/  LDL.LU.64 R12, [R1+0x42d8] ;  /* 0x0042d800010c7983 */ /* 0x000ee80000300a00 */
[----:B------:R-:W-:Y:S04]  /*81460*/  STL.64 [R1+0x4280], R10 ;  /* 0x0042800a01007387 */ /* 0x000fe80000100a00 */
[----:B--2---:R0:W-:Y:S10]  /*81470*/  STL [R1+0x4278], R8 ;  /* 0x0042780801007387 */ /* 0x0041f40000100800 */
[----:B------:R-:W-:Y:S04]  /*81480*/  STL.64 [R1+0x500], R20 ;  /* 0x0005001401007387 */ /* 0x000fe80000100a00 */
[----:B------:R1:W-:Y:S04]  /*81490*/  STL.64 [R1+0x508], R22 ;  /* 0x0005081601007387 */ /* 0x0003e80000100a00 */
[----:B0-----:R-:W2:Y:S04]  /*814a0*/  LDL.LU R8, [R1+0x4a0] ;  /* 0x0004a00001087983 */ /* 0x001ea80000300800 */
[----:B------:R-:W2:Y:S04]  /*814b0*/  LDL.LU R9, [R1+0x4a4] ;  /* 0x0004a40001097983 */ /* 0x000ea80000300800 */
[----:B------:R-:W2:Y:S04]  /*814c0*/  LDL.LU R10, [R1+0x4a8] ;  /* 0x0004a800010a7983 */ /* 0x000ea80000300800 */
[----:B------:R-:W2:Y:S04]  /*814d0*/  LDL.LU R11, [R1+0x4ac] ;  /* 0x0004ac00010b7983 */ /* 0x000ea80000300800 */
[----:B-1----:R-:W4:Y:S01]  /*814e0*/  LDL.64 R22, [R1+0x78] ;  /* 0x0000780001167983 */ /* 0x002f220000100a00 */
[----:B---3--:R-:W-:Y:S03]  /*814f0*/  HMMA.16816.F32 R24, R12, R26, R16 ;  /* 0x0000001a0c18723c */ /* 0x008fe60000001810 */
[----:B------:R-:W3:Y:S04]  /*81500*/  LDL.LU.64 R18, [R1+0x42d0] ;  /* 0x0042d00001127983 */ /* 0x000ee80000300a00 */
[----:B------:R-:W3:-:S15]  /*81510*/  LDL.LU.64 R16, [R1+0x42c8] ;  /* 0x0042c80001107983 */ /* 0x000ede0000300a00 */
        /* <DEDUP_REMOVED lines=28> */
[----:B------:R-:W3:Y:S02]  /*816e0*/  LDL.LU.64 R26, [R1+0x4290] ;  /* 0x00429000011a7983 */ /* 0x000ee40000300a00 */
        /* <DEDUP_REMOVED lines=9> */
[----:B-1----:R-:W-:-:S03]  /*81780*/  IMAD.MOV.U32 R28, RZ, RZ, R18 ;  /* 0x000000ffff1c7224 */ /* 0x002fc600078e0012 */
[----:B------:R-:W-:Y:S01]  /*81790*/  STL [R1+0x20], R16 ;  /* 0x0000201001007387 */ /* 0x000fe20000100800 */
[----:B------:R-:W-:-:S03]  /*817a0*/  IMAD.MOV.U32 R4, RZ, RZ, R19 ;  /* 0x000000ffff047224 */ /* 0x000fc600078e0013 */
[----:B------:R-:W2:Y:S01]  /*817b0*/  LDL.LU.64 R18, [R1+0x4288] ;  /* 0x0042880001127983 */ /* 0x000ea20000300a00 */
[----:B------:R-:W-:-:S05]  /*817c0*/  IMAD.MOV.U32 R29, RZ, RZ, R17 ;  /* 0x000000ffff1d7224 */ /* 0x000fca00078e0011 */
[----:B------:R-:W-:Y:S04]  /*817d0*/  STL [R1+0x4194], R29 ;  /* 0x0041941d01007387 */ /* 0x000fe80000100800 */
[----:B------:R0:W-:Y:S01]  /*817e0*/  STL [R1+0x4190], R4 ;  /* 0x0041900401007387 */ /* 0x0001e20000100800 */
[----:B--2---:R-:W-:Y:S06]  /*817f0*/  HMMA.16816.F32 R8, R12, R18, R8 ;  /* 0x000000120c08723c */ /* 0x004fec0000001808 */
[----:B------:R-:W-:-:S02]  /*81800*/  IMAD.MOV.U32 R22, RZ, RZ, R18 ;  /* 0x000000ffff167224 */ /* 0x000fc400078e0012 */
[----:B0-----:R-:W-:-:S15]  /*81810*/  IMAD.MOV.U32 R4, RZ, RZ, R19 ;  /* 0x000000ffff047224 */ /* 0x001fde00078e0013 */
[----:B------:R-:W-:Y:S04]  /*81820*/  STL.64 [R1+0x680], R8 ;  /* 0x0006800801007387 */ /* 0x000fe80000100a00 */
[----:B------:R0:W-:Y:S04]  /*81830*/  STL.64 [R1+0x688], R10 ;  /* 0x0006880a01007387 */ /* 0x0001e80000100a00 */
[----:B0-----:R-:W3:Y:S04]  /*81840*/  LDL.LU.64 R10, [R1+0x4280] ;  /* 0x00428000010a7983 */ /* 0x001ee80000300a00 */
[----:B------:R-:W2:Y:S04]  /*81850*/  LDL.LU R8, [R1+0x4278] ;  /* 0x0042780001087983 */ /* 0x000ea80000300800 */
[----:B------:R-:W4:Y:S04]  /*81860*/  LDL.LU.64 R18, [R1+0x4270] ;  /* 0x0042700001127983 */ /* 0x000f280000300a00 */
[----:B------:R-:W4:Y:S02]  /*81870*/  LDL.LU.64 R16, [R1+0x4268] ;  /* 0x0042680001107983 */ /* 0x000f240000300a00 */
[C---:B----4-:R-:W-:Y:S06]  /*81880*/  HMMA.16816.F32 R16, R12.reuse, R6, R16 ;  /* 0x000000060c10723c */ /* 0x050fec0000001810 */
[----:B---3--:R-:W-:-:S15]  /*81890*/  HMMA.16816.F32 R12, R12, R10, R24 ;  /* 0x0000000a0c0c723c */ /* 0x008fde0000001818 */
[----:B------:R-:W-:-:S02]  /*818a0*/  NOP ;  /* 0x0000000000007918 */ /* 0x000fc40000000000 */
[----:B------:R-:W-:Y:S04]  /*818b0*/  STL.64 [R1+0x5e0], R16 ;  /* 0x0005e01001007387 */ /* 0x000fe80000100a00 */
[----:B------:R0:W-:Y:S04]  /*818c0*/  STL.64 [R1+0x5e8], R18 ;  /* 0x0005e81201007387 */ /* 0x0001e80000100a00 */
[----:B0-----:R-:W3:Y:S04]  /*818d0*/  LDL.LU.64 R18, [R1+0x4260] ;  /* 0x0042600001127983 */ /* 0x001ee80000300a00 */
[----:B------:R-:W3:Y:S04]  /*818e0*/  LDL.LU.64 R16, [R1+0x4258] ;  /* 0x0042580001107983 */ /* 0x000ee80000300a00 */
[----:B------:R-:W-:Y:S04]  /*818f0*/  STL.64 [R1+0x41f0], R6 ;  /* 0x0041f00601007387 */ /* 0x000fe80000100a00 */
[----:B------:R-:W-:Y:S04]  /*81900*/  STL [R1+0x41e8], R5 ;  /* 0x0041e80501007387 */ /* 0x000fe80000100800 */
[----:B------:R-:W-:Y:S04]  /*81910*/  STL.64 [R1+0x41e0], R10 ;  /* 0x0041e00a01007387 */ /* 0x000fe80000100a00 */
[----:B--2---:R-:W-:Y:S04]  /*81920*/  STL [R1+0x41d8], R8 ;  /* 0x0041d80801007387 */ /* 0x004fe80000100800 */
[----:B------:R0:W-:Y:S04]  /*81930*/  STL.64 [R1+0x4f0], R12 ;  /* 0x0004f00c01007387 */ /* 0x0001e80000100a00 */
[----:B------:R1:W-:Y:S04]  /*81940*/  STL.64 [R1+0x4f8], R14 ;  /* 0x0004f80e01007387 */ /* 0x0003e80000100a00 */
[----:B0-----:R-:W2:Y:S04]  /*81950*/  LDL.LU R12, [R1+0x250] ;  /* 0x00025000010c7983 */ /* 0x001ea80000300800 */
[----:B------:R-:W2:Y:S04]  /*81960*/  LDL.LU R13, [R1+0x254] ;  /* 0x00025400010d7983 */ /* 0x000ea80000300800 */
[----:B-1----:R-:W4:Y:S04]  /*81970*/  LDL.LU R14, [R1+0x258] ;  /* 0x00025800010e7983 */ /* 0x002f280000300800 */
[----:B------:R-:W4:Y:S04]  /*81980*/  LDL.LU R15, [R1+0x25c] ;  /* 0x00025c00010f7983 */ /* 0x000f280000300800 */
[----:B------:R-:W3:Y:S04]  /*81990*/  LDL.LU R8, [R1+0x280] ;  /* 0x0002800001087983 */ /* 0x000ee80000300800 */
[----:B------:R-:W3:Y:S04]  /*819a0*/  LDL.LU R9, [R1+0x284] ;  /* 0x0002840001097983 */ /* 0x000ee80000300800 */
[----:B------:R-:W2:Y:S04]  /*819b0*/  LDL.LU R10, [R1+0x288] ;  /* 0x00028800010a7983 */ /* 0x000ea80000300800 */
[----:B------:R-:W2:Y:S01]  /*819c0*/  LDL.LU R11, [R1+0x28c] ;  /* 0x00028c00010b7983 */ /* 0x000ea20000300800 */
[----:B------:R-:W-:-:S02]  /*819d0*/  IMAD.MOV.U32 R26, RZ, RZ, R21 ;  /* 0x000000ffff1a7224 */ /* 0x000fc400078e0015 */
[----:B------:R-:W-:Y:S02]  /*819e0*/  IMAD.MOV.U32 R27, RZ, RZ, R20 ;  /* 0x000000ffff1b7224 */ /* 0x000fe400078e0014 */
[----:B------:R-:W-:Y:S01]  /*819f0*/  IMAD.MOV.U32 R6, RZ, RZ, R22 ;  /* 0x000000ffff067224 */ /* 0x000fe200078e0016 */
[----:B--2---:R-:W-:Y:S04]  /*81a00*/  STL.64 [R1+0x4200], R10 ;  /* 0x0042000a01007387 */ /* 0x004fe80000100a00 */
[----:B---3--:R-:W-:Y:S04]  /*81a10*/  STL.64 [R1+0x41f8], R8 ;  /* 0x0041f80801007387 */ /* 0x008fe80000100a00 */
[----:B------:R-:W2:Y:S04]  /*81a20*/  LDL.64 R22, [R1+0x88] ;  /* 0x0000880001167983 */ /* 0x000ea80000100a00 */
        /* <DEDUP_REMOVED lines=35> */
[----:B------:R1:W-:Y:S04]  /*81c60*/  STL.64 [R1+0x4198], R12 ;  /* 0x0041980c01007387 */ /* 0x0003e80000100a00 */
[----:B0-----:R-:W4:Y:S04]  /*81c70*/  LDL.64 R14, [R1+0x68] ;  /* 0x00006800010e7983 */ /* 0x001f280000100a00 */
[----:B------:R-:W-:Y:S04]  /*81c80*/  STL.64 [R1+0xda0], R24 ;  /* 0x000da01801007387 */ /* 0x000fe80000100a00 */
[----:B------:R0:W-:Y:S01]  /*81c90*/  STL.64 [R1+0xda8], R26 ;  /* 0x000da81a01007387 */ /* 0x0001e20000100a00 */
[----:B-1----:R-:W-:-:S02]  /*81ca0*/  IMAD.MOV.U32 R13, RZ, RZ, R22 ;  /* 0x000000ffff0d7224 */ /* 0x002fc400078e0016 */
[----:B------:R-:W-:Y:S01]  /*81cb0*/  IMAD.MOV.U32 R12, RZ, RZ, R23 ;  /* 0x000000ffff0c7224 */ /* 0x000fe200078e0017 */
[----:B0-----:R-:W2:Y:S04]  /*81cc0*/  LDL.LU.64 R26, [R1+0x4250] ;  /* 0x00425000011a7983 */ /* 0x001ea80000300a00 */
[----:B------:R-:W2:Y:S04]  /*81cd0*/  LDL.LU.64 R24, [R1+0x4248] ;  /* 0x0042480001187983 */ /* 0x000ea80000300a00 */
[----:B------:R-:W2:Y:S02]  /*81ce0*/  LDL.LU.64 R22, [R1+0x4240] ;  /* 0x0042400001167983 */ /* 0x000ea40000300a00 */
[----:B--2---:R-:W-:-:S15]  /*81cf0*/  HMMA.16816.F32 R24, R16, R22, R24 ;  /* 0x000000161018723c */ /* 0x004fde0000001818 */
        /* <DEDUP_REMOVED lines=17> */
[----:B0-----:R-:W4:Y:S04]  /*81e10*/  LDL.LU.64 R26, [R1+0x4228] ;  /* 0x00422800011a7983 */ /* 0x001f280000300a00 */
[----:B------:R0:W-:Y:S04]  /*81e20*/  STL.64 [R1+0x41b0], R14 ;  /* 0x0041b00e01007387 */ /* 0x0001e80000100a00 */
[----:B------:R-:W3:Y:S04]  /*81e30*/  LDL.LU R12, [R1] ;  /* 0x00000000010c7983 */ /* 0x000ee80000300800 */
[----:B------:R-:W3:Y:S04]  /*81e40*/  LDL.LU R13, [R1+0x4] ;  /* 0x00000400010d7983 */ /* 0x000ee80000300800 */
[----:B0-----:R-:W2:Y:S04]  /*81e50*/  LDL.LU R14, [R1+0x8] ;  /* 0x00000800010e7983 */ /* 0x001ea80000300800 */
        /* <DEDUP_REMOVED lines=29> */
[----:B0-----:R-:W3:Y:S04]  /*82030*/  LDL.LU.64 R6, [R1+0x41f0] ;  /* 0x0041f00001067983 */ /* 0x001ee80000300a00 */
[----:B------:R-:W2:Y:S01]  /*82040*/  LDL.LU R5, [R1+0x41e8] ;  /* 0x0041e80001057983 */ /* 0x000ea20000300800 */
[----:B---3--:R-:W-:-:S15]  /*82050*/  HMMA.16816.F32 R8, R16, R6, R8 ;  /* 0x000000061008723c */ /* 0x008fde0000001808 */
[----:B------:R-:W-:-:S08]  /*82060*/  NOP ;  /* 0x0000000000007918 */ /* 0x000fd00000000000 */
[----:B------:R-:W-:Y:S04]  /*82070*/  STL.64 [R1+0x630], R8 ;  /* 0x0006300801007387 */ /* 0x000fe80000100a00 */
[----:B------:R0:W-:Y:S04]  /*82080*/  STL.64 [R1+0x638], R10 ;  /* 0x0006380a01007387 */ /* 0x0001e80000100a00 */
[----:B0-----:R-:W3:Y:S04]  /*82090*/  LDL.LU.64 R10, [R1+0x41e0] ;  /* 0x0041e000010a7983 */ /* 0x001ee80000300a00 */
[----:B------:R-:W4:Y:S01]  /*820a0*/  LDL.LU R8, [R1+0x41d8] ;  /* 0x0041d80001087983 */ /* 0x000f220000300800 */
[----:B---3--:R-:W-:Y:S03]  /*820b0*/  HMMA.16816.F32 R16, R16, R10, R20 ;  /* 0x0000000a1010723c */ /* 0x008fe60000001814 */
[----:B------:R-:W3:Y:S04]  /*820c0*/  LDL.LU.64 R22, [R1+0x41d0] ;  /* 0x0041d00001167983 */ /* 0x000ee80000300a00 */
[----:B------:R0:W-:Y:S04]  /*820d0*/  STL.64 [R1+0x4168], R10 ;  /* 0x0041680a01007387 */ /* 0x0001e80000100a00 */
[----:B0-----:R-:W3:-:S12]  /*820e0*/  LDL.64 R10, [R1+0x58] ;  /* 0x00005800010a7983 */ /* 0x001ed80000100a00 */
[----:B------:R4:W-:Y:S04]  /*820f0*/  STL.64 [R1+0x5d0], R16 ;  /* 0x0005d01001007387 */ /* 0x0009e80000100a00 */
[----:B------:R0:W-:Y:S01]  /*82100*/  STL.64 [R1+0x5d8], R18 ;  /* 0x0005d81201007387 */ /* 0x0001e20000100a00 */
[----:B----4-:R-:W-:Y:S02]  /*82110*/  IMAD.MOV.U32 R16, RZ, RZ, R8 ;  /* 0x000000ffff107224 */ /* 0x010fe400078e0008 */
[----:B--2---:R-:W-:Y:S02]  /*82120*/  IMAD.MOV.U32 R17, RZ, RZ, R5 ;  /* 0x000000ffff117224 */ /* 0x004fe400078e0005 */
[----:B0-----:R-:W-:Y:S02]  /*82130*/  IMAD.MOV.U32 R18, RZ, RZ, R2 ;  /* 0x000000ffff127224 */ /* 0x001fe400078e0002 */
[----:B------:R-:W-:-:S07]  /*82140*/  IMAD.MOV.U32 R19, RZ, RZ, R0 ;  /* 0x000000ffff137224 */ /* 0x000fce00078e0000 */
[----:B---3--:R-:W-:Y:S01]  /*82150*/  HMMA.16816.F32 R20, R16, R22, R12 ;  /* 0x000000161014723c */ /* 0x008fe2000000180c */
[----:B------:R-:W2:Y:S04]  /*82160*/  LDL.LU.64 R14, [R1+0x41c8] ;  /* 0x0041c800010e7983 */ /* 0x000ea80000300a00 */
[----:B------:R-:W2:-:S15]  /*82170*/  LDL.LU.64 R12, [R1+0x41c0] ;  /* 0x0041c000010c7983 */ /* 0x000e9e0000300a00 */
[----:B------:R-:W-:-:S03]  /*82180*/  NOP ;  /* 0x0000000000007918 */ /* 0x000fc60000000000 */
[----:B------:R-:W-:Y:S04]  /*82190*/  STL.64 [R1+0xd90], R20 ;  /* 0x000d901401007387 */ /* 0x000fe80000100a00 */
[----:B------:R0:W-:Y:S04]  /*821a0*/  STL.64 [R1+0xd98], R22 ;  /* 0x000d981601007387 */ /* 0x0001e80000100a00 */
[----:B0-----:R-:W2:Y:S02]  /*821b0*/  LDL.LU.64 R22, [R1+0x41b8] ;  /* 0x0041b80001167983 */ /* 0x001ea40000300a00 */
[----:B--2---:R-:W-:Y:S06]  /*821c0*/  HMMA.16816.F32 R12, R16, R22, R12 ;  /* 0x00000016100c723c */ /* 0x004fec000000180c */
[----:B------:R0:W-:Y:S04]  /*821d0*/  STL.64 [R1+0x4148], R22 ;  /* 0x0041481601007387 */ /* 0x0001e80000100a00 */
[----:B------:R-:W2:-:S13]  /*821e0*/  LDL.LU R20, [R1+0x260] ;  /* 0x0002600001147983 */ /* 0x000e9a0000300800 */
[----:B------:R-:W-:Y:S04]  /*821f0*/  STL.64 [R1+0xc40], R12 ;  /* 0x000c400c01007387 */ /* 0x000fe80000100a00 */
[----:B------:R-:W-:Y:S04]  /*82200*/  STL.64 [R1+0xc48], R14 ;  /* 0x000c480e01007387 */ /* 0x000fe80000100a00 */
[----:B------:R-:W1:Y:S04]  /*82210*/  LDSM.16.MT88.4 R12, [R3+UR5+0x1c180] ;  /* 0x01c18005030c783b */ /* 0x000e680008004200 */
[----:B------:R-:W2:Y:S04]  /*82220*/  LDL.LU R21, [R1+0x264] ;  /* 0x0002640001157983 */ /* 0x000ea80000300800 */
[----:B0-----:R-:W2:Y:S04]  /*82230*/  LDL.LU R22, [R1+0x268] ;  /* 0x0002680001167983 */ /* 0x001ea80000300800 */
[----:B------:R-:W2:Y:S04]  /*82240*/  LDL.LU R23, [R1+0x26c] ;  /* 0x00026c0001177983 */ /* 0x000ea80000300800 */
[----:B-1----:R0:W-:Y:S04]  /*82250*/  STL.64 [R1+0x8], R14 ;  /* 0x0000080e01007387 */ /* 0x0021e80000100a00 */
[----:B0-----:R-:W3:Y:S01]  /*82260*/  LDL.LU.64 R14, [R1+0x41b0] ;  /* 0x0041b000010e7983 */ /* 0x001ee20000300a00 */
[----:B------:R-:W-:-:S02]  /*82270*/  IMAD.MOV.U32 R29, RZ, RZ, R12 ;  /* 0x000000ffff1d7224 */ /* 0x000fc400078e000c */
[----:B------:R-:W-:Y:S01]  /*82280*/  IMAD.MOV.U32 R4, RZ, RZ, R13 ;  /* 0x000000ffff047224 */ /* 0x000fe200078e000d */
[----:B---3--:R-:W-:Y:S06]  /*82290*/  HMMA.16816.F32 R24, R16, R14, R24 ;  /* 0x0000000e1018723c */ /* 0x008fec0000001818 */
[----:B------:R-:W-:Y:S02]  /*822a0*/  IMAD.MOV.U32 R2, RZ, RZ, R14 ;  /* 0x000000ffff027224 */ /* 0x000fe400078e000e */
[----:B------:R-:W-:-:S15]  /*822b0*/  IMAD.MOV.U32 R0, RZ, RZ, R15 ;  /* 0x000000ffff007224 */ /* 0x000fde00078e000f */
[----:B------:R-:W-:Y:S04]  /*822c0*/  STL.64 [R1+0xb40], R24 ;  /* 0x000b401801007387 */ /* 0x000fe80000100a00 */
[----:B------:R0:W-:Y:S04]  /*822d0*/  STL.64 [R1+0xb48], R26 ;  /* 0x000b481a01007387 */ /* 0x0001e80000100a00 */
[----:B0-----:R-:W3:Y:S04]  /*822e0*/  LDL.LU.64 R26, [R1+0x41a8] ;  /* 0x0041a800011a7983 */ /* 0x001ee80000300a00 */
[----:B------:R-:W3:Y:S04]  /*822f0*/  LDL.LU.64 R14, [R1+0x41a0] ;  /* 0x0041a000010e7983 */ /* 0x000ee80000300a00 */
[----:B------:R-:W3:Y:S01]  /*82300*/  LDL.LU.64 R12, [R1+0x4198] ;  /* 0x00419800010c7983 */ /* 0x000ee20000300a00 */
[----:B--2---:R-:W-:Y:S06]  /*82310*/  HMMA.16816.F32 R20, R16, R10, R20 ;  /* 0x0000000a1014723c */ /* 0x004fec0000001814 */
[----:B------:R-:W-:Y:S01]  /*82320*/  IMAD.MOV.U32 R5, RZ, RZ, R11 ;  /* 0x000000ffff057224 */ /* 0x000fe200078e000b */
[----:B------:R-:W-:-:S15]  /*82330*/  STL.64 [R1+0x4178], R6 ;  /* 0x0041780601007387 */ /* 0x000fde0000100a00 */
[----:B------:R-:W-:-:S01]  /*82340*/  NOP ;  /* 0x0000000000007918 */ /* 0x000fc20000000000 */
[----:B------:R-:W-:Y:S04]  /*82350*/  STL.64 [R1+0xa40], R20 ;  /* 0x000a401401007387 */ /* 0x000fe80000100a00 */
[----:B------:R-:W-:Y:S04]  /*82360*/  STL.64 [R1+0xa48], R22 ;  /* 0x000a481601007387 */ /* 0x000fe80000100a00 */
[----:B------:R-:W-:Y:S04]  /*82370*/  STL [R1+0x4170], R5 ;  /* 0x0041700501007387 */ /* 0x000fe80000100800 */
[----:B------:R-:W2:Y:S01]  /*82380*/  LDL.LU R8, [R1+0x380] ;  /* 0x0003800001087983 */ /* 0x000ea20000300800 */
[----:B---3--:R-:W-:-:S15]  /*82390*/  HMMA.16816.F32 R12, R16, R26, R12 ;  /* 0x0000001a100c723c */ /* 0x008fde000000180c */
[----:B------:R-:W-:-:S08]  /*823a0*/  NOP ;  /* 0x0000000000007918 */ /* 0x000fd00000000000 */
[----:B------:R-:W-:Y:S04]  /*823b0*/  STL.64 [R1+0x950], R12 ;  /* 0x0009500c01007387 */ /* 0x000fe80000100a00 */
[----:B------:R-:W-:Y:S04]  /*823c0*/  STL.64 [R1+0x958], R14 ;  /* 0x0009580e01007387 */ /* 0x000fe80000100a00 */
[----:B------:R-:W2:Y:S04]  /*823d0*/  LDL.LU R9, [R1+0x384] ;  /* 0x0003840001097983 */ /* 0x000ea80000300800 */
[----:B------:R-:W3:Y:S04]  /*823e0*/  LDL.LU R10, [R1+0x388] ;  /* 0x00038800010a7983 */ /* 0x000ee80000300800 */
[----:B------:R-:W3:Y:S04]  /*823f0*/  LDL.LU R11, [R1+0x38c] ;  /* 0x00038c00010b7983 */ /* 0x000ee80000300800 */
[----:B------:R-:W0:Y:S04]  /*82400*/  LDSM.16.MT88.4 R12, [R3+UR5+0x1c200] ;  /* 0x01c20005030c783b */ /* 0x000e280008004200 */
[----:B---3--:R-:W-:Y:S04]  /*82410*/  STL.64 [R1+0x4188], R10 ;  /* 0x0041880a01007387 */ /* 0x008fe80000100a00 */
[----:B--2---:R1:W-:Y:S04]  /*82420*/  STL.64 [R1+0x4180], R8 ;  /* 0x0041800801007387 */ /* 0x0043e80000100a00 */
[----:B-1----:R-:W2:Y:S04]  /*82430*/  LDL.LU R8, [R1+0x390] ;  /* 0x0003900001087983 */ /* 0x002ea80000300800 */
[----:B------:R-:W2:Y:S04]  /*82440*/  LDL.LU R9, [R1+0x394] ;  /* 0x0003940001097983 */ /* 0x000ea80000300800 */
[----:B------:R-:W2:Y:S04]  /*82450*/  LDL.LU R10, [R1+0x398] ;  /* 0x00039800010a7983 */ /* 0x000ea80000300800 */
[----:B------:R-:W2:Y:S04]  /*82460*/  LDL.LU R11, [R1+0x39c] ;  /* 0x00039c00010b7983 */ /* 0x000ea80000300800 */
[----:B------:R-:W3:Y:S04]  /*82470*/  LDL.64 R22, [R1+0x88] ;  /* 0x0000880001167983 */ /* 0x000ee80000100a00 */
[----:B------:R-:W2:Y:S04]  /*82480*/  LDL.64 R6, [R1+0x38] ;  /* 0x0000380001067983 */ /* 0x000ea80000100a00 */
[----:B---3--:R1:W-:Y:S04]  /*82490*/  STL.64 [R1+0x4160], R22 ;  /* 0x0041601601007387 */ /* 0x0083e80000100a00 */
[----:B------:R-:W3:Y:S04]  /*824a0*/  LDL.LU R20, [R1+0x240] ;  /* 0x0002400001147983 */ /* 0x000ee80000300800 */
[----:B------:R-:W3:Y:S04]  /*824b0*/  LDL.LU R21, [R1+0x244] ;  /* 0x0002440001157983 */ /* 0x000ee80000300800 */
[----:B-1----:R-:W3:Y:S04]  /*824c0*/  LDL.LU R22, [R1+0x248] ;  /* 0x0002480001167983 */ /* 0x002ee80000300800 */
[----:B------:R-:W3:Y:S04]  /*824d0*/  LDL.LU R23, [R1+0x24c] ;  /* 0x00024c0001177983 */ /* 0x000ee80000300800 */
[----:B------:R1:W-:Y:S04]  /*824e0*/  STL.64 [R1+0x4138], R26 ;  /* 0x0041381a01007387 */ /* 0x0003e80000100a00 */
[----:B------:R-:W4:Y:S04]  /*824f0*/  LDL.LU R24, [R1+0x360] ;  /* 0x0003600001187983 */ /* 0x000f280000300800 */
[----:B------:R-:W4:Y:S04]  /*82500*/  LDL.LU R25, [R1+0x364] ;  /* 0x0003640001197983 */ /* 0x000f280000300800 */
[----:B-1----:R-:W3:Y:S04]  /*82510*/  LDL.LU R26, [R1+0x368] ;  /* 0x00036800011a7983 */ /* 0x002ee80000300800 */
[----:B------:R-:W3:Y:S01]  /*82520*/  LDL.LU R27, [R1+0x36c] ;  /* 0x00036c00011b7983 */ /* 0x000ee20000300800 */
[----:B--2---:R-:W-:Y:S03]  /*82530*/  HMMA.16816.F32 R8, R16, R6, R8 ;  /* 0x000000061008723c */ /* 0x004fe60000001808 */
[----:B---3--:R-:W-:Y:S04]  /*82540*/  STL.64 [R1+0x4158], R26 ;  /* 0x0041581a01007387 */ /* 0x008fe80000100a00 */
[----:B----4-:R1:W-:Y:S04]  /*82550*/  STL.64 [R1+0x4150], R24 ;  /* 0x0041501801007387 */ /* 0x0103e80000100a00 */
[----:B-1----:R-:W2:Y:S04]  /*82560*/  LDL.LU R24, [R1+0x370] ;  /* 0x0003700001187983 */ /* 0x002ea80000300800 */
[----:B------:R-:W2:Y:S04]  /*82570*/  LDL.LU R25, [R1+0x374] ;  /* 0x0003740001197983 */ /* 0x000ea80000300800 */
[----:B------:R-:W2:Y:S04]  /*82580*/  LDL.LU R26, [R1+0x378] ;  /* 0x00037800011a7983 */ /* 0x000ea80000300800 */
[----:B------:R-:W2:Y:S04]  /*82590*/  LDL.LU R27, [R1+0x37c] ;  /* 0x00037c00011b7983 */ /* 0x000ea80000300800 */
[----:B0-----:R-:W-:Y:S04]  /*825a0*/  STL.64 [R1+0x4098], R14 ;  /* 0x0040980e01007387 */ /* 0x001fe80000100a00 */
[----:B------:R0:W-:Y:S02]  /*825b0*/  STL.64 [R1+0x4090], R12 ;  /* 0x0040900c01007387 */ /* 0x0001e40000100a00 */
[----:B0-----:R-:W-:-:S02]  /*825c0*/  IMAD.MOV.U32 R12, RZ, RZ, R29 ;  /* 0x000000ffff0c7224 */ /* 0x001fc400078e001d */
[----:B------:R-:W-:Y:S01]  /*825d0*/  IMAD.MOV.U32 R13, RZ, RZ, R4 ;  /* 0x000000ffff0d7224 */ /* 0x000fe200078e0004 */
[----:B------:R-:W3:Y:S04]  /*825e0*/  LDL.LU R29, [R1+0x4194] ;  /* 0x00419400011d7983 */ /* 0x000ee80000300800 */
[----:B------:R-:W4:Y:S04]  /*825f0*/  LDL.LU R4, [R1+0x4190] ;  /* 0x0041900001047983 */ /* 0x000f280000300800 */
[----:B------:R-:W2:Y:S04]  /*82600*/  LDL.LU R14, [R1+0x8] ;  /* 0x00000800010e7983 */ /* 0x000ea80000300800 */
[----:B------:R-:W2:Y:S04]  /*82610*/  LDL.LU R15, [R1+0xc] ;  /* 0x00000c00010f7983 */ /* 0x000ea80000300800 */
[----:B--2---:R-:W-:Y:S04]  /*82620*/  STL.64 [R1+0x40f8], R14 ;  /* 0x0040f80e01007387 */ /* 0x004fe80000100a00 */
[----:B------:R0:W-:Y:S04]  /*82630*/  STL.64 [R1+0x40f0], R12 ;  /* 0x0040f00c01007387 */ /* 0x0001e80000100a00 */
[----:B0-----:R-:W2:Y:S04]  /*82640*/  LDL.LU R12, [R1+0x20] ;  /* 0x00002000010c7983 */ /* 0x001ea80000300800 */
[----:B------:R-:W-:Y:S04]  /*82650*/  STL.64 [R1+0x730], R8 ;  /* 0x0007300801007387 */ /* 0x000fe80000100a00 */
[----:B------:R0:W-:Y:S01]  /*82660*/  STL.64 [R1+0x738], R10 ;  /* 0x0007380a01007387 */ /* 0x0001e20000100a00 */
[----:B---3--:R-:W-:-:S02]  /*82670*/  IMAD.MOV.U32 R13, RZ, RZ, R29 ;  /* 0x000000ffff0d7224 */ /* 0x008fc400078e001d */
[----:B------:R-:W-:Y:S02]  /*82680*/  IMAD.MOV.U32 R14, RZ, RZ, R28 ;  /* 0x000000ffff0e7224 */ /* 0x000fe400078e001c */
[----:B------:R-:W-:Y:S02]  /*82690*/  IMAD.MOV.U32 R29, RZ, RZ, R6 ;  /* 0x000000ffff1d7224 */ /* 0x000fe400078e0006 */
[----:B------:R-:W-:Y:S01]  /*826a0*/  IMAD.MOV.U32 R28, RZ, RZ, R7 ;  /* 0x000000ffff1c7224 */ /* 0x000fe200078e0007 */
[----:B0-----:R-:W3:Y:S04]  /*826b0*/  LDL.LU.64 R10, [R1+0x4188] ;  /* 0x00418800010a7983 */ /* 0x001ee80000300a00 */
[----:B------:R-:W3:Y:S04]  /*826c0*/  LDL.LU.64 R8, [R1+0x4180] ;  /* 0x0041800001087983 */ /* 0x000ee80000300a00 */
[----:B------:R-:W3:Y:S04]  /*826d0*/  LDL.LU.64 R6, [R1+0x4178] ;  /* 0x0041780001067983 */ /* 0x000ee80000300a00 */
[----:B------:R-:W2:Y:S04]  /*826e0*/  LDL.LU R5, [R1+0x4170] ;  /* 0x0041700001057983 */ /* 0x000ea80000300800 */
[----:B------:R-:W-:Y:S01]  /*826f0*/  STL [R1+0x4144], R29 ;  /* 0x0041441d01007387 */ /* 0x000fe20000100800 */
[----:B---3--:R-:W-:-:S15]  /*82700*/  HMMA.16816.F32 R8, R16, R6, R8 ;  /* 0x000000061008723c */ /* 0x008fde0000001808 */
[----:B------:R-:W-:-:S08]  /*82710*/  NOP ;  /* 0x0000000000007918 */ /* 0x000fd00000000000 */
[----:B------:R-:W-:Y:S04]  /*82720*/  STL.64 [R1+0x6e0], R8 ;  /* 0x0006e00801007387 */ /* 0x000fe80000100a00 */
[----:B------:R0:W-:Y:S04]  /*82730*/  STL.64 [R1+0x6e8], R10 ;  /* 0x0006e80a01007387 */ /* 0x0001e80000100a00 */
[----:B0-----:R-:W3:Y:S01]  /*82740*/  LDL.LU.64 R10, [R1+0x4168] ;  /* 0x00416800010a7983 */ /* 0x001ee20000300a00 */
[----:B----4-:R-:W-:Y:S01]  /*82750*/  IMAD.MOV.U32 R15, RZ, RZ, R4 ;  /* 0x000000ffff0f7224 */ /* 0x010fe200078e0004 */
[----:B---3--:R-:W-:Y:S02]  /*82760*/  HMMA.16816.F32 R16, R16, R10, R20 ;  /* 0x0000000a1010723c */ /* 0x008fe40000001814 */
[----:B------:R-:W2:Y:S04]  /*82770*/  LDL.LU.64 R22, [R1+0x4160] ;  /* 0x0041600001167983 */ /* 0x000ea80000300a00 */
[----:B------:R0:W-:Y:S04]  /*82780*/  STL.64 [R1+0x4108], R10 ;  /* 0x0041080a01007387 */ /* 0x0001e80000100a00 */
[----:B------:R-:W3:-:S13]  /*82790*/  LDL.LU R8, [R1+0x440] ;  /* 0x0004400001087983 */ /* 0x000eda0000300800 */
        /* <DEDUP_REMOVED lines=8> */
[----:B0-----:R-:W-:Y:S01]  /*82820*/  IMAD.MOV.U32 R19, RZ, RZ, R0 ;  /* 0x000000ffff137224 */ /* 0x001fe200078e0000 */
        /* <DEDUP_REMOVED lines=8> */
[----:B------:R-:W-:-:S07]  /*828b0*/  IMAD.MOV.U32 R18, RZ, RZ, R2 ;  /* 0x000000ffff127224 */ /* 0x000fce00078e0002 */
[C---:B---3--:R-:W-:Y:S06]  /*828c0*/  HMMA.16816.F32 R8, R12.reuse, R18, R8 ;  /* 0x000000120c08723c */ /* 0x048fec0000001808 */
[----:B--2---:R-:W-:Y:S06]  /*828d0*/  HMMA.16816.F32 R24, R12, R22, R24 ;  /* 0x000000160c18723c */ /* 0x004fec0000001818 */
[----:B------:R-:W-:-:S02]  /*828e0*/  IMAD.MOV.U32 R4, RZ, RZ, R22 ;  /* 0x000000ffff047224 */ /* 0x000fc400078e0016 */
[----:B------:R-:W-:Y:S02]  /*828f0*/  IMAD.MOV.U32 R2, RZ, RZ, R23 ;  /* 0x000000ffff027224 */ /* 0x000fe400078e0017 */
[----:B------:R-:W0:-:S13]  /*82900*/  LDSM.16.MT88.4 R20, [R3+UR5+0x1c300] ;  /* 0x01c300050314783b */ /* 0x000e1a0008004200 */
[----:B------:R1:W-:Y:S04]  /*82910*/  STL.64 [R1+0xc10], R24 ;  /* 0x000c101801007387 */ /* 0x0003e80000100a00 */
[----:B------:R2:W-:Y:S04]  /*82920*/  STL.64 [R1+0xc18], R26 ;  /* 0x000c181a01007387 */ /* 0x0005e80000100a00 */
[----:B-1----:R-:W3:Y:S04]  /*82930*/  LDL.LU R24, [R1+0x430] ;  /* 0x0004300001187983 */ /* 0x002ee80000300800 */
[----:B------:R-:W3:Y:S04]  /*82940*/  LDL.LU R25, [R1+0x434] ;  /* 0x0004340001197983 */ /* 0x000ee80000300800 */
[----:B--2---:R-:W3:Y:S04]  /*82950*/  LDL.LU R26, [R1+0x438] ;  /* 0x00043800011a7983 */ /* 0x004ee80000300800 */
[----:B------:R-:W3:Y:S04]  /*82960*/  LDL.LU R27, [R1+0x43c] ;  /* 0x00043c00011b7983 */ /* 0x000ee80000300800 */
[----:B------:R-:W-:Y:S04]  /*82970*/  STL.64 [R1+0x4118], R6 ;  /* 0x0041180601007387 */ /* 0x000fe80000100a00 */
[----:B------:R-:W-:Y:S04]  /*82980*/  STL [R1+0x4110], R4 ;  /* 0x0041100401007387 */ /* 0x000fe80000100800 */
[----:B0-----:R0:W-:Y:S04]  /*82990*/  STL.64 [R1+0x3f98], R22 ;  /* 0x003f981601007387 */ /* 0x0011e80000100a00 */
[----:B------:R-:W-:Y:S04]  /*829a0*/  STL.64 [R1+0x3f90], R20 ;  /* 0x003f901401007387 */ /* 0x000fe80000100a00 */
[----:B0-----:R-:W3:Y:S04]  /*829b0*/  LDL R22, [R1+0x58] ;  /* 0x0000580001167983 */ /* 0x001ee80000100800 */
[----:B------:R-:W2:Y:S04]  /*829c0*/  LDL.LU R4, [R1+0x480] ;  /* 0x0004800001047983 */ /* 0x000ea80000300800 */
[----:B------:R-:W-:Y:S01]  /*829d0*/  STL.64 [R1+0xb10], R8 ;  /* 0x000b100801007387 */ /* 0x000fe20000100a00 */
[----:B------:R-:W-:-:S03]  /*829e0*/  IMAD.MOV.U32 R23, RZ, RZ, R5 ;  /* 0x000000ffff177224 */ /* 0x000fc600078e0005 */
[----:B------:R-:W-:Y:S04]  /*829f0*/  STL.64 [R1+0xb18], R10 ;  /* 0x000b180a01007387 */ /* 0x000fe80000100a00 */
        /* <DEDUP_REMOVED lines=9> */
[----:B------:R-:W4:Y:S04]  /*82a90*/  LDL.LU R8, [R1+0x470] ;  /* 0x0004700001087983 */ /* 0x000f280000300800 */
[----:B------:R-:W4:Y:S04]  /*82aa0*/  LDL.LU R9, [R1+0x474] ;  /* 0x0004740001097983 */ /* 0x000f280000300800 */
[----:B------:R-:W4:Y:S04]  /*82ab0*/  LDL.LU R10, [R1+0x478] ;  /* 0x00047800010a7983 */ /* 0x000f280000300800 */
[----:B------:R-:W4:Y:S04]  /*82ac0*/  LDL.LU R11, [R1+0x47c] ;  /* 0x00047c00010b7983 */ /* 0x000f280000300800 */
[----:B------:R0:W-:Y:S04]  /*82ad0*/  STL.64 [R1+0x40d0], R18 ;  /* 0x0040d01201007387 */ /* 0x0001e80000100a00 */
[----:B------:R-:W2:Y:S04]  /*82ae0*/  LDL.LU R16, [R1+0x3f0] ;  /* 0x0003f00001107983 */ /* 0x000ea80000300800 */
[----:B------:R-:W2:Y:S04]  /*82af0*/  LDL.LU R17, [R1+0x3f4] ;  /* 0x0003f40001117983 */ /* 0x000ea80000300800 */
[----:B0-----:R-:W4:Y:S04]  /*82b00*/  LDL.LU R18, [R1+0x3f8] ;  /* 0x0003f80001127983 */ /* 0x001f280000300800 */
[----:B------:R-:W4:Y:S01]  /*82b10*/  LDL.LU R19, [R1+0x3fc] ;  /* 0x0003fc0001137983 */ /* 0x000f220000300800 */
[----:B---3--:R-:W-:Y:S03]  /*82b20*/  HMMA.16816.F32 R24, R12, R22, R24 ;  /* 0x000000160c18723c */ /* 0x008fe60000001818 */
[----:B----4-:R0:W-:Y:S04]  /*82b30*/  STL.64 [R1+0x40e0], R18 ;  /* 0x0040e01201007387 */ /* 0x0101e80000100a00 */
[----:B--2---:R1:W-:Y:S01]  /*82b40*/  STL.64 [R1+0x40d8], R16 ;  /* 0x0040d81001007387 */ /* 0x0043e20000100a00 */
[----:B0-----:R-:W-:-:S02]  /*82b50*/  IMAD.MOV.U32 R18, RZ, RZ, R29 ;  /* 0x000000ffff127224 */ /* 0x001fc400078e001d */
[----:B------:R-:W-:Y:S01]  /*82b60*/  IMAD.MOV.U32 R19, RZ, RZ, R0 ;  /* 0x000000ffff137224 */ /* 0x000fe200078e0000 */
[----:B------:R-:W2:Y:S04]  /*82b70*/  LDL.LU R29, [R1+0x4144] ;  /* 0x00414400011d7983 */ /* 0x000ea80000300800 */
[----:B------:R-:W3:Y:S04]  /*82b80*/  LDL.LU R0, [R1+0x4140] ;  /* 0x0041400001007983 */ /* 0x000ee80000300800 */
[----:B------:R0:W-:Y:S04]  /*82b90*/  STL.64 [R1+0x4100], R18 ;  /* 0x0041001201007387 */ /* 0x0001e80000100a00 */
[----:B-1----:R-:W4:Y:S04]  /*82ba0*/  LDL.LU R16, [R1+0x410] ;  /* 0x0004100001107983 */ /* 0x002f280000300800 */
        /* <DEDUP_REMOVED lines=16> */
[----:B------:R-:W-:Y:S04]  /*82cb0*/  STL.64 [R1+0x928], R26 ;  /* 0x0009281a01007387 */ /* 0x000fe80000100a00 */
[----:B------:R0:W1:Y:S04]  /*82cc0*/  LDSM.16.MT88.4 R24, [R3+UR5+0x1c380] ;  /* 0x01c380050318783b */ /* 0x0000680008004200 */
[----:B0-----:R-:W3:Y:S04]  /*82cd0*/  LDL.LU R3, [R1+0x4120] ;  /* 0x0041200001037983 */ /* 0x001ee80000300800 */
[----:B-1----:R0:W-:Y:S04]  /*82ce0*/  STL.64 [R1+0x3f20], R26 ;  /* 0x003f201a01007387 */ /* 0x0021e80000100a00 */
[----:B------:R2:W-:Y:S01]  /*82cf0*/  STL.64 [R1+0x3f18], R24 ;  /* 0x003f181801007387 */ /* 0x0005e20000100a00 */
[----:B0-----:R-:W-:-:S02]  /*82d00*/  IMAD.MOV.U32 R26, RZ, RZ, R29 ;  /* 0x000000ffff1a7224 */ /* 0x001fc400078e001d */
[----:B------:R-:W-:-:S07]  /*82d10*/  IMAD.MOV.U32 R27, RZ, RZ, R28 ;  /* 0x000000ffff1b7224 */ /* 0x000fce00078e001c */
[----:B--2---:R-:W-:Y:S01]  /*82d20*/  HMMA.16816.F32 R24, R12, R26, R4 ;  /* 0x0000001a0c18723c */ /* 0x004fe20000001804 */
[----:B------:R-:W2:Y:S04]  /*82d30*/  LDL.LU.64 R6, [R1+0x4118] ;  /* 0x0041180001067983 */ /* 0x000ea80000300a00 */
[----:B------:R-:W4:-:S15]  /*82d40*/  LDL.LU R4, [R1+0x4110] ;  /* 0x0041100001047983 */ /* 0x000f1e0000300800 */
[----:B------:R-:W-:-:S03]  /*82d50*/  NOP ;  /* 0x0000000000007918 */ /* 0x000fc60000000000 */
[----:B------:R0:W-:Y:S04]  /*82d60*/  STL.64 [R1+0x870], R24 ;  /* 0x0008701801007387 */ /* 0x0001e80000100a00 */
[----:B------:R1:W-:Y:S04]  /*82d70*/  STL.64 [R1+0x878], R26 ;  /* 0x0008781a01007387 */ /* 0x0003e80000100a00 */
[----:B0-----:R-:W3:Y:S04]  /*82d80*/  LDL.LU R24, [R1+0x1f0] ;  /* 0x0001f00001187983 */ /* 0x001ee80000300800 */
[----:B------:R-:W3:Y:S04]  /*82d90*/  LDL.LU R25, [R1+0x1f4] ;  /* 0x0001f40001197983 */ /* 0x000ee80000300800 */
[----:B-1----:R-:W4:Y:S04]  /*82da0*/  LDL.LU R26, [R1+0x1f8] ;  /* 0x0001f800011a7983 */ /* 0x002f280000300800 */
[----:B------:R-:W4:Y:S01]  /*82db0*/  LDL.LU R27, [R1+0x1fc] ;  /* 0x0001fc00011b7983 */ /* 0x000f220000300800 */
[----:B--2---:R-:W-:Y:S03]  /*82dc0*/  HMMA.16816.F32 R8, R12, R6, R8 ;  /* 0x000000060c08723c */ /* 0x004fe60000001808 */
[----:B----4-:R-:W-:Y:S04]  /*82dd0*/  STL.64 [R1+0x3fd8], R26 ;  /* 0x003fd81a01007387 */ /* 0x010fe80000100a00 */
[----:B---3--:R-:W-:-:S15]  /*82de0*/  STL.64 [R1+0x3fd0], R24 ;  /* 0x003fd01801007387 */ /* 0x008fde0000100a00 */
[----:B------:R-:W-:-:S01]  /*82df0*/  NOP ;  /* 0x0000000000007918 */ /* 0x000fc20000000000 */
[----:B------:R-:W-:Y:S04]  /*82e00*/  STL.64 [R1+0x6d0], R8 ;  /* 0x0006d00801007387 */ /* 0x000fe80000100a00 */
[----:B------:R0:W-:Y:S04]  /*82e10*/  STL.64 [R1+0x6d8], R10 ;  /* 0x0006d80a01007387 */ /* 0x0001e80000100a00 */
[----:B0-----:R-:W2:Y:S01]  /*82e20*/  LDL.LU.64 R10, [R1+0x4108] ;  /* 0x00410800010a7983 */ /* 0x001ea20000300a00 */
[----:B------:R-:W-:-:S03]  /*82e30*/  IMAD.MOV.U32 R26, RZ, RZ, R4 ;  /* 0x000000ffff1a7224 */ /* 0x000fc600078e0004 */
[----:B------:R0:W-:Y:S04]  /*82e40*/  STL.64 [R1+0x40c8], R6 ;  /* 0x0040c80601007387 */ /* 0x0001e80000100a00 */
[----:B------:R-:W3:Y:S04]  /*82e50*/  LDL.LU R4, [R1+0x3e0] ;  /* 0x0003e00001047983 */ /* 0x000ee80000300800 */
[----:B------:R-:W3:Y:S04]  /*82e60*/  LDL.LU R5, [R1+0x3e4] ;  /* 0x0003e40001057983 */ /* 0x000ee80000300800 */
[----:B0-----:R-:W3:Y:S04]  /*82e70*/  LDL.LU R6, [R1+0x3e8] ;  /* 0x0003e80001067983 */ /* 0x001ee80000300800 */
[----:B------:R-:W3:Y:S01]  /*82e80*/  LDL.LU R7, [R1+0x3ec] ;  /* 0x0003ec0001077983 */ /* 0x000ee20000300800 */
[----:B--2---:R-:W-:Y:S03]  /*82e90*/  HMMA.16816.F32 R12, R12, R10, R16 ;  /* 0x0000000a0c0c723c */ /* 0x004fe60000001810 */
[----:B------:R-:W2:-:S15]  /*82ea0*/  LDL.LU.64 R18, [R1+0x4100] ;  /* 0x0041000001127983 */ /* 0x000e9e0000300a00 */
[----:B------:R-:W-:-:S05]  /*82eb0*/  NOP ;  /* 0x0000000000007918 */ /* 0x000fca0000000000 */
[----:B------:R-:W-:Y:S04]  /*82ec0*/  STL.64 [R1+0x530], R12 ;  /* 0x0005300c01007387 */ /* 0x000fe80000100a00 */
[----:B------:R0:W-:Y:S04]  /*82ed0*/  STL.64 [R1+0x538], R14 ;  /* 0x0005380e01007387 */ /* 0x0001e80000100a00 */
[----:B0-----:R-:W2:Y:S04]  /*82ee0*/  LDL.LU.64 R14, [R1+0x40f8] ;  /* 0x0040f800010e7983 */ /* 0x001ea80000300a00 */
[----:B------:R-:W2:Y:S04]  /*82ef0*/  LDL.LU.64 R12, [R1+0x40f0] ;  /* 0x0040f000010c7983 */ /* 0x000ea80000300a00 */
[----:B------:R0:W-:Y:S04]  /*82f00*/  STL.64 [R1+0x40a8], R10 ;  /* 0x0040a80a01007387 */ /* 0x0001e80000100a00 */
[----:B------:R-:W4:Y:S04]  /*82f10*/  LDL.LU R8, [R1+0x3d0] ;  /* 0x0003d00001087983 */ /* 0x000f280000300800 */
[----:B------:R-:W4:Y:S04]  /*82f20*/  LDL.LU R9, [R1+0x3d4] ;  /* 0x0003d40001097983 */ /* 0x000f280000300800 */
[----:B0-----:R-:W4:Y:S04]  /*82f30*/  LDL.LU R10, [R1+0x3d8] ;  /* 0x0003d800010a7983 */ /* 0x001f280000300800 */
[----:B------:R-:W4:Y:S01]  /*82f40*/  LDL.LU R11, [R1+0x3dc] ;  /* 0x0003dc00010b7983 */ /* 0x000f220000300800 */
[----:B--2---:R-:W-:Y:S03]  /*82f50*/  HMMA.16816.F32 R16, R12, R18, R20 ;  /* 0x000000120c10723c */ /* 0x004fe60000001814 */
[----:B------:R-:W4:-:S15]  /*82f60*/  LDL.LU.64 R22, [R1+0x40e8] ;  /* 0x0040e80001167983 */ /* 0x000f1e0000300a00 */
[----:B------:R-:W-:-:S05]  /*82f70*/  NOP ;  /* 0x0000000000007918 */ /* 0x000fca0000000000 */
[----:B------:R-:W-:Y:S04]  /*82f80*/  STL.64 [R1+0xd00], R16 ;  /* 0x000d001001007387 */ /* 0x000fe80000100a00 */
[----:B------:R0:W-:Y:S04]  /*82f90*/  STL.64 [R1+0xd08], R18 ;  /* 0x000d081201007387 */ /* 0x0001e80000100a00 */
[----:B0-----:R-:W2:Y:S04]  /*82fa0*/  LDL.LU.64 R18, [R1+0x40e0] ;  /* 0x0040e00001127983 */ /* 0x001ea80000300a00 */
[----:B------:R-:W2:Y:S01]  /*82fb0*/  LDL.LU.64 R16, [R1+0x40d8] ;  /* 0x0040d80001107983 */ /* 0x000ea20000300a00 */
[----:B------:R-:W-:-:S07]  /*82fc0*/  IMAD.MOV.U32 R27, RZ, RZ, R2 ;  /* 0x000000ffff1b7224 */ /* 0x000fce00078e0002 */
[----:B--2---:R-:W-:-:S15]  /*82fd0*/  HMMA.16816.F32 R16, R12, R26, R16 ;  /* 0x0000001a0c10723c */ /* 0x004fde0000001810 */
[----:B------:R-:W-:-:S08]  /*82fe0*/  NOP ;  /* 0x0000000000007918 */ /* 0x000fd00000000000 */
[----:B------:R-:W-:Y:S04]  /*82ff0*/  STL.64 [R1+0xc00], R16 ;  /* 0x000c001001007387 */ /* 0x000fe80000100a00 */
[----:B------:R0:W-:Y:S04]  /*83000*/  STL.64 [R1+0xc08], R18 ;  /* 0x000c081201007387 */ /* 0x0001e80000100a00 */
[----:B0-----:R-:W3:Y:S04]  /*83010*/  LDL.LU.64 R18, [R1+0x40d0] ;  /* 0x0040d00001127983 */ /* 0x001ee80000300a00 */
[----:B------:R0:W-:Y:S04]  /*83020*/  STL.64 [R1+0x4078], R26 ;  /* 0x0040781a01007387 */ /* 0x0001e80000100a00 */
        /* <DEDUP_REMOVED lines=8> */
[----:B0-----:R-:W4:Y:S04]  /*830b0*/  LDL.64 R26, [R1+0x88] ;  /* 0x00008800011a7983 */ /* 0x001f280000100a00 */
[----:B----4-:R-:W-:Y:S04]  /*830c0*/  STL.64 [R1+0x40a0], R26 ;  /* 0x0040a01a01007387 */ /* 0x010fe80000100a00 */
[----:B---3--:R-:W-:Y:S04]  /*830d0*/  STL.64 [R1+0x4018], R18 ;  /* 0x0040181201007387 */ /* 0x008fe80000100a00 */
[----:B--2---:R0:W-:Y:S04]  /*830e0*/  STL.64 [R1+0x4010], R16 ;  /* 0x0040101001007387 */ /* 0x0041e80000100a00 */
[----:B0-----:R-:W2:Y:S04]  /*830f0*/  LDL.LU R16, [R1+0x2e0] ;  /* 0x0002e00001107983 */ /* 0x001ea80000300800 */
[----:B------:R-:W2:Y:S04]  /*83100*/  LDL.LU R17, [R1+0x2e4] ;  /* 0x0002e40001117983 */ /* 0x000ea80000300800 */
[----:B------:R-:W3:Y:S04]  /*83110*/  LDL.LU R18, [R1+0x2e8] ;  /* 0x0002e80001127983 */ /* 0x000ee80000300800 */
[----:B------:R-:W3:Y:S04]  /*83120*/  LDL.LU R19, [R1+0x2ec] ;  /* 0x0002ec0001137983 */ /* 0x000ee80000300800 */
[----:B------:R-:W4:Y:S04]  /*83130*/  LDL.LU R4, [R1+0x3c0] ;  /* 0x0003c00001047983 */ /* 0x000f280000300800 */
[----:B------:R-:W4:Y:S04]  /*83140*/  LDL.LU R5, [R1+0x3c4] ;  /* 0x0003c40001057983 */ /* 0x000f280000300800 */
[----:B------:R-:W4:Y:S04]  /*83150*/  LDL.LU R6, [R1+0x3c8] ;  /* 0x0003c80001067983 */ /* 0x000f280000300800 */
[----:B------:R-:W4:Y:S01]  /*83160*/  LDL.LU R7, [R1+0x3cc] ;  /* 0x0003cc0001077983 */ /* 0x000f220000300800 */
[C---:B------:R-:W-:Y:S03]  /*83170*/  HMMA.16816.F32 R24, R12.reuse, R22, R8 ;  /* 0x000000160c18723c */ /* 0x040fe60000001808 */
[----:B---3--:R0:W-:Y:S04]  /*83180*/  STL.64 [R1+0x4028], R18 ;  /* 0x0040281201007387 */ /* 0x0081e80000100a00 */
[----:B--2---:R-:W-:Y:S04]  /*83190*/  STL.64 [R1+0x4020], R16 ;  /* 0x0040201001007387 */ /* 0x004fe80000100a00 */
[----:B0-----:R-:W2:Y:S04]  /*831a0*/  LDL.LU.64 R18, [R1+0x38] ;  /* 0x0000380001127983 */ /* 0x001ea80000300a00 */
[----:B--2---:R0:W-:Y:S04]  /*831b0*/  STL.64 [R1+0x40c0], R18 ;  /* 0x0040c01201007387 */ /* 0x0041e80000100a00 */
[----:B0-----:R-:W4:Y:S04]  /*831c0*/  LDL.64 R18, [R1+0x48] ;  /* 0x0000480001127983 */ /* 0x001f280000100a00 */
[----:B------:R-:W2:Y:S04]  /*831d0*/  LDL.LU R8, [R1+0x3a0] ;  /* 0x0003a00001087983 */ /* 0x000ea80000300800 */
[----:B------:R-:W-:Y:S04]  /*831e0*/  STL.64 [R1+0xa00], R24 ;  /* 0x000a001801007387 */ /* 0x000fe80000100a00 */
[----:B------:R-:W-:Y:S04]  /*831f0*/  STL.64 [R1+0xa08], R26 ;  /* 0x000a081a01007387 */ /* 0x000fe80000100a00 */
        /* <DEDUP_REMOVED lines=14> */
[----:B0-----:R-:W2:Y:S01]  /*832e0*/  LDL.64 R22, [R1+0x68] ;  /* 0x0000680001167983 */ /* 0x001ea20000100a00 */
[----:B----4-:R-:W-:Y:S03]  /*832f0*/  HMMA.16816.F32 R4, R12, R18, R4 ;  /* 0x000000120c04723c */ /* 0x010fe60000001804 */
[----:B--2---:R0:W-:Y:S04]  /*83300*/  STL.64 [R1+0x4070], R22 ;  /* 0x0040701601007387 */ /* 0x0041e80000100a00 */
[----:B------:R-:W2:Y:S04]  /*83310*/  LDL.LU R20, [R1+0x330] ;  /* 0x0003300001147983 */ /* 0x000ea80000300800 */
[----:B------:R-:W2:Y:S04]  /*83320*/  LDL.LU R21, [R1+0x334] ;  /* 0x0003340001157983 */ /* 0x000ea80000300800 */
[----:B0-----:R-:W4:Y:S04]  /*83330*/  LDL.LU R22, [R1+0x338] ;  /* 0x0003380001167983 */ /* 0x001f280000300800 */
[----:B------:R-:W4:Y:S01]  /*83340*/  LDL.LU R23, [R1+0x33c] ;  /* 0x00033c0001177983 */ /* 0x000f220000300800 */
[----:B------:R-:W-:-:S03]  /*83350*/  IMAD.MOV.U32 R2, RZ, RZ, R19 ;  /* 0x000000ffff027224 */ /* 0x000fc600078e0013 */
[----:B----4-:R-:W-:Y:S04]  /*83360*/  STL.64 [R1+0x4088], R22 ;  /* 0x0040881601007387 */ /* 0x010fe80000100a00 */
[----:B--2---:R0:W-:Y:S04]  /*83370*/  STL.64 [R1+0x4080], R20 ;  /* 0x0040801401007387 */ /* 0x0041e80000100a00 */
[----:B0-----:R-:W2:Y:S04]  /*83380*/  LDL.LU R20, [R1+0x340] ;  /* 0x0003400001147983 */ /* 0x001ea80000300800 */
[----:B------:R-:W2:Y:S04]  /*83390*/  LDL.LU R21, [R1+0x344] ;  /* 0x0003440001157983 */ /* 0x000ea80000300800 */
[----:B------:R-:W2:Y:S04]  /*833a0*/  LDL.LU R22, [R1+0x348] ;  /* 0x0003480001167983 */ /* 0x000ea80000300800 */
[----:B------:R-:W2:Y:S04]  /*833b0*/  LDL.LU R23, [R1+0x34c] ;  /* 0x00034c0001177983 */ /* 0x000ea80000300800 */
[----:B------:R0:W-:Y:S04]  /*833c0*/  STL.64 [R1+0x910], R4 ;  /* 0x0009100401007387 */ /* 0x0001e80000100a00 */
[----:B------:R1:W-:Y:S01]  /*833d0*/  STL.64 [R1+0x918], R6 ;  /* 0x0009180601007387 */ /* 0x0003e20000100a00 */
[----:B0-----:R-:W-:-:S03]  /*833e0*/  IMAD.MOV.U32 R4, RZ, RZ, R18 ;  /* 0x000000ffff047224 */ /* 0x001fc600078e0012 */
[----:B-1----:R-:W4:Y:S04]  /*833f0*/  LDL.LU.64 R6, [R1+0x40c8] ;  /* 0x0040c80001067983 */ /* 0x002f280000300a00 */
[----:B------:R-:W3:Y:S02]  /*83400*/  LDL.LU.64 R18, [R1+0x40c0] ;  /* 0x0040c00001127983 */ /* 0x000ee40000300a00 */
[----:B---3--:R-:W-:-:S15]  /*83410*/  HMMA.16816.F32 R8, R12, R18, R8 ;  /* 0x000000120c08723c */ /* 0x008fde0000001808 */
        /* <DEDUP_REMOVED lines=9> */
[----:B------:R-:W3:Y:S04]  /*834b0*/  LDL.LU R16, [R1+0x310] ;  /* 0x0003100001107983 */ /* 0x000ee80000300800 */
        /* <DEDUP_REMOVED lines=19> */
[----:B------:R-:W4:Y:S01]  /*835f0*/  LDL.LU.64 R12, [R1+0x4090] ;  /* 0x00409000010c7983 */ /* 0x000f220000300a00 */
[----:B---3--:R-:W-:-:S02]  /*83600*/  IMAD.MOV.U32 R4, RZ, RZ, R26 ;  /* 0x000000ffff047224 */ /* 0x008fc400078e001a */
[----:B------:R-:W-:Y:S01]  /*83610*/  IMAD.MOV.U32 R2, RZ, RZ, R27 ;  /* 0x000000ffff027224 */ /* 0x000fe200078e001b */
[----:B----4-:R-:W-:-:S15]  /*83620*/  HMMA.16816.F32 R20, R12, R26, R20 ;  /* 0x0000001a0c14723c */ /* 0x010fde0000001814 */
[----:B------:R-:W-:-:S08]  /*83630*/  NOP ;  /* 0x0000000000007918 */ /* 0x000fd00000000000 */
[----:B------:R-:W-:Y:S04]  /*83640*/  STL.64 [R1+0xcb0], R20 ;  /* 0x000cb01401007387 */ /* 0x000fe80000100a00 */
[----:B------:R0:W-:Y:S04]  /*83650*/  STL.64 [R1+0xcb8], R22 ;  /* 0x000cb81601007387 */ /* 0x0001e80000100a00 */
[----:B0-----:R-:W3:Y:S04]  /*83660*/  LDL.LU.64 R22, [R1+0x4088] ;  /* 0x0040880001167983 */ /* 0x001ee80000300a00 */
[----:B------:R-:W3:Y:S04]  /*83670*/  LDL.LU.64 R20, [R1+0x4080] ;  /* 0x0040800001147983 */ /* 0x000ee80000300a00 */
[----:B------:R-:W3:Y:S02]  /*83680*/  LDL.LU.64 R26, [R1+0x4078] ;  /* 0x00407800011a7983 */ /* 0x000ee40000300a00 */
[----:B---3--:R-:W-:-:S15]  /*83690*/  HMMA.16816.F32 R20, R12, R26, R20 ;  /* 0x0000001a0c14723c */ /* 0x008fde0000001814 */
[----:B------:R-:W-:-:S08]  /*836a0*/  NOP ;  /* 0x0000000000007918 */ /* 0x000fd00000000000 */
[----:B------:R-:W-:Y:S04]  /*836b0*/  STL.64 [R1+0xbb0], R20 ;  /* 0x000bb01401007387 */ /* 0x000fe80000100a00 */
[----:B------:R0:W-:Y:S04]  /*836c0*/  STL.64 [R1+0xbb8], R22 ;  /* 0x000bb81601007387 */ /* 0x0001e80000100a00 */
[----:B0-----:R-:W2:Y:S04]  /*836d0*/  LDL.LU.64 R22, [R1+0x4070] ;  /* 0x0040700001167983 */ /* 0x001ea80000300a00 */
[----:B------:R0:W-:Y:S02]  /*836e0*/  STL.64 [R1+0x3fe8], R26 ;  /* 0x003fe81a01007387 */ /* 0x0001e40000100a00 */
[----:B0-----:R-:W-:-:S02]  /*836f0*/  IMAD.MOV.U32 R26, RZ, RZ, R4 ;  /* 0x000000ffff1a7224 */ /* 0x001fc400078e0004 */
[----:B------:R-:W-:-:S05]  /*83700*/  IMAD.MOV.U32 R27, RZ, RZ, R2 ;  /* 0x000000ffff1b7224 */ /* 0x000fca00078e0002 */
[----:B------:R0:W-:Y:S04]  /*83710*/  STL.64 [R1+0x4030], R26 ;  /* 0x0040301a01007387 */ /* 0x0001e80000100a00 */
[----:B------:R-:W3:Y:S04]  /*83720*/  LDL.LU R24, [R1+0x2f0] ;  /* 0x0002f00001187983 */ /* 0x000ee80000300800 */
[----:B------:R-:W3:Y:S04]  /*83730*/  LDL.LU R25, [R1+0x2f4] ;  /* 0x0002f40001197983 */ /* 0x000ee80000300800 */
[----:B0-----:R-:W4:Y:S04]  /*83740*/  LDL.LU R26, [R1+0x2f8] ;  /* 0x0002f800011a7983 */ /* 0x001f280000300800 */
        /* <DEDUP_REMOVED lines=42> */
[----:B0-----:R-:W2:Y:S04]  /*839f0*/  LDL.LU.64 R26, [R1+0x4030] ;  /* 0x00403000011a7983 */ /* 0x001ea80000300a00 */
[----:B------:R-:W3:Y:S04]  /*83a00*/  LDL.LU.64 R18, [R1+0x4028] ;  /* 0x0040280001127983 */ /* 0x000ee80000300a00 */
[----:B------:R-:W3:Y:S02]  /*83a10*/  LDL.LU.64 R16, [R1+0x4020] ;  /* 0x0040200001107983 */ /* 0x000ee40000300a00 */
[----:B---3--:R-:W-:-:S15]  /*83a20*/  HMMA.16816.F32 R16, R12, R6, R16 ;  /* 0x000000060c10723c */ /* 0x008fde0000001810 */
[----:B------:R-:W-:-:S08]  /*83a30*/  NOP ;  /* 0x0000000000007918 */ /* 0x000fd00000000000 */
        /* <DEDUP_REMOVED lines=9> */
[----:B------:R0:W-:Y:S02]  /*83ad0*/  STL.64 [R1+0x788], R14 ;  /* 0x0007880e01007387 */ /* 0x0001e40000100a00 */
[----:B0-----:R-:W-:Y:S02]  /*83ae0*/  IMAD.MOV.U32 R14, RZ, RZ, R4 ;  /* 0x000000ffff0e7224 */ /* 0x001fe400078e0004 */
[----:B------:R-:W-:-:S05]  /*83af0*/  IMAD.MOV.U32 R15, RZ, RZ, R2 ;  /* 0x000000ffff0f7224 */ /* 0x000fca00078e0002 */
[----:B------:R0:W-:Y:S04]  /*83b00*/  STL.64 [R1+0x3fb8], R14 ;  /* 0x003fb80e01007387 */ /* 0x0001e80000100a00 */
[----:B------:R-:W3:Y:S04]  /*83b10*/  LDL.LU R12, [R1+0x200] ;  /* 0x00020000010c7983 */ /* 0x000ee80000300800 */
[----:B------:R-:W3:Y:S04]  /*83b20*/  LDL.LU R13, [R1+0x204] ;  /* 0x00020400010d7983 */ /* 0x000ee80000300800 */
[----:B0-----:R-:W3:Y:S01]  /*83b30*/  LDL.LU R14, [R1+0x208] ;  /* 0x00020800010e7983 */ /* 0x001ee20000300800 */
[----:B--2---:R-:W-:Y:S03]  /*83b40*/  HMMA.16816.F32 R24, R16, R26, R20 ;  /* 0x0000001a1018723c */ /* 0x004fe60000001814 */
[----:B------:R-:W2:Y:S04]  /*83b50*/  LDL.LU.64 R22, [R1+0x3ff8] ;  /* 0x003ff80001167983 */ /* 0x000ea80000300a00 */
[----:B------:R-:W2:-:S15]  /*83b60*/  LDL.LU.64 R20, [R1+0x3ff0] ;  /* 0x003ff00001147983 */ /* 0x000e9e0000300a00 */
[----:B------:R-:W-:-:S01]  /*83b70*/  NOP ;  /* 0x0000000000007918 */ /* 0x000fc20000000000 */
[----:B------:R-:W-:Y:S04]  /*83b80*/  STL.64 [R1+0xcd0], R24 ;  /* 0x000cd01801007387 */ /* 0x000fe80000100a00 */
[----:B------:R0:W-:Y:S04]  /*83b90*/  STL.64 [R1+0xcd8], R26 ;  /* 0x000cd81a01007387 */ /* 0x0001e80000100a00 */
[----:B0-----:R-:W2:Y:S01]  /*83ba0*/  LDL.LU.64 R26, [R1+0x3fe8] ;  /* 0x003fe800011a7983 */ /* 0x001ea20000300a00 */
[----:B------:R-:W-:Y:S01]  /*83bb0*/  IMAD.MOV.U32 R11, RZ, RZ, R5 ;  /* 0x000000ffff0b7224 */ /* 0x000fe200078e0005 */
[----:B--2---:R-:W-:Y:S02]  /*83bc0*/  HMMA.16816.F32 R24, R16, R26, R20 ;  /* 0x0000001a1018723c */ /* 0x004fe40000001814 */
[----:B------:R-:W2:-:S15]  /*83bd0*/  LDL.LU.64 R22, [R1+0x3fe0] ;  /* 0x003fe00001167983 */ /* 0x000e9e0000300a00 */
[----:B------:R-:W-:-:S06]  /*83be0*/  NOP ;  /* 0x0000000000007918 */ /* 0x000fcc0000000000 */
[----:B------:R-:W-:Y:S04]  /*83bf0*/  STL.64 [R1+0xbd0], R24 ;  /* 0x000bd01801007387 */ /* 0x000fe80000100a00 */
[----:B------:R0:W-:Y:S04]  /*83c00*/  STL.64 [R1+0xbd8], R26 ;  /* 0x000bd81a01007387 */ /* 0x0001e80000100a00 */
[----:B0-----:R-:W2:Y:S04]  /*83c10*/  LDL.LU.64 R26, [R1+0x3fd8] ;  /* 0x003fd800011a7983 */ /* 0x001ea80000300a00 */
[----:B------:R-:W2:Y:S04]  /*83c20*/  LDL.LU.64 R24, [R1+0x3fd0] ;  /* 0x003fd00001187983 */ /* 0x000ea80000300a00 */
[----:B------:R-:W4:Y:S01]  /*83c30*/  LDL.LU.64 R4, [R1+0xd50] ;  /* 0x000d500001047983 */ /* 0x000f220000300a00 */
[----:B------:R-:W-:-:S02]  /*83c40*/  IMAD.MOV.U32 R10, RZ, RZ, R8 ;  /* 0x000000ffff0a7224 */ /* 0x000fc400078e0008 */
[----:B------:R-:W-:Y:S01]  /*83c50*/  IMAD.MOV.U32 R15, RZ, RZ, R3 ;  /* 0x000000ffff0f7224 */ /* 0x000fe200078e0003 */
[----:B------:R-:W-:Y:S04]  /*83c60*/  STL.64 [R1+0x3fb0], R6 ;  /* 0x003fb00601007387 */ /* 0x000fe80000100a00 */
[----:B----4-:R3:W-:Y:S02]  /*83c70*/  STL.64 [R1+0x3fa8], R4 ;  /* 0x003fa80401007387 */ /* 0x0107e40000100a00 */
[----:B---3--:R-:W-:Y:S02]  /*83c80*/  HMMA.16816.F32 R4, R16, R10, R12 ;  /* 0x0000000a1004723c */ /* 0x008fe4000000180c */
[----:B------:R-:W3:Y:S04]  /*83c90*/  LDL.LU.64 R14, [R1+0x48] ;  /* 0x00004800010e7983 */ /* 0x000ee80000300a00 */
[----:B------:R-:W4:-:S15]  /*83ca0*/  LDL.LU.64 R2, [R1+0xd48] ;  /* 0x000d480001027983 */ /* 0x000f1e0000300a00 */
[----:B------:R-:W-:-:S02]  /*83cb0*/  NOP ;  /* 0x0000000000007918 */ /* 0x000fc40000000000 */
        /* <DEDUP_REMOVED lines=8> */
[----:B------:R-:W3:Y:S04]  /*83d40*/  LDL.LU R26, [R1+0x138] ;  /* 0x00013800011a7983 */ /* 0x000ee80000300800 */
[----:B------:R-:W3:Y:S04]  /*83d50*/  LDL.LU R27, [R1+0x13c] ;  /* 0x00013c00011b7983 */ /* 0x000ee80000300800 */
[----:B0-----:R-:W4:Y:S04]  /*83d60*/  LDL.LU R4, [R1+0x1d0] ;  /* 0x0001d00001047983 */ /* 0x001f280000300800 */
[----:B------:R-:W4:Y:S04]  /*83d70*/  LDL.LU R5, [R1+0x1d4] ;  /* 0x0001d40001057983 */ /* 0x000f280000300800 */
[----:B-1----:R-:W2:Y:S04]  /*83d80*/  LDL.LU R6, [R1+0x1d8] ;  /* 0x0001d80001067983 */ /* 0x002ea80000300800 */
[----:B------:R-:W2:Y:S04]  /*83d90*/  LDL.LU R7, [R1+0x1dc] ;  /* 0x0001dc0001077983 */ /* 0x000ea80000300800 */
[----:B--2---:R-:W-:Y:S04]  /*83da0*/  STL.64 [R1+0x3fc8], R6 ;  /* 0x003fc80601007387 */ /* 0x004fe80000100a00 */
[----:B----4-:R0:W-:Y:S04]  /*83db0*/  STL.64 [R1+0x3fc0], R4 ;  /* 0x003fc00401007387 */ /* 0x0101e80000100a00 */
        /* <DEDUP_REMOVED lines=13> */
[----:B------:R-:W2:Y:S04]  /*83e90*/  LDL.LU R27, [R1+0x14c] ;  /* 0x00014c00011b7983 */ /* 0x000ea80000300800 */
[----:B------:R-:W4:Y:S04]  /*83ea0*/  LDL.LU R20, [R1+0x190] ;  /* 0x0001900001147983 */ /* 0x000f280000300800 */
[----:B------:R-:W4:Y:S04]  /*83eb0*/  LDL.LU R21, [R1+0x194] ;  /* 0x0001940001157983 */ /* 0x000f280000300800 */
[----:B------:R-:W4:Y:S04]  /*83ec0*/  LDL.LU R22, [R1+0x198] ;  /* 0x0001980001167983 */ /* 0x000f280000300800 */
[----:B------:R-:W4:Y:S04]  /*83ed0*/  LDL.LU R23, [R1+0x19c] ;  /* 0x00019c0001177983 */ /* 0x000f280000300800 */
[----:B--2---:R0:W-:Y:S04]  /*83ee0*/  STL.64 [R1+0x3f48], R26 ;  /* 0x003f481a01007387 */ /* 0x0041e80000100a00 */
[----:B---3--:R1:W-:Y:S04]  /*83ef0*/  STL.64 [R1+0x3f40], R24 ;  /* 0x003f401801007387 */ /* 0x0083e80000100a00 */
[----:B0-----:R-:W2:Y:S01]  /*83f00*/  LDL.LU.64 R26, [R1+0x58] ;  /* 0x00005800011a7983 */ /* 0x001ea20000300a00 */
[----:B------:R-:W-:Y:S06]  /*83f10*/  HMMA.16816.F32 R4, R16, R14, R4 ;  /* 0x0000000e1004723c */ /* 0x000fec0000001804 */
[----:B-1----:R-:W-:-:S02]  /*83f20*/  IMAD.MOV.U32 R25, RZ, RZ, R14 ;  /* 0x000000ffff197224 */ /* 0x002fc400078e000e */
[----:B------:R-:W-:Y:S01]  /*83f30*/  IMAD.MOV.U32 R24, RZ, RZ, R15 ;  /* 0x000000ffff187224 */ /* 0x000fe200078e000f */
[----:B--2---:R0:W-:Y:S04]  /*83f40*/  STL.64 [R1+0x3f60], R26 ;  /* 0x003f601a01007387 */ /* 0x0041e80000100a00 */
[----:B0-----:R-:W2:Y:S04]  /*83f50*/  LDL.LU.64 R26, [R1+0x68] ;  /* 0x00006800011a7983 */ /* 0x001ea80000300a00 */
[----:B------:R-:W3:Y:S06]  /*83f60*/  LDL.LU.64 R28, [R1+0xd40] ;  /* 0x000d4000011c7983 */ /* 0x000eec0000300a00 */
[----:B------:R-:W-:Y:S04]  /*83f70*/  STL.64 [R1+0x8e0], R4 ;  /* 0x0008e00401007387 */ /* 0x000fe80000100a00 */
[----:B------:R0:W-:Y:S04]  /*83f80*/  STL.64 [R1+0x8e8], R6 ;  /* 0x0008e80601007387 */ /* 0x0001e80000100a00 */
[----:B0-----:R-:W4:Y:S04]  /*83f90*/  LDL.LU.64 R6, [R1+0x3fc8] ;  /* 0x003fc80001067983 */ /* 0x001f280000300a00 */
[----:B------:R-:W4:Y:S04]  /*83fa0*/  LDL.LU.64 R4, [R1+0x3fc0] ;  /* 0x003fc00001047983 */ /* 0x000f280000300a00 */
[----:B------:R-:W4:Y:S04]  /*83fb0*/  LDL.LU.64 R14, [R1+0x3fb8] ;  /* 0x003fb800010e7983 */ /* 0x000f280000300a00 */
[----:B--2---:R-:W-:Y:S04]  /*83fc0*/  STL.64 [R1+0x3f78], R26 ;  /* 0x003f781a01007387 */ /* 0x004fe80000100a00 */
[----:B------:R0:W-:Y:S04]  /*83fd0*/  STL.64 [R1+0x3f70], R24 ;  /* 0x003f701801007387 */ /* 0x0001e80000100a00 */
[----:B0-----:R-:W2:Y:S04]  /*83fe0*/  LDL.LU R24, [R1+0x170] ;  /* 0x0001700001187983 */ /* 0x001ea80000300800 */
[----:B------:R-:W2:Y:S04]  /*83ff0*/  LDL.LU R25, [R1+0x174] ;  /* 0x0001740001197983 */ /* 0x000ea80000300800 */
[----:B------:R-:W3:Y:S04]  /*84000*/  LDL.LU R26, [R1+0x178] ;  /* 0x00017800011a7983 */ /* 0x000ee80000300800 */
[----:B------:R-:W3:Y:S01]  /*84010*/  LDL.LU R27, [R1+0x17c] ;  /* 0x00017c00011b7983 */ /* 0x000ee20000300800 */
[----:B----4-:R-:W-:Y:S03]  /*84020*/  HMMA.16816.F32 R4, R16, R14, R4 ;  /* 0x0000000e1004723c */ /* 0x010fe60000001804 */
[----:B---3--:R0:W-:Y:S04]  /*84030*/  STL.64 [R1+0x3f88], R26 ;  /* 0x003f881a01007387 */ /* 0x0081e80000100a00 */
[----:B--2---:R-:W-:Y:S04]  /*84040*/  STL.64 [R1+0x3f80], R24 ;  /* 0x003f801801007387 */ /* 0x004fe80000100a00 */
[----:B0-----:R-:W2:-:S12]  /*84050*/  LDL.LU.64 R26, [R1+0x88] ;  /* 0x00008800011a7983 */ /* 0x001e980000300a00 */
[----:B------:R-:W-:Y:S04]  /*84060*/  STL.64 [R1+0x810], R4 ;  /* 0x0008100401007387 */ /* 0x000fe80000100a00 */
[----:B------:R0:W-:Y:S04]  /*84070*/  STL.64 [R1+0x818], R6 ;  /* 0x0008180601007387 */ /* 0x0001e80000100a00 */
[----:B0-----:R-:W3:Y:S04]  /*84080*/  LDL.LU.64 R6, [R1+0x3fb0] ;  /* 0x003fb00001067983 */ /* 0x001ee80000300a00 */
[----:B------:R-:W4:Y:S04]  /*84090*/  LDL.LU.64 R4, [R1+0x3fa8] ;  /* 0x003fa80001047983 */ /* 0x000f280000300a00 */
        /* <DEDUP_REMOVED lines=9> */
[----:B0-----:R-:W3:Y:S04]  /*84130*/  LDL.LU.64 R10, [R1+0x3fa0] ;  /* 0x003fa000010a7983 */ /* 0x001ee80000300a00 */
[----:B------:R-:W-:Y:S04]  /*84140*/  STL.64 [R1+0x3f58], R6 ;  /* 0x003f580601007387 */ /* 0x000fe80000100a00 */
[----:B----4-:R0:W-:Y:S04]  /*84150*/  STL.64 [R1+0x3f50], R4 ;  /* 0x003f500401007387 */ /* 0x0101e80000100a00 */
[----:B0-----:R-:W4:Y:S04]  /*84160*/  LDL.LU R4, [R1+0x150] ;  /* 0x0001500001047983 */ /* 0x001f280000300800 */
[----:B------:R-:W4:Y:S04]  /*84170*/  LDL.LU R5, [R1+0x154] ;  /* 0x0001540001057983 */ /* 0x000f280000300800 */
[----:B------:R-:W4:Y:S04]  /*84180*/  LDL.LU R6, [R1+0x158] ;  /* 0x0001580001067983 */ /* 0x000f280000300800 */
[----:B------:R-:W4:Y:S01]  /*84190*/  LDL.LU R7, [R1+0x15c] ;  /* 0x00015c0001077983 */ /* 0x000f220000300800 */
[----:B---3--:R-:W-:Y:S03]  /*841a0*/  HMMA.16816.F32 R16, R16, R10, R20 ;  /* 0x0000000a1010723c */ /* 0x008fe60000001814 */
[----:B------:R-:W2:Y:S04]  /*841b0*/  LDL.LU.64 R22, [R1+0x3f98] ;  /* 0x003f980001167983 */ /* 0x000ea80000300a00 */
[----:B------:R-:W2:-:S15]  /*841c0*/  LDL.LU.64 R20, [R1+0x3f90] ;  /* 0x003f900001147983 */ /* 0x000e9e0000300a00 */
[----:B------:R-:W-:-:S01]  /*841d0*/  NOP ;  /* 0x0000000000007918 */ /* 0x000fc20000000000 */
[----:B------:R-:W-:Y:S04]  /*841e0*/  STL.64 [R1+0x770], R16 ;  /* 0x0007701001007387 */ /* 0x000fe80000100a00 */
[----:B------:R0:W-:Y:S04]  /*841f0*/  STL.64 [R1+0x778], R18 ;  /* 0x0007781201007387 */ /* 0x0001e80000100a00 */
[----:B0-----:R-:W3:Y:S04]  /*84200*/  LDL.LU.64 R18, [R1+0x78] ;  /* 0x0000780001127983 */ /* 0x001ee80000300a00 */
[----:B------:R0:W-:Y:S04]  /*84210*/  STL.64 [R1+0x3f28], R10 ;  /* 0x003f280a01007387 */ /* 0x0001e80000100a00 */
[----:B------:R-:W2:Y:S04]  /*84220*/  LDL.LU R8, [R1+0x180] ;  /* 0x0001800001087983 */ /* 0x000ea80000300800 */
        /* <DEDUP_REMOVED lines=11> */
[----:B---3--:R-:W-:-:S02]  /*842e0*/  IMAD.MOV.U32 R11, RZ, RZ, R18 ;  /* 0x000000ffff0b7224 */ /* 0x008fc400078e0012 */
[----:B------:R-:W-:Y:S01]  /*842f0*/  IMAD.MOV.U32 R10, RZ, RZ, R19 ;  /* 0x000000ffff0a7224 */ /* 0x000fe200078e0013 */
[----:B--2---:R-:W-:-:S15]  /*84300*/  HMMA.16816.F32 R24, R20, R18, R24 ;  /* 0x000000121418723c */ /* 0x004fde0000001818 */
[----:B------:R-:W-:-:S08]  /*84310*/  NOP ;  /* 0x0000000000007918 */ /* 0x000fd00000000000 */
[----:B------:R-:W-:Y:S04]  /*84320*/  STL.64 [R1+0xb90], R24 ;  /* 0x000b901801007387 */ /* 0x000fe80000100a00 */
[----:B------:R0:W-:Y:S04]  /*84330*/  STL.64 [R1+0xb98], R26 ;  /* 0x000b981a01007387 */ /* 0x0001e80000100a00 */
[----:B0-----:R-:W2:Y:S04]  /*84340*/  LDL.LU.64 R26, [R1+0x3f78] ;  /* 0x003f7800011a7983 */ /* 0x001ea80000300a00 */
[----:B------:R-:W3:Y:S04]  /*84350*/  LDL.LU.64 R24, [R1+0x3f70] ;  /* 0x003f700001187983 */ /* 0x000ee80000300a00 */
[----:B------:R-:W4:Y:S04]  /*84360*/  LDL.LU R16, [R1+0xa0] ;  /* 0x0000a00001107983 */ /* 0x000f280000300800 */
[----:B------:R-:W4:Y:S04]  /*84370*/  LDL.LU R17, [R1+0xa4] ;  /* 0x0000a40001117983 */ /* 0x000f280000300800 */
[----:B------:R-:W3:Y:S04]  /*84380*/  LDL.LU R18, [R1+0xa8] ;  /* 0x0000a80001127983 */ /* 0x000ee80000300800 */
[----:B------:R-:W3:Y:S01]  /*84390*/  LDL.LU R19, [R1+0xac] ;  /* 0x0000ac0001137983 */ /* 0x000ee20000300800 */
[----:B--2---:R-:W-:Y:S03]  /*843a0*/  HMMA.16816.F32 R12, R20, R26, R12 ;  /* 0x0000001a140c723c */ /* 0x004fe6000000180c */
[----:B---3--:R-:W-:Y:S04]  /*843b0*/  STL.64 [R1+0x3ea8], R18 ;  /* 0x003ea81201007387 */ /* 0x008fe80000100a00 */
[----:B----4-:R-:W-:-:S15]  /*843c0*/  STL.64 [R1+0x3ea0], R16 ;  /* 0x003ea01001007387 */ /* 0x010fde0000100a00 */
[----:B------:R-:W-:-:S01]  /*843d0*/  NOP ;  /* 0x0000000000007918 */ /* 0x000fc20000000000 */
[----:B------:R0:W-:Y:S04]  /*843e0*/  STL.64 [R1+0xa90], R12 ;  /* 0x000a900c01007387 */ /* 0x0001e80000100a00 */
[----:B------:R1:W-:Y:S01]  /*843f0*/  STL.64 [R1+0xa98], R14 ;  /* 0x000a980e01007387 */ /* 0x0003e20000100a00 */
[----:B0-----:R-:W-:-:S03]  /*84400*/  IMAD.MOV.U32 R13, RZ, RZ, R26 ;  /* 0x000000ffff0d7224 */ /* 0x001fc600078e001a */
[----:B-1----:R-:W2:Y:S01]  /*84410*/  LDL.LU.64 R14, [R1+0x3f68] ;  /* 0x003f6800010e7983 */ /* 0x002ea20000300a00 */
[----:B------:R-:W-:-:S03]  /*84420*/  IMAD.MOV.U32 R12, RZ, RZ, R27 ;  /* 0x000000ffff0c7224 */ /* 0x000fc600078e001b */
        /* <DEDUP_REMOVED lines=9> */
[----:B------:R-:W4:Y:S04]  /*844c0*/  LDL.LU.64 R4, [R1+0x3f50] ;  /* 0x003f500001047983 */ /* 0x000f280000300a00 */
        /* <DEDUP_REMOVED lines=17> */
[----:B------:R0:W-:Y:S02]  /*845e0*/  STL.64 [R1+0x3f00], R18 ;  /* 0x003f001201007387 */ /* 0x0001e40000100a00 */
[----:B0-----:R-:W-:Y:S02]  /*845f0*/  IMAD.MOV.U32 R19, RZ, RZ, R8 ;  /* 0x000000ffff137224 */ /* 0x001fe400078e0008 */
[----:B------:R-:W-:Y:S01]  /*84600*/  IMAD.MOV.U32 R18, RZ, RZ, R9 ;  /* 0x000000ffff127224 */ /* 0x000fe200078e0009 */
[----:B--2---:R-:W-:-:S15]  /*84610*/  HMMA.16816.F32 R24, R20, R14, R24 ;  /* 0x0000000e1418723c */ /* 0x004fde0000001818 */
[----:B------:R-:W-:-:S08]  /*84620*/  NOP ;  /* 0x0000000000007918 */ /* 0x000fd00000000000 */
[----:B------:R0:W-:Y:S04]  /*84630*/  STL.64 [R1+0x800], R24 ;  /* 0x0008001801007387 */ /* 0x0001e80000100a00 */
[----:B------:R1:W-:Y:S04]  /*84640*/  STL.64 [R1+0x808], R26 ;  /* 0x0008081a01007387 */ /* 0x0003e80000100a00 */
[----:B------:R-:W3:Y:S04]  /*84650*/  LDL.LU R8, [R1+0x120] ;  /* 0x0001200001087983 */ /* 0x000ee80000300800 */
[----:B------:R-:W3:Y:S04]  /*84660*/  LDL.LU R9, [R1+0x124] ;  /* 0x0001240001097983 */ /* 0x000ee80000300800 */
[----:B------:R-:W3:Y:S04]  /*84670*/  LDL.LU R10, [R1+0x128] ;  /* 0x00012800010a7983 */ /* 0x000ee80000300800 */
[----:B------:R-:W3:Y:S04]  /*84680*/  LDL.LU R11, [R1+0x12c] ;  /* 0x00012c00010b7983 */ /* 0x000ee80000300800 */
[----:B0-----:R-:W2:Y:S04]  /*84690*/  LDL.LU R24, [R1+0x110] ;  /* 0x0001100001187983 */ /* 0x001ea80000300800 */
[----:B------:R-:W2:Y:S04]  /*846a0*/  LDL.LU R25, [R1+0x114] ;  /* 0x0001140001197983 */ /* 0x000ea80000300800 */
[----:B-1----:R-:W2:Y:S04]  /*846b0*/  LDL.LU R26, [R1+0x118] ;  /* 0x00011800011a7983 */ /* 0x002ea80000300800 */
[----:B------:R-:W2:Y:S04]  /*846c0*/  LDL.LU R27, [R1+0x11c] ;  /* 0x00011c00011b7983 */ /* 0x000ea80000300800 */
        /* <DEDUP_REMOVED lines=32> */
[----:B0-----:R-:W2:Y:S02]  /*848d0*/  LDL.LU.64 R10, [R1+0x3f28] ;  /* 0x003f2800010a7983 */ /* 0x001ea40000300a00 */
[----:B--2---:R-:W-:Y:S02]  /*848e0*/  HMMA.16816.F32 R20, R20, R10, R24 ;  /* 0x0000000a1414723c */ /* 0x004fe40000001818 */
[----:B------:R-:W3:Y:S04]  /*848f0*/  LDL.LU.64 R26, [R1+0x3f20] ;  /* 0x003f2000011a7983 */ /* 0x000ee80000300a00 */
[----:B------:R-:W3:-:S15]  /*84900*/  LDL.LU.64 R24, [R1+0x3f18] ;  /* 0x003f180001187983 */ /* 0x000ede0000300a00 */
[----:B------:R-:W-:-:S02]  /*84910*/  NOP ;  /* 0x0000000000007918 */ /* 0x000fc40000000000 */
[----:B------:R-:W-:Y:S04]  /*84920*/  STL.64 [R1+0x7c0], R20 ;  /* 0x0007c01401007387 */ /* 0x000fe80000100a00 */
[----:B------:R0:W-:Y:S04]  /*84930*/  STL.64 [R1+0x7c8], R22 ;  /* 0x0007c81601007387 */ /* 0x0001e80000100a00 */
[----:B0-----:R-:W2:Y:S04]  /*84940*/  LDL.LU.64 R22, [R1+0xd58] ;  /* 0x000d580001167983 */ /* 0x001ea80000300a00 */
[----:B------:R0:W-:Y:S04]  /*84950*/  STL.64 [R1+0x3e98], R10 ;  /* 0x003e980a01007387 */ /* 0x0001e80000100a00 */
[----:B------:R-:W4:Y:S04]  /*84960*/  LDL.LU R8, [R1+0xb0] ;  /* 0x0000b00001087983 */ /* 0x000f280000300800 */
[----:B------:R-:W4:Y:S04]  /*84970*/  LDL.LU R9, [R1+0xb4] ;  /* 0x0000b40001097983 */ /* 0x000f280000300800 */
[----:B0-----:R-:W4:Y:S01]  /*84980*/  LDL.LU R10, [R1+0xb8] ;  /* 0x0000b800010a7983 */ /* 0x001f220000300800 */
        /* <DEDUP_REMOVED lines=27> */
[----:B0-----:R-:W3:Y:S01]  /*84b40*/  LDL.LU.64 R18, [R1+0x3eb8] ;  /* 0x003eb80001127983 */ /* 0x001ee20000300a00 */
[----:B------:R-:W-:Y:S01]  /*84b50*/  IMAD.MOV.U32 R11, RZ, RZ, R0 ;  /* 0x000000ffff0b7224 */ /* 0x000fe200078e0000 */
[----:B---3--:R-:W-:Y:S02]  /*84b60*/  HMMA.16816.F32 R16, R24, R18, R12 ;  /* 0x000000121810723c */ /* 0x008fe4000000180c */
[----:B------:R-:W4:-:S15]  /*84b70*/  LDL.LU.64 R14, [R1+0x3eb0] ;  /* 0x003eb000010e7983 */ /* 0x000f1e0000300a00 */
[----:B------:R-:W-:-:S06]  /*84b80*/  NOP ;  /* 0x0000000000007918 */ /* 0x000fcc0000000000 */
[----:B------:R-:W-:Y:S04]  /*84b90*/  STL.64 [R1+0x880], R16 ;  /* 0x0008801001007387 */ /* 0x000fe80000100a00 */
[----:B------:R0:W-:Y:S04]  /*84ba0*/  STL.64 [R1+0x888], R18 ;  /* 0x0008881201007387 */ /* 0x0001e80000100a00 */
[----:B0-----:R-:W3:Y:S04]  /*84bb0*/  LDL.LU.64 R18, [R1+0x3ea8] ;  /* 0x003ea80001127983 */ /* 0x001ee80000300a00 */
[----:B------:R-:W3:Y:S01]  /*84bc0*/  LDL.LU.64 R16, [R1+0x3ea0] ;  /* 0x003ea00001107983 */ /* 0x000ee20000300a00 */
[----:B----4-:R-:W-:Y:S03]  /*84bd0*/  HMMA.16816.F32 R12, R24, R14, R8 ;  /* 0x0000000e180c723c */ /* 0x010fe60000001808 */
[----:B------:R-:W4:-:S15]  /*84be0*/  LDL.LU.64 R10, [R1+0xd38] ;  /* 0x000d3800010a7983 */ /* 0x000f1e0000300a00 */
[----:B------:R-:W-:-:S05]  /*84bf0*/  NOP ;  /* 0x0000000000007918 */ /* 0x000fca0000000000 */
[----:B------:R0:W-:Y:S04]  /*84c00*/  STL.64 [R1+0x830], R12 ;  /* 0x0008300c01007387 */ /* 0x0001e80000100a00 */
[----:B------:R2:W-:Y:S01]  /*84c10*/  STL.64 [R1+0x838], R14 ;  /* 0x0008380e01007387 */ /* 0x0005e20000100a00 */
[----:B0-----:R-:W-:Y:S02]  /*84c20*/  IADD3 R13, P1, R4, UR13, RZ ;  /* 0x0000000d040d7c10 */ /* 0x001fe4000ff3e0ff */
[----:B--2---:R-:W-:Y:S02]  /*84c30*/  IADD3 R14, P0, R22, UR13, RZ ;  /* 0x0000000d160e7c10 */ /* 0x004fe4000ff1e0ff */
[----:B------:R-:W-:-:S03]  /*84c40*/  IADD3 R12, P2, R2, UR13, RZ ;  /* 0x0000000d020c7c10 */ /* 0x000fc6000ff5e0ff */
[----:B------:R-:W-:Y:S04]  /*84c50*/  STL [R1+0x3bfc], R14 ;  /* 0x003bfc0e01007387 */ /* 0x000fe80000100800 */
[----:B------:R-:W-:Y:S04]  /*84c60*/  STL [R1+0x3c00], R13 ;  /* 0x003c000d01007387 */ /* 0x000fe80000100800 */
[----:B------:R3:W-:Y:S02]  /*84c70*/  STL [R1+0x3c04], R12 ;  /* 0x003c040c01007387 */ /* 0x0007e40000100800 */
[----:B---3--:R-:W-:Y:S01]  /*84c80*/  HMMA.16816.F32 R12, R24, R6, R16 ;  /* 0x00000006180c723c */ /* 0x008fe20000001810 */
[----:B------:R-:W-:-:S02]  /*84c90*/  IADD3 R9, P3, R28, UR13, RZ ;  /* 0x0000000d1c097c10 */ /* 0x000fc4000ff7e0ff */
[----:B------:R-:W-:Y:S02]  /*84ca0*/  IADD3.X R8, R23, UR4, RZ, P0, !PT ;  /* 0x0000000417087c10 */ /* 0x000fe400087fe4ff */
[----:B------:R-:W-:Y:S02]  /*84cb0*/  IADD3.X R5, R5, UR4, RZ, P1, !PT ;  /* 0x0000000405057c10 */ /* 0x000fe40008ffe4ff */
[----:B------:R-:W-:Y:S02]  /*84cc0*/  IADD3.X R4, R3, UR4, RZ, P2, !PT ;  /* 0x0000000403047c10 */ /* 0x000fe400097fe4ff */
[----:B------:R-:W-:Y:S01]  /*84cd0*/  IADD3.X R3, R29, UR4, RZ, P3, !PT ;  /* 0x000000041d037c10 */ /* 0x000fe20009ffe4ff */
[----:B------:R-:W-:Y:S04]  /*84ce0*/  STL [R1+0x3c08], R9 ;  /* 0x003c080901007387 */ /* 0x000fe80000100800 */
[----:B------:R-:W-:Y:S04]  /*84cf0*/  STL [R1+0x3c0c], R8 ;  /* 0x003c0c0801007387 */ /* 0x000fe80000100800 */
[----:B------:R-:W-:Y:S04]  /*84d00*/  STL [R1+0x3c10], R5 ;  /* 0x003c100501007387 */ /* 0x000fe80000100800 */
[----:B------:R-:W-:Y:S04]  /*84d10*/  STL [R1+0x3c14], R4 ;  /* 0x003c140401007387 */ /* 0x000fe80000100800 */
[----:B------:R0:W-:Y:S04]  /*84d20*/  STL [R1+0x3c18], R3 ;  /* 0x003c180301007387 */ /* 0x0001e80000100800 */
[----:B------:R-:W2:Y:S04]  /*84d30*/  LDL.LU.64 R6, [R1+0xd30] ;  /* 0x000d300001067983 */ /* 0x000ea80000300a00 */
[----:B0-----:R-:W3:Y:S04]  /*84d40*/  LDL.LU R3, [R1+0x31a8] ;  /* 0x0031a80001037983 */ /* 0x001ee80000300800 */
[----:B------:R-:W-:Y:S04]  /*84d50*/  STL.64 [R1+0x850], R12 ;  /* 0x0008500c01007387 */ /* 0x000fe80000100a00 */
[----:B------:R-:W-:Y:S04]  /*84d60*/  STL.64 [R1+0x858], R14 ;  /* 0x0008580e01007387 */ /* 0x000fe80000100a00 */
[----:B------:R-:W4:Y:S04]  /*84d70*/  LDL.LU R4, [R1+0x31a0] ;  /* 0x0031a00001047983 */ /* 0x000f280000300800 */
[----:B------:R-:W4:Y:S04]  /*84d80*/  LDL.LU R5, [R1+0x3198] ;  /* 0x0031980001057983 */ /* 0x000f280000300800 */
[----:B----4-:R0:W-:Y:S04]  /*84d90*/  STL.64 [R1+0x3e90], R4 ;  /* 0x003e900401007387 */ /* 0x0101e80000100a00 */
[----:B0-----:R-:W4:Y:S04]  /*84da0*/  LDL.LU.64 R4, [R1+0xd28] ;  /* 0x000d280001047983 */ /* 0x001f280000300a00 */
[----:B------:R-:W2:Y:S04]  /*84db0*/  LDL.LU R8, [R1+0x3190] ;  /* 0x0031900001087983 */ /* 0x000ea80000300800 */
[----:B------:R-:W2:Y:S01]  /*84dc0*/  LDL.LU R9, [R1+0x3188] ;  /* 0x0031880001097983 */ /* 0x000ea20000300800 */
[----:B------:R-:W-:-:S03]  /*84dd0*/  IADD3 R19, P0, R10, UR13, RZ ;  /* 0x0000000d0a137c10 */ /* 0x000fc6000ff1e0ff */
[----:B--2---:R0:W-:Y:S04]  /*84de0*/  STL.64 [R1+0x3e88], R8 ;  /* 0x003e880801007387 */ /* 0x0041e80000100a00 */
[----:B0-----:R-:W2:Y:S04]  /*84df0*/  LDL.LU.64 R8, [R1+0xd20] ;  /* 0x000d200001087983 */ /* 0x001ea80000300a00 */
[----:B------:R-:W3:Y:S04]  /*84e00*/  LDL.LU R12, [R1+0x3180] ;  /* 0x00318000010c7983 */ /* 0x000ee80000300800 */
[----:B------:R-:W3:Y:S04]  /*84e10*/  LDL.LU R13, [R1+0x3178] ;  /* 0x00317800010d7983 */ /* 0x000ee80000300800 */
[----:B------:R-:W3:Y:S04]  /*84e20*/  LDL.LU R14, [R1+0x31a4] ;  /* 0x0031a400010e7983 */ /* 0x000ee80000300800 */
[----:B------:R-:W3:Y:S04]  /*84e30*/  LDL.LU R21, [R1+0x3170] ;  /* 0x0031700001157983 */ /* 0x000ee80000300800 */
[----:B------:R-:W3:Y:S04]  /*84e40*/  LDL.LU R22, [R1+0x319c] ;  /* 0x00319c0001167983 */ /* 0x000ee80000300800 */
[----:B------:R-:W3:Y:S04]  /*84e50*/  LDL.LU R23, [R1+0x3168] ;  /* 0x0031680001177983 */ /* 0x000ee80000300800 */
[----:B------:R-:W3:Y:S01]  /*84e60*/  LDL.LU R2, [R1+0x3194] ;  /* 0x0031940001027983 */ /* 0x000ee20000300800 */
[----:B------:R-:W-:-:S03]  /*84e70*/  IADD3 R18, P1, R6, UR13, RZ ;  /* 0x0000000d06127c10 */ /* 0x000fc6000ff3e0ff */
[----:B------:R-:W3:Y:S01]  /*84e80*/  LDL.LU R29, [R1+0x3160] ;  /* 0x00316000011d7983 */ /* 0x000ee20000300800 */
[----:B----4-:R-:W-:-:S03]  /*84e90*/  IADD3 R17, P2, R4, UR13, RZ ;  /* 0x0000000d04117c10 */ /* 0x010fc6000ff5e0ff */
[----:B------:R-:W4:Y:S04]  /*84ea0*/  LDL.LU R28, [R1+0x318c] ;  /* 0x00318c00011c7983 */ /* 0x000f280000300800 */
[----:B------:R-:W4:Y:S04]  /*84eb0*/  LDL.LU R0, [R1+0x3158] ;  /* 0x0031580001007983 */ /* 0x000f280000300800 */
[----:B------:R-:W-:Y:S04]  /*84ec0*/  STL [R1+0x3c1c], R19 ;  /* 0x003c1c1301007387 */ /* 0x000fe80000100800 */
[----:B------:R-:W-:Y:S04]  /*84ed0*/  STL [R1+0x3c20], R18 ;  /* 0x003c201201007387 */ /* 0x000fe80000100800 */
[----:B------:R-:W-:Y:S01]  /*84ee0*/  STL [R1+0x3c24], R17 ;  /* 0x003c241101007387 */ /* 0x000fe20000100800 */
[----:B------:R-:W-:-:S02]  /*84ef0*/  IADD3.X R15, R11, UR4, RZ, P0, !PT ;  /* 0x000000040b0f7c10 */ /* 0x000fc400087fe4ff */
[----:B------:R-:W-:Y:S02]  /*84f00*/  IADD3.X R7, R7, UR4, RZ, P1, !PT ;  /* 0x0000000407077c10 */ /* 0x000fe40008ffe4ff */
[----:B------:R-:W-:Y:S02]  /*84f10*/  IADD3.X R6, R5, UR4, RZ, P2, !PT ;  /* 0x0000000405067c10 */ /* 0x000fe400097fe4ff */
[----:B--2---:R-:W-:-:S05]  /*84f20*/  IADD3 R16, P3, R8, UR13, RZ ;  /* 0x0000000d08107c10 */ /* 0x004fca000ff7e0ff */
[----:B------:R0:W-:Y:S04]  /*84f30*/  STL [R1+0x3c28], R16 ;  /* 0x003c281001007387 */ /* 0x0001e80000100800 */
[----:B0-----:R-:W2:Y:S04]  /*84f40*/  LDL.LU R16, [R1+0x90] ;  /* 0x0000900001107983 */ /* 0x001ea80000300800 */
[----:B------:R-:W2:Y:S04]  /*84f50*/  LDL.LU R17, [R1+0x94] ;  /* 0x0000940001117983 */ /* 0x000ea80000300800 */
[----:B------:R-:W2:Y:S04]  /*84f60*/  LDL.LU R18, [R1+0x98] ;  /* 0x0000980001127983 */ /* 0x000ea80000300800 */
[----:B------:R-:W2:Y:S04]  /*84f70*/  LDL.LU R19, [R1+0x9c] ;  /* 0x00009c0001137983 */ /* 0x000ea80000300800 */
[----:B------:R-:W2:Y:S04]  /*84f80*/  LDL.LU.64 R10, [R1+0x3e98] ;  /* 0x003e9800010a7983 */ /* 0x000ea80000300a00 */
[----:B------:R-:W-:Y:S04]  /*84f90*/  STL [R1+0x3c2c], R15 ;  /* 0x003c2c0f01007387 */ /* 0x000fe80000100800 */
[----:B------:R-:W-:Y:S04]  /*84fa0*/  STL [R1+0x3c30], R7 ;  /* 0x003c300701007387 */ /* 0x000fe80000100800 */
[----:B------:R-:W4:Y:S04]  /*84fb0*/  LDL.LU.64 R4, [R1+0x3e90] ;  /* 0x003e900001047983 */ /* 0x000f280000300a00 */
[----:B------:R-:W-:Y:S01]  /*84fc0*/  STL [R1+0x3c34], R6 ;  /* 0x003c340601007387 */ /* 0x000fe20000100800 */
[----:B------:R-:W-:-:S03]  /*84fd0*/  IADD3.X R20, R9, UR4, RZ, P3, !PT ;  /* 0x0000000409147c10 */ /* 0x000fc60009ffe4ff */
[----:B------:R-:W4:Y:S01]  /*84fe0*/  LDL.LU.64 R8, [R1+0x3e88] ;  /* 0x003e880001087983 */ /* 0x000f220000300a00 */
[----:B---3--:R-:W-:-:S03]  /*84ff0*/  IADD3 R3, P4, R3, UR13, RZ ;  /* 0x0000000d03037c10 */ /* 0x008fc6000ff9e0ff */
[----:B------:R-:W-:Y:S01]  /*85000*/  STL [R1+0x3c38], R20 ;  /* 0x003c381401007387 */ /* 0x000fe20000100800 */
[----:B------:R-:W-:Y:S02]  /*85010*/  IADD3 R12, P6, R12, UR13, RZ ;  /* 0x0000000d0c0c7c10 */ /* 0x000fe4000ffde0ff */
[----:B------:R-:W-:Y:S02]  /*85020*/  IADD3 R13, P5, R13, UR13, RZ ;  /* 0x0000000d0d0d7c10 */ /* 0x000fe4000ffbe0ff */
[----:B------:R-:W-:Y:S02]  /*85030*/  IADD3.X R14, R14, UR4, RZ, P4, !PT ;  /* 0x000000040e0e7c10 */ /* 0x000fe4000a7fe4ff */
[----:B------:R-:W-:Y:S01]  /*85040*/  IADD3 R21, P4, R21, UR13, RZ ;  /* 0x0000000d15157c10 */ /* 0x000fe2000ff9e0ff */
[----:B--2---:R-:W-:Y:S01]  /*85050*/  HMMA.16816.F32 R16, R24, R10, R16 ;  /* 0x0000000a1810723c */ /* 0x004fe20000001810 */
[----:B----4-:R-:W-:Y:S02]  /*85060*/  IADD3 R4, P3, R4, UR13, RZ ;  /* 0x0000000d04047c10 */ /* 0x010fe4000ff7e0ff */
[----:B------:R-:W-:-:S02]  /*85070*/  IADD3 R5, P2, R5, UR13, RZ ;  /* 0x0000000d05057c10 */ /* 0x000fc4000ff5e0ff */
[----:B------:R-:W-:Y:S02]  /*85080*/  IADD3 R8, P1, R8, UR13, RZ ;  /* 0x0000000d08087c10 */ /* 0x000fe4000ff3e0ff */
[----:B------:R-:W-:Y:S02]  /*85090*/  IADD3 R9, P0, R9, UR13, RZ ;  /* 0x0000000d09097c10 */ /* 0x000fe4000ff1e0ff */
[----:B------:R-:W-:Y:S02]  /*850a0*/  IADD3.X R22, R22, UR4, RZ, P3, !PT ;  /* 0x0000000416167c10 */ /* 0x000fe40009ffe4ff */
[----:B------:R-:W-:Y:S02]  /*850b0*/  IADD3 R23, P3, R23, UR13, RZ ;  /* 0x0000000d17177c10 */ /* 0x000fe4000ff7e0ff */
[----:B------:R-:W-:-:S11]  /*850c0*/  IADD3.X R2, R2, UR4, RZ, P2, !PT ;  /* 0x0000000402027c10 */ /* 0x000fd600097fe4ff */
[----:B------:R-:W-:Y:S02]  /*850d0*/  IMAD.MOV.U32 R10, RZ, RZ, R17 ;  /* 0x000000ffff0a7224 */ /* 0x000fe400078e0011 */
[----:B------:R-:W-:Y:S01]  /*850e0*/  IMAD.MOV.U32 R26, RZ, RZ, R19 ;  /* 0x000000ffff1a7224 */ /* 0x000fe200078e0013 */
[----:B------:R-:W-:Y:S04]  /*850f0*/  STL.64 [R1+0x840], R16 ;  /* 0x0008401001007387 */ /* 0x000fe80000100a00 */
[----:B------:R-:W-:Y:S04]  /*85100*/  STL.64 [R1+0x848], R18 ;  /* 0x0008481201007387 */ /* 0x000fe80000100a00 */
[----:B------:R-:W-:Y:S04]  /*85110*/  STL [R1+0x3c40], R10 ;  /* 0x003c400a01007387 */ /* 0x000fe80000100800 */
[----:B------:R0:W-:Y:S04]  /*85120*/  STL [R1+0x3c3c], R26 ;  /* 0x003c3c1a01007387 */ /* 0x0001e80000100800 */
        /* <DEDUP_REMOVED lines=12> */
[----:B0-----:R-:W2:Y:S01]  /*851f0*/  LDL.LU R26, [R1+0x317c] ;  /* 0x00317c00011a7983 */ /* 0x001ea20000300800 */
[----:B------:R-:W-:-:S02]  /*85200*/  IADD3 R29, P2, R29, UR13, RZ ;  /* 0x0000000d1d1d7c10 */ /* 0x000fc4000ff5e0ff */
[----:B------:R-:W-:-:S03]  /*85210*/  IADD3.X R28, R28, UR4, RZ, P1, !PT ;  /* 0x000000041c1c7c10 */ /* 0x000fc60008ffe4ff */
[----:B------:R-:W-:Y:S04]  /*85220*/  STL [R1+0x3160], R29 ;  /* 0x0031601d01007387 */ /* 0x000fe80000100800 */
[----:B--2---:R0:W-:Y:S04]  /*85230*/  STL [R1+0x3e7c], R26 ;  /* 0x003e7c1a01007387 */ /* 0x0041e80000100800 */
[----:B------:R-:W-:Y:S04]  /*85240*/  STL [R1+0x318c], R28 ;  /* 0x00318c1c01007387 */ /* 0x000fe80000100800 */
[----:B0-----:R-:W2:Y:S01]  /*85250*/  LDL.LU R26, [R1+0x3150] ;  /* 0x00315000011a7983 */ /* 0x001ea20000300800 */
[----:B------:R-:W-:-:S05]  /*85260*/  IADD3 R0, P1, R0, UR13, RZ ;  /* 0x0000000d00007c10 */ /* 0x000fca000ff3e0ff */
[----:B------:R-:W-:Y:S04]  /*85270*/  STL [R1+0x3158], R0 ;  /* 0x0031580001007387 */ /* 0x000fe80000100800 */
[----:B--2---:R0:W-:Y:S04]  /*85280*/  STL [R1+0x3e80], R26 ;  /* 0x003e801a01007387 */ /* 0x0041e80000100800 */
[----:B0-----:R-:W2:Y:S04]  /*85290*/  LDL.LU R26, [R1+0x3184] ;  /* 0x00318400011a7983 */ /* 0x001ea80000300800 */
[----:B------:R-:W3:Y:S04]  /*852a0*/  LDL.LU R10, [R1+0x3148] ;  /* 0x00314800010a7983 */ /* 0x000ee80000300800 */
[----:B------:R-:W4:Y:S04]  /*852b0*/  LDL.LU R24, [R1+0x3174] ;  /* 0x0031740001187983 */ /* 0x000f280000300800 */
        /* <DEDUP_REMOVED lines=26> */
[----:B--2---:R-:W-:-:S05]  /*85460*/  IADD3.X R26, R26, UR4, RZ, P0, !PT ;  /* 0x000000041a1a7c10 */ /* 0x004fca00087fe4ff */
[----:B------:R0:W-:Y:S04]  /*85470*/  STL [R1+0x3184], R26 ;  /* 0x0031841a01007387 */ /* 0x0001e80000100800 */
[----:B0-----:R-:W2:Y:S02]  /*85480*/  LDL.LU R26, [R1+0x3e80] ;  /* 0x003e8000011a7983 */ /* 0x001ea40000300800 */
[----:B--2---:R-:W-:-:S05]  /*85490*/  IADD3 R26, P0, R26, UR13, RZ ;  /* 0x0000000d1a1a7c10 */ /* 0x004fca000ff1e0ff */
[----:B------:R0:W-:Y:S04]  /*854a0*/  STL [R1+0x3150], R26 ;  /* 0x0031501a01007387 */ /* 0x0001e80000100800 */
[----:B0-----:R-:W2:Y:S01]  /*854b0*/  LDL.LU R26, [R1+0x3e7c] ;  /* 0x003e7c00011a7983 */ /* 0x001ea20000300800 */
[----:B----4-:R-:W-:Y:S02]  /*854c0*/  IADD3.X R24, R24, UR4, RZ, P5, !PT ;  /* 0x0000000418187c10 */ /* 0x010fe4000affe4ff */
[----:B---3--:R-:W-:Y:S02]  /*854d0*/  IADD3 R25, P5, R25, UR13, RZ ;  /* 0x0000000d19197c10 */ /* 0x008fe4000ffbe0ff */
[----:B------:R-:W-:Y:S02]  /*854e0*/  IADD3.X R27, R27, UR4, RZ, P4, !PT ;  /* 0x000000041b1b7c10 */ /* 0x000fe4000a7fe4ff */
[----:B------:R-:W-:-:S02]  /*854f0*/  IADD3 R11, P4, R11, UR13, RZ ;  /* 0x0000000d0b0b7c10 */ /* 0x000fc4000ff9e0ff */
[----:B------:R-:W-:Y:S02]  /*85500*/  IADD3.X R20, R20, UR4, RZ, P3, !PT ;  /* 0x0000000414147c10 */ /* 0x000fe40009ffe4ff */
[----:B------:R-:W-:Y:S02]  /*85510*/  IADD3 R6, P3, R6, UR13, RZ ;  /* 0x0000000d06067c10 */ /* 0x000fe4000ff7e0ff */
[----:B------:R-:W-:Y:S02]  /*85520*/  IADD3.X R7, R7, UR4, RZ, P2, !PT ;  /* 0x0000000407077c10 */ /* 0x000fe400097fe4ff */
[----:B------:R-:W-:Y:S02]  /*85530*/  IADD3 R15, P2, R15, UR13, RZ ;  /* 0x0000000d0f0f7c10 */ /* 0x000fe4000ff5e0ff */
        /* <DEDUP_REMOVED lines=14> */
[----:B--2---:R-:W-:Y:S02]  /*85620*/  IADD3.X R26, R26, UR4, RZ, P6, !PT ;  /* 0x000000041a1a7c10 */ /* 0x004fe4000b7fe4ff */
[----:B------:R-:W-:-:S03]  /*85630*/  IADD3 R10, P6, R10, UR13, RZ ;  /* 0x0000000d0a0a7c10 */ /* 0x000fc6000ffde0ff */
        /* <DEDUP_REMOVED lines=10> */
[----:B------:R-:W-:-:S03]  /*856e0*/  IADD3.X R3, R3, UR4, RZ, P6, !PT ;  /* 0x0000000403037c10 */ /* 0x000fc6000b7fe4ff */
[----:B------:R-:W-:Y:S01]  /*856f0*/  STL [R1+0x3154], R16 ;  /* 0x0031541001007387 */ /* 0x000fe20000100800 */
[----:B------:R-:W-:-:S03]  /*85700*/  IADD3 R4, P6, R4, UR13, RZ ;  /* 0x0000000d04047c10 */ /* 0x000fc6000ffde0ff */
        /* <DEDUP_REMOVED lines=16> */
[----:B------:R-:W-:-:S02]  /*85810*/  IADD3.X R29, R29, UR4, RZ, P0, !PT ;  /* 0x000000041d1d7c10 */ /* 0x000fc400087fe4ff */
[----:B------:R-:W-:-:S03]  /*85820*/  IADD3 R28, P0, R28, UR13, RZ ;  /* 0x0000000d1c1c7c10 */ /* 0x000fc6000ff1e0ff */
[----:B------:R-:W-:Y:S04]  /*85830*/  STL [R1+0x3114], R29 ;  /* 0x0031141d01007387 */ /* 0x000fe80000100800 */
[----:B--2---:R0:W-:Y:S04]  /*85840*/  STL [R1+0x3e74], R26 ;  /* 0x003e741a01007387 */ /* 0x0041e80000100800 */
[----:B------:R-:W-:Y:S04]  /*85850*/  STL [R1+0x30e0], R28 ;  /* 0x0030e01c01007387 */ /* 0x000fe80000100800 */
[----:B0-----:R-:W2:Y:S01]  /*85860*/  LDL.LU R26, [R1+0x3104] ;  /* 0x00310400011a7983 */ /* 0x001ea20000300800 */
[----:B------:R-:W-:-:S05]  /*85870*/  IADD3.X R0, R0, UR4, RZ, P6, !PT ;  /* 0x0000000400007c10 */ /* 0x000fca000b7fe4ff */
[----:B------:R-:W-:Y:S04]  /*85880*/  STL [R1+0x310c], R0 ;  /* 0x00310c0001007387 */ /* 0x000fe80000100800 */
        /* <DEDUP_REMOVED lines=30> */
[----:B--2---:R-:W-:-:S05]  /*85a70*/  IADD3 R26, P6, R26, UR13, RZ ;  /* 0x0000000d1a1a7c10 */ /* 0x004fca000ffde0ff */
[----:B------:R0:W-:Y:S04]  /*85a80*/  STL [R1+0x30d8], R26 ;  /* 0x0030d81a01007387 */ /* 0x0001e80000100800 */
[----:B0-----:R-:W2:Y:S02]  /*85a90*/  LDL.LU R26, [R1+0x3e78] ;  /* 0x003e7800011a7983 */ /* 0x001ea40000300800 */
[----:B--2---:R-:W-:-:S05]  /*85aa0*/  IADD3.X R26, R26, UR4, RZ, P5, !PT ;  /* 0x000000041a1a7c10 */ /* 0x004fca000affe4ff */
[----:B------:R0:W-:Y:S04]  /*85ab0*/  STL [R1+0x3104], R26 ;  /* 0x0031041a01007387 */ /* 0x0001e80000100800 */
[----:B0-----:R-:W2:Y:S01]  /*85ac0*/  LDL.LU R26, [R1+0x3e74] ;  /* 0x003e7400011a7983 */ /* 0x001ea20000300800 */
[----:B---3--:R-:W-:Y:S02]  /*85ad0*/  IADD3.X R10, R10, UR4, RZ, P4, !PT ;  /* 0x000000040a0a7c10 */ /* 0x008fe4000a7fe4ff */
[----:B----4-:R-:W-:Y:S02]  /*85ae0*/  IADD3 R24, P4, R24, UR13, RZ ;  /* 0x0000000d18187c10 */ /* 0x010fe4000ff9e0ff */
        /* <DEDUP_REMOVED lines=21> */
[----:B--2---:R-:W-:-:S05]  /*85c40*/  IADD3 R26, P5, R26, UR13, RZ ;  /* 0x0000000d1a1a7c10 */ /* 0x004fca000ffbe0ff */
        /* <DEDUP_REMOVED lines=6787> */
[----:B------:R-:W-:-:S02]  /*a0480*/  IADD3.X R27, R27, UR9, RZ, P6, !PT ;  /* 0x000000091b1b7c10 */ /* 0x000fc4000b7fe4ff */
[----:B------:R-:W-:Y:S02]  /*a0490*/  IADD3.X R23, R23, UR9, RZ, P2, !PT ;  /* 0x0000000917177c10 */ /* 0x000fe400097fe4ff */
[----:B------:R-:W-:Y:S02]  /*a04a0*/  IADD3.X R21, R21, UR9, RZ, P4, !PT ;  /* 0x0000000915157c10 */ /* 0x000fe4000a7fe4ff */
[----:B------:R-:W-:Y:S02]  /*a04b0*/  IADD3.X R22, R22, UR9, RZ, P3, !PT ;  /* 0x0000000916167c10 */ /* 0x000fe40009ffe4ff */
[----:B--2---:R-:W-:-:S05]  /*a04c0*/  IADD3 R10, P5, R10, UR12, RZ ;  /* 0x0000000c0a0a7c10 */ /* 0x004fca000ffbe0ff */
        /* <DEDUP_REMOVED lines=11> */
[----:B0-----:R-:W3:Y:S04]  /*a0580*/  LDL.LU R15, [R1+0x3c2c] ;  /* 0x003c2c00010f7983 */ /* 0x001ee80000300800 */
[----:B------:R0:W-:Y:S01]  /*a0590*/  STL [R1+0x3b08], R16 ;  /* 0x003b081001007387 */ /* 0x0001e20000100800 */
[----:B------:R-:W-:-:S03]  /*a05a0*/  IADD3.X R8, R8, UR9, RZ, P5, !PT ;  /* 0x0000000908087c10 */ /* 0x000fc6000affe4ff */
[----:B0-----:R-:W4:Y:S04]  /*a05b0*/  LDL.LU R16, [R1+0x3c28] ;  /* 0x003c280001107983 */ /* 0x001f280000300800 */
[----:B------:R0:W-:Y:S01]  /*a05c0*/  STL [R1+0x3acc], R17 ;  /* 0x003acc1101007387 */ /* 0x0001e20000100800 */
[----:B------:R-:W-:-:S03]  /*a05d0*/  IADD3 R9, P5, R9, UR12, RZ ;  /* 0x0000000c09097c10 */ /* 0x000fc6000ffbe0ff */
        /* <DEDUP_REMOVED lines=27> */
[----:B------:R0:W-:Y:S01]  /*a0790*/  STL [R1+0x3b04], R0 ;  /* 0x003b040001007387 */ /* 0x0001e20000100800 */
[----:B------:R-:W-:Y:S01]  /*a07a0*/  IADD3.X R11, R11, UR9, RZ, P5, !PT ;  /* 0x000000090b0b7c10 */ /* 0x000fe2000affe4ff */
[----:B0-----:R-:W0:Y:S02]  /*a07b0*/  S2R R0, SR_TID.X ;  /* 0x0000000000007919 */ /* 0x001e240000002100 */
[----:B------:R-:W-:Y:S04]  /*a07c0*/  STL [R1+0x3b48], R24 ;  /* 0x003b481801007387 */ /* 0x000fe80000100800 */
[----:B------:R-:W-:Y:S04]  /*a07d0*/  STL [R1+0x3b0c], R25 ;  /* 0x003b0c1901007387 */ /* 0x000fe80000100800 */
[----:B------:R-:W-:Y:S04]  /*a07e0*/  STL [R1+0x3b14], R27 ;  /* 0x003b141b01007387 */ /* 0x000fe80000100800 */
[----:B------:R-:W-:Y:S04]  /*a07f0*/  STL [R1+0x3b1c], R11 ;  /* 0x003b1c0b01007387 */ /* 0x000fe80000100800 */
[----:B------:R1:W-:Y:S04]  /*a0800*/  STL [R1+0x3b34], R23 ;  /* 0x003b341701007387 */ /* 0x0003e80000100800 */
[----:B------:R1:W-:Y:S04]  /*a0810*/  STL [R1+0x3b24], R21 ;  /* 0x003b241501007387 */ /* 0x0003e80000100800 */
[----:B------:R2:W-:Y:S01]  /*a0820*/  STL [R1+0x3b2c], R22 ;  /* 0x003b2c1601007387 */ /* 0x0005e20000100800 */
[----:B0-----:R-:W-:-:S05]  /*a0830*/  LOP3.LUT R0, R0, 0x3f, RZ, 0xc0, !PT ;  /* 0x0000003f00007812 */ /* 0x001fca00078ec0ff */
[----:B------:R-:W-:-:S06]  /*a0840*/  IMAD.SHL.U32 R0, R0, 0x2, RZ ;  /* 0x0000000200007824 */ /* 0x000fcc00078e00ff */
[----:B------:R-:W4:Y:S04]  /*a0850*/  LDL.LU R0, [R1+0x3b60] ;  /* 0x003b600001007983 */ /* 0x000f280000300800 */
[----:B-1----:R-:W4:Y:S04]  /*a0860*/  LDL.LU R23, [R1+0x3b68] ;  /* 0x003b680001177983 */ /* 0x002f280000300800 */
[----:B------:R-:W4:Y:S04]  /*a0870*/  LDL.LU R25, [R1+0x3b70] ;  /* 0x003b700001197983 */ /* 0x000f280000300800 */
[----:B------:R-:W4:Y:S04]  /*a0880*/  LDL.LU R27, [R1+0x3b78] ;  /* 0x003b7800011b7983 */ /* 0x000f280000300800 */
[----:B------:R-:W4:Y:S04]  /*a0890*/  LDL.LU R11, [R1+0x3b80] ;  /* 0x003b8000010b7983 */ /* 0x000f280000300800 */
[----:B------:R-:W4:Y:S04]  /*a08a0*/  LDL.LU R21, [R1+0x3b44] ;  /* 0x003b440001157983 */ /* 0x000f280000300800 */
[----:B--2---:R-:W2:Y:S04]  /*a08b0*/  LDL.LU R22, [R1+0x3b88] ;  /* 0x003b880001167983 */ /* 0x004ea80000300800 */
[----:B------:R0:W-:Y:S04]  /*a08c0*/  STL [R1+0x3c10], R6 ;  /* 0x003c100601007387 */ /* 0x0001e80000100800 */
[----:B0-----:R-:W2:Y:S04]  /*a08d0*/  LDL.LU R6, [R1+0x3b58] ;  /* 0x003b580001067983 */ /* 0x001ea80000300800 */
[----:B---3--:R0:W-:Y:S04]  /*a08e0*/  STL [R1+0x3c0c], R17 ;  /* 0x003c0c1101007387 */ /* 0x0081e80000100800 */
[----:B0-----:R-:W3:Y:S04]  /*a08f0*/  LDL.LU R17, [R1+0x3b50] ;  /* 0x003b500001117983 */ /* 0x001ee80000300800 */
[----:B----4-:R0:W-:Y:S04]  /*a0900*/  STL [R1+0x3c08], R16 ;  /* 0x003c081001007387 */ /* 0x0101e80000100800 */
[----:B0-----:R-:W4:Y:S04]  /*a0910*/  LDL.LU R16, [R1+0x3b3c] ;  /* 0x003b3c0001107983 */ /* 0x001f280000300800 */
[----:B------:R-:W-:Y:S04]  /*a0920*/  STL [R1+0x3c04], R20 ;  /* 0x003c041401007387 */ /* 0x000fe80000100800 */
[----:B------:R-:W-:Y:S04]  /*a0930*/  STL [R1+0x3c00], R29 ;  /* 0x003c001d01007387 */ /* 0x000fe80000100800 */
[----:B------:R0:W-:Y:S04]  /*a0940*/  STL [R1+0x3bfc], R28 ;  /* 0x003bfc1c01007387 */ /* 0x0001e80000100800 */
[----:B------:R-:W-:Y:S04]  /*a0950*/  STL [R1+0x3bf8], R26 ;  /* 0x003bf81a01007387 */ /* 0x000fe80000100800 */
[----:B------:R-:W-:Y:S04]  /*a0960*/  STL [R1+0x3bf4], R10 ;  /* 0x003bf40a01007387 */ /* 0x000fe80000100800 */
[----:B------:R1:W-:Y:S04]  /*a0970*/  STL [R1+0x3bf0], R2 ;  /* 0x003bf00201007387 */ /* 0x0003e80000100800 */
[----:B------:R-:W4:Y:S01]  /*a0980*/  LDL.LU R24, [R1+0x1804] ;  /* 0x0018040001187983 */ /* 0x000f220000300800 */
[----:B0-----:R-:W-:-:S02]  /*a0990*/  IMAD.MOV.U32 R28, RZ, RZ, R14 ;  /* 0x000000ffff1c7224 */ /* 0x001fc400078e000e */
[----:B------:R-:W-:Y:S02]  /*a09a0*/  IMAD.MOV.U32 R29, RZ, RZ, R8 ;  /* 0x000000ffff1d7224 */ /* 0x000fe400078e0008 */
[----:B------:R-:W-:Y:S02]  /*a09b0*/  IMAD.MOV.U32 R8, RZ, RZ, R9 ;  /* 0x000000ffff087224 */ /* 0x000fe400078e0009 */
[----:B------:R-:W-:Y:S01]  /*a09c0*/  IMAD.MOV.U32 R9, RZ, RZ, R3 ;  /* 0x000000ffff097224 */ /* 0x000fe200078e0003 */
[----:B------:R0:W-:Y:S01]  /*a09d0*/  STL.64 [R1+0xd58], R28 ;  /* 0x000d581c01007387 */ /* 0x0001e20000100a00 */
[----:B-1----:R-:W-:Y:S02]  /*a09e0*/  IMAD.MOV.U32 R2, RZ, RZ, R18 ;  /* 0x000000ffff027224 */ /* 0x002fe400078e0012 */
[----:B------:R-:W-:Y:S02]  /*a09f0*/  IMAD.MOV.U32 R3, RZ, RZ, R7 ;  /* 0x000000ffff037224 */ /* 0x000fe400078e0007 */
[----:B0-----:R-:W-:-:S02]  /*a0a00*/  IMAD.MOV.U32 R28, RZ, RZ, R13 ;  /* 0x000000ffff1c7224 */ /* 0x001fc400078e000d */
[----:B------:R-:W-:Y:S02]  /*a0a10*/  IMAD.MOV.U32 R29, RZ, RZ, R5 ;  /* 0x000000ffff1d7224 */ /* 0x000fe400078e0005 */
[----:B------:R-:W-:Y:S02]  /*a0a20*/  IMAD.MOV.U32 R5, RZ, RZ, R4 ;  /* 0x000000ffff057224 */ /* 0x000fe400078e0004 */
[----:B------:R-:W-:Y:S01]  /*a0a30*/  IMAD.MOV.U32 R4, RZ, RZ, R12 ;  /* 0x000000ffff047224 */ /* 0x000fe200078e000c */
[----:B------:R-:W-:Y:S02]  /*a0a40*/  IADD3 R0, P4, R0, UR12, RZ ;  /* 0x0000000c00007c10 */ /* 0x000fe4000ff9e0ff */
[----:B------:R-:W-:Y:S02]  /*a0a50*/  IADD3 R23, P3, R23, UR12, RZ ;  /* 0x0000000c17177c10 */ /* 0x000fe4000ff7e0ff */
[----:B------:R-:W-:Y:S02]  /*a0a60*/  IADD3 R25, P2, R25, UR12, RZ ;  /* 0x0000000c19197c10 */ /* 0x000fe4000ff5e0ff */
[----:B--2---:R-:W-:-:S02]  /*a0a70*/  IADD3 R6, P5, R6, UR12, RZ ;  /* 0x0000000c06067c10 */ /* 0x004fc4000ffbe0ff */
[----:B---3--:R-:W-:Y:S02]  /*a0a80*/  IADD3 R17, P6, R17, UR12, RZ ;  /* 0x0000000c11117c10 */ /* 0x008fe4000ffde0ff */
[----:B----4-:R-:W-:-:S05]  /*a0a90*/  IADD3.X R16, R16, UR9, RZ, P1, !PT ;  /* 0x0000000910107c10 */ /* 0x010fca0008ffe4ff */
[----:B------:R-:W-:Y:S01]  /*a0aa0*/  STL [R1+0x3b3c], R16 ;  /* 0x003b3c1001007387 */ /* 0x000fe20000100800 */
[----:B------:R-:W-:Y:S01]  /*a0ab0*/  IADD3 R27, P1, R27, UR12, RZ ;  /* 0x0000000c1b1b7c10 */ /* 0x000fe2000ff3e0ff */
[----:B------:R-:W-:-:S05]  /*a0ac0*/  VIADD R24, R24, 0x1 ;  /* 0x0000000118187836 */ /* 0x000fca0000000000 */
[----:B------:R-:W-:Y:S04]  /*a0ad0*/  STL [R1+0x1804], R24 ;  /* 0x0018041801007387 */ /* 0x000fe80000100800 */
[----:B------:R-:W-:Y:S04]  /*a0ae0*/  STL.64 [R1+0xd50], R28 ;  /* 0x000d501c01007387 */ /* 0x000fe80000100a00 */
[----:B------:R-:W-:Y:S04]  /*a0af0*/  STL [R1+0x3c14], R24 ;  /* 0x003c141801007387 */ /* 0x000fe80000100800 */
[----:B------:R0:W-:Y:S04]  /*a0b00*/  STL.64 [R1+0xd48], R4 ;  /* 0x000d480401007387 */ /* 0x0001e80000100a00 */
[----:B------:R-:W-:Y:S01]  /*a0b10*/  STL.64 [R1+0xd40], R8 ;  /* 0x000d400801007387 */ /* 0x000fe20000100a00 */
[----:B0-----:R-:W-:-:S02]  /*a0b20*/  IMAD.MOV.U32 R4, RZ, RZ, R19 ;  /* 0x000000ffff047224 */ /* 0x001fc400078e0013 */
[----:B------:R-:W-:-:S05]  /*a0b30*/  IMAD.MOV.U32 R5, RZ, RZ, R15 ;  /* 0x000000ffff057224 */ /* 0x000fca00078e000f */
[----:B------:R-:W-:Y:S04]  /*a0b40*/  STL.64 [R1+0xd38], R4 ;  /* 0x000d380401007387 */ /* 0x000fe80000100a00 */
[----:B------:R-:W-:Y:S04]  /*a0b50*/  STL.64 [R1+0xd30], R2 ;  /* 0x000d300201007387 */ /* 0x000fe80000100a00 */
[----:B------:R-:W-:Y:S04]  /*a0b60*/  STL [R1+0x3b50], R17 ;  /* 0x003b501101007387 */ /* 0x000fe80000100800 */
[----:B------:R0:W-:Y:S04]  /*a0b70*/  STL [R1+0x3b68], R23 ;  /* 0x003b681701007387 */ /* 0x0001e80000100800 */
[----:B------:R-:W-:Y:S04]  /*a0b80*/  STL [R1+0x3b58], R6 ;  /* 0x003b580601007387 */ /* 0x000fe80000100800 */
[----:B0-----:R-:W2:Y:S01]  /*a0b90*/  LDL.LU R23, [R1+0x3b4c] ;  /* 0x003b4c0001177983 */ /* 0x001ea20000300800 */
[----:B------:R-:W-:-:S02]  /*a0ba0*/  IADD3 R11, P0, R11, UR12, RZ ;  /* 0x0000000c0b0b7c10 */ /* 0x000fc4000ff1e0ff */
[----:B------:R-:W-:Y:S01]  /*a0bb0*/  IADD3.X R21, R21, UR9, RZ, P6, !PT ;  /* 0x0000000915157c10 */ /* 0x000fe2000b7fe4ff */
[----:B------:R-:W-:Y:S01]  /*a0bc0*/  STL [R1+0x3b60], R0 ;  /* 0x003b600001007387 */ /* 0x000fe20000100800 */
[----:B------:R-:W-:-:S03]  /*a0bd0*/  IADD3 R22, P6, R22, UR12, RZ ;  /* 0x0000000c16167c10 */ /* 0x000fc6000ffde0ff */
[----:B------:R-:W-:Y:S04]  /*a0be0*/  STL [R1+0x3b70], R25 ;  /* 0x003b701901007387 */ /* 0x000fe80000100800 */
[----:B------:R-:W-:Y:S04]  /*a0bf0*/  STL [R1+0x3b78], R27 ;  /* 0x003b781b01007387 */ /* 0x000fe80000100800 */
[----:B------:R-:W3:Y:S04]  /*a0c00*/  LDL.LU R24, [R1+0x3b54] ;  /* 0x003b540001187983 */ /* 0x000ee80000300800 */
[----:B------:R-:W-:Y:S04]  /*a0c10*/  STL [R1+0x3b80], R11 ;  /* 0x003b800b01007387 */ /* 0x000fe80000100800 */
[----:B---3--:R0:W-:Y:S04]  /*a0c20*/  STL [R1+0x3c18], R24 ;  /* 0x003c181801007387 */ /* 0x0081e80000100800 */
[----:B------:R1:W-:Y:S04]  /*a0c30*/  STL [R1+0x3b44], R21 ;  /* 0x003b441501007387 */ /* 0x0003e80000100800 */
[----:B0-----:R-:W3:Y:S04]  /*a0c40*/  LDL.LU R24, [R1+0x3b90] ;  /* 0x003b900001187983 */ /* 0x001ee80000300800 */
[----:B------:R0:W-:Y:S04]  /*a0c50*/  STL [R1+0x3b88], R22 ;  /* 0x003b881601007387 */ /* 0x0001e80000100800 */
        /* <DEDUP_REMOVED lines=17> */
[----:B--2---:R-:W-:-:S03]  /*a0d70*/  IADD3.X R23, R23, UR9, RZ, P5, !PT ;  /* 0x0000000917177c10 */ /* 0x004fc6000affe4ff */
[----:B------:R-:W2:Y:S04]  /*a0d80*/  LDL.LU R4, [R1+0x3b9c] ;  /* 0x003b9c0001047983 */ /* 0x000ea80000300800 */
[----:B------:R-:W2:Y:S04]  /*a0d90*/  LDL.LU R13, [R1+0x3be0] ;  /* 0x003be000010d7983 */ /* 0x000ea80000300800 */
[----:B------:R-:W2:Y:S04]  /*a0da0*/  LDL.LU R5, [R1+0x3ba4] ;  /* 0x003ba40001057983 */ /* 0x000ea80000300800 */
[----:B------:R-:W2:Y:S04]  /*a0db0*/  LDL.LU R14, [R1+0x3be4] ;  /* 0x003be400010e7983 */ /* 0x000ea80000300800 */
[----:B------:R-:W2:Y:S04]  /*a0dc0*/  LDL.LU R8, [R1+0x3bac] ;  /* 0x003bac0001087983 */ /* 0x000ea80000300800 */
[----:B------:R-:W2:Y:S04]  /*a0dd0*/  LDL.LU R25, [R1+0x3bb4] ;  /* 0x003bb40001197983 */ /* 0x000ea80000300800 */
[----:B------:R-:W2:Y:S04]  /*a0de0*/  LDL.LU R27, [R1+0x3bbc] ;  /* 0x003bbc00011b7983 */ /* 0x000ea80000300800 */
[----:B------:R-:W2:Y:S04]  /*a0df0*/  LDL.LU R11, [R1+0x3bc4] ;  /* 0x003bc400010b7983 */ /* 0x000ea80000300800 */
[----:B------:R0:W-:Y:S04]  /*a0e00*/  STL [R1+0x3b4c], R23 ;  /* 0x003b4c1701007387 */ /* 0x0001e80000100800 */
[----:B-1----:R-:W2:Y:S04]  /*a0e10*/  LDL.LU R21, [R1+0x3bcc] ;  /* 0x003bcc0001157983 */ /* 0x002ea80000300800 */
[----:B0-----:R-:W2:Y:S04]  /*a0e20*/  LDL.LU R22, [R1+0x3bd4] ;  /* 0x003bd40001167983 */ /* 0x001ea80000300800 */
[----:B------:R-:W2:Y:S01]  /*a0e30*/  LDL.LU R23, [R1+0x3bdc] ;  /* 0x003bdc0001177983 */ /* 0x000ea20000300800 */
[----:B---3--:R-:W-:-:S05]  /*a0e40*/  IADD3 R24, P5, R24, UR12, RZ ;  /* 0x0000000c18187c10 */ /* 0x008fca000ffbe0ff */
[----:B------:R0:W-:Y:S04]  /*a0e50*/  STL [R1+0x3b90], R24 ;  /* 0x003b901801007387 */ /* 0x0001e80000100800 */
[----:B0-----:R-:W3:Y:S01]  /*a0e60*/  LDL.LU R24, [R1+0x3c18] ;  /* 0x003c180001187983 */ /* 0x001ee20000300800 */
[----:B----4-:R-:W-:Y:S02]  /*a0e70*/  IADD3.X R17, R17, UR9, RZ, P3, !PT ;  /* 0x0000000911117c10 */ /* 0x010fe40009ffe4ff */
[----:B------:R-:W-:Y:S02]  /*a0e80*/  IADD3 R16, P3, R16, UR12, RZ ;  /* 0x0000000c10107c10 */ /* 0x000fe4000ff7e0ff */
[----:B------:R-:W-:Y:S02]  /*a0e90*/  IADD3.X R20, R20, UR9, RZ, P2, !PT ;  /* 0x0000000914147c10 */ /* 0x000fe400097fe4ff */
[----:B------:R-:W-:-:S02]  /*a0ea0*/  IADD3 R29, P2, R29, UR12, RZ ;  /* 0x0000000c1d1d7c10 */ /* 0x000fc4000ff5e0ff */
[----:B---3--:R-:W-:Y:S02]  /*a0eb0*/  IADD3.X R24, R24, UR9, RZ, P4, !PT ;  /* 0x0000000918187c10 */ /* 0x008fe4000a7fe4ff */
[----:B------:R-:W-:-:S03]  /*a0ec0*/  IADD3 R6, P4, R6, UR12, RZ ;  /* 0x0000000c06067c10 */ /* 0x000fc6000ff9e0ff */
        /* <DEDUP_REMOVED lines=9> */
[----:B0-----:R-:W4:Y:S01]  /*a0f60*/  LDL.LU R20, [R1+0x3c04] ;  /* 0x003c040001147983 */ /* 0x001f220000300800 */
[----:B------:R-:W-:-:S02]  /*a0f70*/  IADD3.X R28, R28, UR9, RZ, P1, !PT ;  /* 0x000000091c1c7c10 */ /* 0x000fc40008ffe4ff */
[----:B------:R-:W-:Y:S01]  /*a0f80*/  IADD3 R26, P1, R26, UR12, RZ ;  /* 0x0000000c1a1a7c10 */ /* 0x000fe2000ff3e0ff */
[----:B------:R0:W-:Y:S01]  /*a0f90*/  STL [R1+0x3ba8], R29 ;  /* 0x003ba81d01007387 */ /* 0x0001e20000100800 */
[----:B------:R-:W-:Y:S02]  /*a0fa0*/  IADD3.X R10, R10, UR9, RZ, P0, !PT ;  /* 0x000000090a0a7c10 */ /* 0x000fe400087fe4ff */
[----:B------:R-:W-:Y:S02]  /*a0fb0*/  IADD3 R2, P0, R2, UR12, RZ ;  /* 0x0000000c02027c10 */ /* 0x000fe4000ff1e0ff */
[----:B------:R-:W-:Y:S01]  /*a0fc0*/  IADD3.X R0, R0, UR9, RZ, P6, !PT ;  /* 0x0000000900007c10 */ /* 0x000fe2000b7fe4ff */
[----:B0-----:R0:W5:Y:S04]  /*a0fd0*/  LDL.LU R29, [R1+0x3c00] ;  /* 0x003c0000011d7983 */ /* 0x0011680000300800 */
[----:B------:R1:W-:Y:S01]  /*a0fe0*/  STL [R1+0x3b6c], R28 ;  /* 0x003b6c1c01007387 */ /* 0x0003e20000100800 */
[----:B------:R-:W-:-:S02]  /*a0ff0*/  IADD3 R18, P6, R18, UR12, RZ ;  /* 0x0000000c12127c10 */ /* 0x000fc4000ffde0ff */
[----:B------:R-:W-:Y:S02]  /*a1000*/  IADD3.X R7, R7, UR9, RZ, P5, !PT ;  /* 0x0000000907077c10 */ /* 0x000fe4000affe4ff */
[----:B------:R-:W-:Y:S01]  /*a1010*/  IADD3 R19, P5, R19, UR12, RZ ;  /* 0x0000000c13137c10 */ /* 0x000fe2000ffbe0ff */
[----:B-1----:R0:W5:Y:S04]  /*a1020*/  LDL.LU R28, [R1+0x3bfc] ;  /* 0x003bfc00011c7983 */ /* 0x0021680000300800 */
[----:B------:R1:W-:Y:S01]  /*a1030*/  STL [R1+0x3bb0], R26 ;  /* 0x003bb01a01007387 */ /* 0x0003e20000100800 */
[----:B------:R-:W-:Y:S02]  /*a1040*/  IADD3.X R15, R15, UR9, RZ, P4, !PT ;  /* 0x000000090f0f7c10 */ /* 0x000fe4000a7fe4ff */
[----:B------:R-:W-:Y:S01]  /*a1050*/  IADD3 R9, P4, R9, UR12, RZ ;  /* 0x0000000c09097c10 */ /* 0x000fe2000ff9e0ff */
[----:B-1----:R0:W5:Y:S04]  /*a1060*/  LDL.LU R26, [R1+0x3bf8] ;  /* 0x003bf800011a7983 */ /* 0x0021680000300800 */
[----:B------:R1:W-:Y:S01]  /*a1070*/  STL [R1+0x3b74], R10 ;  /* 0x003b740a01007387 */ /* 0x0003e20000100800 */
[----:B------:R-:W-:-:S02]  /*a1080*/  IADD3.X R3, R3, UR9, RZ, P3, !PT ;  /* 0x0000000903037c10 */ /* 0x000fc40009ffe4ff */
[----:B------:R-:W-:Y:S01]  /*a1090*/  IADD3 R12, P3, R12, UR12, RZ ;  /* 0x0000000c0c0c7c10 */ /* 0x000fe2000ff7e0ff */
[----:B-1----:R0:W5:Y:S04]  /*a10a0*/  LDL.LU R10, [R1+0x3bf4] ;  /* 0x003bf400010a7983 */ /* 0x0021680000300800 */
[----:B------:R1:W-:Y:S01]  /*a10b0*/  STL [R1+0x3bb8], R2 ;  /* 0x003bb80201007387 */ /* 0x0003e20000100800 */
[----:B--2---:R-:W-:Y:S02]  /*a10c0*/  IADD3.X R4, R4, UR9, RZ, P2, !PT ;  /* 0x0000000904047c10 */ /* 0x004fe400097fe4ff */
[----:B------:R-:W-:Y:S01]  /*a10d0*/  IADD3 R13, P2, R13, UR12, RZ ;  /* 0x0000000c0d0d7c10 */ /* 0x000fe2000ff5e0ff */
[----:B-1----:R0:W5:Y:S01]  /*a10e0*/  LDL.LU R2, [R1+0x3bf0] ;  /* 0x003bf00001027983 */ /* 0x0021620000300800 */
[----:B------:R-:W-:-:S02]  /*a10f0*/  IADD3.X R5, R5, UR9, RZ, P1, !PT ;  /* 0x0000000905057c10 */ /* 0x000fc40008ffe4ff */
[----:B------:R-:W-:Y:S01]  /*a1100*/  IADD3 R14, P1, R14, UR12, RZ ;  /* 0x0000000c0e0e7c10 */ /* 0x000fe2000ff3e0ff */
[----:B------:R1:W-:Y:S01]  /*a1110*/  STL [R1+0x3b7c], R0 ;  /* 0x003b7c0001007387 */ /* 0x0003e20000100800 */
[----:B------:R-:W-:Y:S02]  /*a1120*/  IADD3.X R8, R8, UR9, RZ, P0, !PT ;  /* 0x0000000908087c10 */ /* 0x000fe400087fe4ff */
[----:B------:R-:W-:Y:S01]  /*a1130*/  IADD3.X R25, R25, UR9, RZ, P6, !PT ;  /* 0x0000000919197c10 */ /* 0x000fe2000b7fe4ff */
[----:B------:R-:W-:Y:S01]  /*a1140*/  STL [R1+0x3bc0], R18 ;  /* 0x003bc01201007387 */ /* 0x000fe20000100800 */
[----:B------:R-:W-:Y:S02]  /*a1150*/  IADD3.X R27, R27, UR9, RZ, P5, !PT ;  /* 0x000000091b1b7c10 */ /* 0x000fe4000affe4ff */
[----:B------:R-:W-:Y:S01]  /*a1160*/  IADD3.X R11, R11, UR9, RZ, P4, !PT ;  /* 0x000000090b0b7c10 */ /* 0x000fe2000a7fe4ff */
[----:B------:R4:W-:Y:S01]  /*a1170*/  STL [R1+0x3b84], R7 ;  /* 0x003b840701007387 */ /* 0x0009e20000100800 */
[----:B------:R-:W-:-:S02]  /*a1180*/  IADD3.X R21, R21, UR9, RZ, P3, !PT ;  /* 0x0000000915157c10 */ /* 0x000fc40009ffe4ff */
[----:B------:R-:W-:Y:S01]  /*a1190*/  IADD3.X R22, R22, UR9, RZ, P2, !PT ;  /* 0x0000000916167c10 */ /* 0x000fe200097fe4ff */
[----:B-1----:R-:W1:Y:S01]  /*a11a0*/  S2R R0, SR_TID.X ;  /* 0x0000000000007919 */ /* 0x002e620000002100 */
[----:B------:R-:W-:Y:S01]  /*a11b0*/  IADD3.X R23, R23, UR9, RZ, P1, !PT ;  /* 0x0000000917177c10 */ /* 0x000fe20008ffe4ff */
[----:B------:R-:W-:Y:S04]  /*a11c0*/  STL [R1+0x3bc8], R19 ;  /* 0x003bc81301007387 */ /* 0x000fe80000100800 */
[----:B------:R-:W-:Y:S04]  /*a11d0*/  STL [R1+0x3b8c], R15 ;  /* 0x003b8c0f01007387 */ /* 0x000fe80000100800 */
[----:B------:R-:W-:Y:S04]  /*a11e0*/  STL [R1+0x3bd0], R9 ;  /* 0x003bd00901007387 */ /* 0x000fe80000100800 */
[----:B------:R-:W-:Y:S04]  /*a11f0*/  STL [R1+0x3b94], R3 ;  /* 0x003b940301007387 */ /* 0x000fe80000100800 */
[----:B------:R-:W-:Y:S04]  /*a1200*/  STL [R1+0x3bd8], R12 ;  /* 0x003bd80c01007387 */ /* 0x000fe80000100800 */
[----:B------:R2:W-:Y:S04]  /*a1210*/  STL [R1+0x3b9c], R4 ;  /* 0x003b9c0401007387 */ /* 0x0005e80000100800 */
[----:B------:R-:W-:Y:S04]  /*a1220*/  STL [R1+0x3be0], R13 ;  /* 0x003be00d01007387 */ /* 0x000fe80000100800 */
[----:B------:R0:W-:Y:S01]  /*a1230*/  STL [R1+0x3ba4], R5 ;  /* 0x003ba40501007387 */ /* 0x0001e20000100800 */
[----:B-1----:R-:W-:-:S03]  /*a1240*/  LOP3.LUT R0, R0, 0x3f, RZ, 0xc0, !PT ;  /* 0x0000003f00007812 */ /* 0x002fc600078ec0ff */
[----:B------:R1:W-:Y:S02]  /*a1250*/  STL [R1+0x3be4], R14 ;  /* 0x003be40e01007387 */ /* 0x0003e40000100800 */
[----:B------:R-:W-:Y:S02]  /*a1260*/  IMAD.SHL.U32 R0, R0, 0x2, RZ ;  /* 0x0000000200007824 */ /* 0x000fe400078e00ff */
[----:B------:R1:W-:Y:S04]  /*a1270*/  STL [R1+0x3bac], R8 ;  /* 0x003bac0801007387 */ /* 0x0003e80000100800 */
[----:B------:R1:W-:Y:S04]  /*a1280*/  STL [R1+0x3bb4], R25 ;  /* 0x003bb41901007387 */ /* 0x0003e80000100800 */
[----:B------:R1:W-:Y:S04]  /*a1290*/  STL [R1+0x3bbc], R27 ;  /* 0x003bbc1b01007387 */ /* 0x0003e80000100800 */
[----:B------:R1:W-:Y:S04]  /*a12a0*/  STL [R1+0x3bc4], R11 ;  /* 0x003bc40b01007387 */ /* 0x0003e80000100800 */
[----:B------:R1:W-:Y:S04]  /*a12b0*/  STL [R1+0x3bcc], R21 ;  /* 0x003bcc1501007387 */ /* 0x0003e80000100800 */
[----:B------:R1:W-:Y:S01]  /*a12c0*/  STL [R1+0x3bd4], R22 ;  /* 0x003bd41601007387 */ /* 0x0003e20000100800 */
[----:B---3--:R-:W-:Y:S01]  /*a12d0*/  ISETP.NE.U32.AND P0, PT, R24, UR8, PT ;  /* 0x0000000818007c0c */ /* 0x008fe2000bf05070 */
[----:B----4-:R-:W-:-:S02]  /*a12e0*/  IMAD.MOV.U32 R7, RZ, RZ, R6 ;  /* 0x000000ffff077224 */ /* 0x010fc400078e0006 */
[----:B------:R-:W-:Y:S02]  /*a12f0*/  IMAD.MOV.U32 R6, RZ, RZ, R17 ;  /* 0x000000ffff067224 */ /* 0x000fe400078e0011 */
[----:B--2---:R-:W-:Y:S02]  /*a1300*/  IMAD.MOV.U32 R4, RZ, RZ, R16 ;  /* 0x000000ffff047224 */ /* 0x004fe400078e0010 */
[----:B0-----:R-:W-:-:S05]  /*a1310*/  IMAD.MOV.U32 R5, RZ, RZ, R20 ;  /* 0x000000ffff057224 */ /* 0x001fca00078e0014 */
[----:B------:R1:W-:Y:S04]  /*a1320*/  STL.64 [R1+0xd20], R4 ;  /* 0x000d200401007387 */ /* 0x0003e80000100a00 */
[----:B------:R1:W-:Y:S04]  /*a1330*/  STL [R1+0x3bdc], R23 ;  /* 0x003bdc1701007387 */ /* 0x0003e80000100800 */
[----:B------:R1:W-:Y:S01]  /*a1340*/  STL.64 [R1+0xd28], R6 ;  /* 0x000d280601007387 */ /* 0x0003e20000100a00 */
[----:B------:R-:W-:Y:S05]  /*a1350*/  @P0 BRA `(.L_x_1) ;  /* 0xfffff78800140947 */ /* 0x000fea000383ffff */
[----:B-1----:R-:W2:Y:S04]  /*a1360*/  LDL.LU R27, [R1+0x7cc] ;  /* 0x0007cc00011b7983 */ /* 0x002ea80000300800 */
        /* <DEDUP_REMOVED lines=11> */
[----:B------:R-:W2:Y:S04]  /*a1420*/  LDL.LU R4, [R1+0x520] ;  /* 0x0005200001047983 */ /* 0x000ea80000300800 */
[----:B--2---:R-:W-:Y:S04]  /*a1430*/  STL [R1+0x4024], R4 ;  /* 0x0040240401007387 */ /* 0x004fe80000100800 */
[----:B-----5:R-:W2:Y:S04]  /*a1440*/  LDL.LU R2, [R1+0x5b8] ;  /* 0x0005b80001027983 */ /* 0x020ea80000300800 */
[----:B--2---:R-:W-:Y:S04]  /*a1450*/  STL [R1+0x4028], R2 ;  /* 0x0040280201007387 */ /* 0x004fe80000100800 */
[----:B------:R-:W2:Y:S04]  /*a1460*/  LDL.LU R0, [R1+0x570] ;  /* 0x0005700001007983 */ /* 0x000ea80000300800 */
[----:B--2---:R-:W-:Y:S04]  /*a1470*/  STL [R1+0x402c], R0 ;  /* 0x00402c0001007387 */ /* 0x004fe80000100800 */
[----:B------:R-:W2:Y:S04]  /*a1480*/  LDL.LU R3, [R1+0x5b0] ;  /* 0x0005b00001037983 */ /* 0x000ea80000300800 */
[----:B--2---:R-:W-:Y:S04]  /*a1490*/  STL [R1+0x4030], R3 ;  /* 0x0040300301007387 */ /* 0x004fe80000100800 */
[----:B------:R0:W-:Y:S04]  /*a14a0*/  STL [R1+0x3bf4], R28 ;  /* 0x003bf41c01007387 */ /* 0x0001e80000100800 */
[----:B0-----:R-:W2:Y:S01]  /*a14b0*/  LDL.LU R28, [R1+0x578] ;  /* 0x00057800011c7983 */ /* 0x001ea20000300800 */
[----:B------:R-:W-:-:S03]  /*a14c0*/  F2FP.F16.F32.PACK_AB R27, R26, R27 ;  /* 0x0000001b1a1b723e */ /* 0x000fc600000000ff */
[----:B--2---:R-:W-:Y:S04]  /*a14d0*/  STL [R1+0x4034], R28 ;  /* 0x0040341c01007387 */ /* 0x004fe80000100800 */
[----:B------:R0:W-:Y:S04]  /*a14e0*/  STL [R1+0x3bf0], R29 ;  /* 0x003bf01d01007387 */ /* 0x0001e80000100800 */
[----:B0-----:R-:W2:Y:S04]  /*a14f0*/  LDL.LU R29, [R1+0x5d0] ;  /* 0x0005d000011d7983 */ /* 0x001ea80000300800 */
[----:B--2---:R-:W-:Y:S04]  /*a1500*/  STL [R1+0x4038], R29 ;  /* 0x0040381d01007387 */ /* 0x004fe80000100800 */
[----:B------:R0:W-:Y:S04]  /*a1510*/  STL [R1+0x3bf8], R27 ;  /* 0x003bf81b01007387 */ /* 0x0001e80000100800 */
[----:B0-----:R-:W2:Y:S01]  /*a1520*/  LDL.LU R27, [R1+0x550] ;  /* 0x00055000011b7983 */ /* 0x001ea20000300800 */
[----:B---3--:R-:W-:-:S03]  /*a1530*/  F2FP.F16.F32.PACK_AB R26, R10, R11 ;  /* 0x0000000b0a1a723e */ /* 0x008fc600000000ff */
[----:B--2---:R-:W-:Y:S04]  /*a1540*/  STL [R1+0x403c], R27 ;  /* 0x00403c1b01007387 */ /* 0x004fe80000100800 */
[----:B------:R-:W2:Y:S04]  /*a1550*/  LDL.LU R10, [R1+0x514] ;  /* 0x00051400010a7983 */ /* 0x000ea80000300800 */
[----:B------:R-:W2:Y:S04]  /*a1560*/  LDL.LU R11, [R1+0x524] ;  /* 0x00052400010b7983 */ /* 0x000ea80000300800 */
[----:B------:R0:W-:Y:S04]  /*a1570*/  STL [R1+0x3bfc], R26 ;  /* 0x003bfc1a01007387 */ /* 0x0001e80000100800 */
[----:B0-----:R-:W3:Y:S01]  /*a1580*/  LDL.LU R26, [R1+0x5d8] ;  /* 0x0005d800011a7983 */ /* 0x001ee20000300800 */
[----:B----4-:R-:W-:-:S03]  /*a1590*/  F2FP.F16.F32.PACK_AB R25, R12, R25 ;  /* 0x000000190c19723e */ /* 0x010fc600000000ff */
[----:B---3--:R-:W-:Y:S04]  /*a15a0*/  STL [R1+0x4040], R26 ;  /* 0x0040401a01007387 */ /* 0x008fe80000100800 */
[----:B------:R0:W-:Y:S04]  /*a15b0*/  STL [R1+0x3c00], R25 ;  /* 0x003c001901007387 */ /* 0x0001e80000100800 */
[----:B0-----:R-:W3:Y:S01]  /*a15c0*/  LDL.LU R25, [R1+0x558] ;  /* 0x0005580001197983 */ /* 0x001ee20000300800 */
[----:B------:R-:W-:-:S03]  /*a15d0*/  F2FP.F16.F32.PACK_AB R24, R13, R24 ;  /* 0x000000180d18723e */ /* 0x000fc600000000ff */
[----:B---3--:R-:W-:Y:S04]  /*a15e0*/  STL [R1+0x4044], R25 ;  /* 0x0040441901007387 */ /* 0x008fe80000100800 */
[----:B------:R0:W-:Y:S04]  /*a15f0*/  STL [R1+0x3c04], R24 ;  /* 0x003c041801007387 */ /* 0x0001e80000100800 */
[----:B0-----:R-:W3:Y:S01]  /*a1600*/  LDL.LU R24, [R1+0x540] ;  /* 0x0005400001187983 */ /* 0x001ee20000300800 */
[----:B------:R-:W-:Y:S02]  /*a1610*/  F2FP.F16.F32.PACK_AB R23, R5, R23 ;  /* 0x000000170517723e */ /* 0x000fe400000000ff */
[----:B------:R-:W-:-:S02]  /*a1620*/  F2FP.F16.F32.PACK_AB R22, R14, R22 ;  /* 0x000000160e16723e */ /* 0x000fc400000000ff */
[----:B------:R-:W-:Y:S02]  /*a1630*/  F2FP.F16.F32.PACK_AB R21, R8, R21 ;  /* 0x000000150815723e */ /* 0x000fe400000000ff */
[----:B--2---:R-:W-:Y:S01]  /*a1640*/  F2FP.F16.F32.PACK_AB R20, R10, R11 ;  /* 0x0000000b0a14723e */ /* 0x004fe200000000ff */
[----:B---3--:R-:W-:Y:S04]  /*a1650*/  STL [R1+0x4048], R24 ;  /* 0x0040481801007387 */ /* 0x008fe80000100800 */
[----:B------:R0:W-:Y:S04]  /*a1660*/  STL [R1+0x3c08], R23 ;  /* 0x003c081701007387 */ /* 0x0001e80000100800 */
[----:B0-----:R-:W2:Y:S04]  /*a1670*/  LDL.LU R23, [R1+0x4b0] ;  /* 0x0004b00001177983 */ /* 0x001ea80000300800 */
        /* <DEDUP_REMOVED lines=8> */
[----:B------:R-:W2:Y:S04]  /*a1700*/  LDL.LU R29, [R1+0x55c] ;  /* 0x00055c00011d7983 */ /* 0x000ea80000300800 */
[----:B------:R-:W2:Y:S04]  /*a1710*/  LDL.LU R15, [R1+0x5dc] ;  /* 0x0005dc00010f7983 */ /* 0x000ea80000300800 */
[----:B------:R0:W-:Y:S04]  /*a1720*/  STL [R1+0x3c0c], R22 ;  /* 0x003c0c1601007387 */ /* 0x0001e80000100800 */
[----:B0-----:R-:W2:Y:S04]  /*a1730*/  LDL.LU R22, [R1+0x548] ;  /* 0x0005480001167983 */ /* 0x001ea80000300800 */
[----:B------:R0:W-:Y:S04]  /*a1740*/  STL [R1+0x3c10], R21 ;  /* 0x003c101501007387 */ /* 0x0001e80000100800 */
[----:B0-----:R-:W2:Y:S04]  /*a1750*/  LDL.LU R21, [R1+0x4b8] ;  /* 0x0004b80001157983 */ /* 0x001ea80000300800 */
        /* <DEDUP_REMOVED lines=16> */
[----:B0-----:R-:W2:Y:S01]  /*a1860*/  LDL.LU R20, [R1+0x530] ;  /* 0x0005300001147983 */ /* 0x001ea20000300800 */
[----:B---3--:R-:W-:-:S03]  /*a1870*/  F2FP.F16.F32.PACK_AB R19, R24, R19 ;  /* 0x000000131813723e */ /* 0x008fc600000000ff */
[----:B------:R-:W3:Y:S04]  /*a1880*/  LDL.LU R24, [R1+0x4048] ;  /* 0x0040480001187983 */ /* 0x000ee80000300800 */
[----:B------:R0:W-:Y:S01]  /*a1890*/  STL [R1+0x3c18], R19 ;  /* 0x003c181301007387 */ /* 0x0001e20000100800 */
[----:B----4-:R-:W-:-:S03]  /*a18a0*/  F2FP.F16.F32.PACK_AB R18, R25, R18 ;  /* 0x000000121912723e */ /* 0x010fc600000000ff */
[----:B0-----:R-:W4:Y:S01]  /*a18b0*/  LDL.LU R19, [R1+0x790] ;  /* 0x0007900001137983 */ /* 0x001f220000300800 */
[----:B--2---:R-:W-:-:S03]  /*a18c0*/  F2FP.F16.F32.PACK_AB R17, R26, R17 ;  /* 0x000000111a11723e */ /* 0x004fc600000000ff */
[----:B------:R-:W2:Y:S04]  /*a18d0*/  LDL.LU R25, [R1+0x4044] ;  /* 0x0040440001197983 */ /* 0x000ea80000300800 */
[----:B------:R0:W-:Y:S01]  /*a18e0*/  STL [R1+0x3c1c], R18 ;  /* 0x003c1c1201007387 */ /* 0x0001e20000100800 */
[----:B------:R-:W-:-:S03]  /*a18f0*/  F2FP.F16.F32.PACK_AB R16, R27, R16 ;  /* 0x000000101b10723e */ /* 0x000fc600000000ff */
[----:B0-----:R-:W3:Y:S01]  /*a1900*/  LDL.LU R18, [R1+0x538] ;  /* 0x0005380001127983 */ /* 0x001ee20000300800 */
[----:B------:R-:W-:-:S03]  /*a1910*/  F2FP.F16.F32.PACK_AB R15, R29, R15 ;  /* 0x0000000f1d0f723e */ /* 0x000fc600000000ff */
[----:B------:R-:W2:Y:S04]  /*a1920*/  LDL.LU R26, [R1+0x4040] ;  /* 0x00404000011a7983 */ /* 0x000ea80000300800 */
[----:B------:R0:W-:Y:S04]  /*a1930*/  STL [R1+0x3c20], R17 ;  /* 0x003c201101007387 */ /* 0x0001e80000100800 */
[----:B0-----:R-:W3:Y:S04]  /*a1940*/  LDL.LU R17, [R1+0x798] ;  /* 0x0007980001117983 */ /* 0x001ee80000300800 */
[----:B------:R-:W2:Y:S04]  /*a1950*/  LDL.LU R27, [R1+0x403c] ;  /* 0x00403c00011b7983 */ /* 0x000ea80000300800 */
[----:B------:R0:W-:Y:S01]  /*a1960*/  STL [R1+0x3c24], R16 ;  /* 0x003c241001007387 */ /* 0x0001e20000100800 */
[----:B------:R-:W-:-:S03]  /*a1970*/  F2FP.F16.F32.PACK_AB R14, R28, R14 ;  /* 0x0000000e1c0e723e */ /* 0x000fc600000000ff */
[----:B0-----:R-:W4:Y:S04]  /*a1980*/  LDL.LU R16, [R1+0x510] ;  /* 0x0005100001107983 */ /* 0x001f280000300800 */
[----:B------:R-:W2:Y:S01]  /*a1990*/  LDL.LU R29, [R1+0x4038] ;  /* 0x00403800011d7983 */ /* 0x000ea20000300800 */
[----:B------:R-:W-:-:S03]  /*a19a0*/  F2FP.F16.F32.PACK_AB R13, R3, R13 ;  /* 0x0000000d030d723e */ /* 0x000fc600000000ff */
[----:B------:R0:W-:Y:S01]  /*a19b0*/  STL [R1+0x3c28], R15 ;  /* 0x003c280f01007387 */ /* 0x0001e20000100800 */
[----:B------:R-:W-:-:S03]  /*a19c0*/  F2FP.F16.F32.PACK_AB R12, R0, R12 ;  /* 0x0000000c000c723e */ /* 0x000fc600000000ff */
[----:B0-----:R-:W3:Y:S04]  /*a19d0*/  LDL.LU R15, [R1+0x518] ;  /* 0x00051800010f7983 */ /* 0x001ee80000300800 */
[----:B------:R-:W4:Y:S04]  /*a19e0*/  LDL.LU R28, [R1+0x4034] ;  /* 0x00403400011c7983 */ /* 0x000f280000300800 */
[----:B------:R0:W-:Y:S01]  /*a19f0*/  STL [R1+0x3c2c], R14 ;  /* 0x003c2c0e01007387 */ /* 0x0001e20000100800 */
[----:B------:R-:W-:-:S03]  /*a1a00*/  F2FP.F16.F32.PACK_AB R11, R2, R11 ;  /* 0x0000000b020b723e */ /* 0x000fc600000000ff */
[----:B0-----:R-:W2:Y:S04]  /*a1a10*/  LDL.LU R14, [R1+0x770] ;  /* 0x00077000010e7983 */ /* 0x001ea80000300800 */
[----:B------:R-:W4:Y:S04]  /*a1a20*/  LDL.LU R3, [R1+0x4030] ;  /* 0x0040300001037983 */ /* 0x000f280000300800 */
[----:B------:R0:W-:Y:S04]  /*a1a30*/  STL [R1+0x3c30], R13 ;  /* 0x003c300d01007387 */ /* 0x0001e80000100800 */
[----:B0-----:R-:W4:Y:S04]  /*a1a40*/  LDL.LU R13, [R1+0x778] ;  /* 0x00077800010d7983 */ /* 0x001f280000300800 */
[----:B------:R-:W4:Y:S04]  /*a1a50*/  LDL.LU R0, [R1+0x402c] ;  /* 0x00402c0001007983 */ /* 0x000f280000300800 */
[----:B------:R0:W-:Y:S01]  /*a1a60*/  STL [R1+0x3c34], R12 ;  /* 0x003c340c01007387 */ /* 0x0001e20000100800 */
[----:B------:R-:W-:-:S03]  /*a1a70*/  F2FP.F16.F32.PACK_AB R10, R4, R10 ;  /* 0x0000000a040a723e */ /* 0x000fc600000000ff */
[----:B0-----:R-:W4:Y:S04]  /*a1a80*/  LDL.LU R12, [R1+0x4f0] ;  /* 0x0004f000010c7983 */ /* 0x001f280000300800 */
[----:B------:R-:W4:Y:S04]  /*a1a90*/  LDL.LU R2, [R1+0x4028] ;  /* 0x0040280001027983 */ /* 0x000f280000300800 */
[----:B------:R0:W-:Y:S04]  /*a1aa0*/  STL [R1+0x3c38], R11 ;  /* 0x003c380b01007387 */ /* 0x0001e80000100800 */
[----:B0-----:R-:W4:Y:S04]  /*a1ab0*/  LDL.LU R11, [R1+0x4f8] ;  /* 0x0004f800010b7983 */ /* 0x001f280000300800 */
[----:B------:R-:W4:Y:S04]  /*a1ac0*/  LDL.LU R4, [R1+0x4024] ;  /* 0x0040240001047983 */ /* 0x000f280000300800 */
[----:B------:R-:W-:Y:S01]  /*a1ad0*/  STL [R1+0x3c3c], R10 ;  /* 0x003c3c0a01007387 */ /* 0x000fe20000100800 */
[----:B---3--:R-:W-:-:S02]  /*a1ae0*/  F2FP.F16.F32.PACK_AB R5, R15, R5 ;  /* 0x000000050f05723e */ /* 0x008fc400000000ff */
[----:B--2---:R-:W-:Y:S02]  /*a1af0*/  F2FP.F16.F32.PACK_AB R6, R14, R6 ;  /* 0x000000060e06723e */ /* 0x004fe400000000ff */
[----:B----4-:R-:W-:Y:S02]  /*a1b00*/  F2FP.F16.F32.PACK_AB R7, R13, R7 ;  /* 0x000000070d07723e */ /* 0x010fe400000000ff */
[----:B------:R-:W-:Y:S02]  /*a1b10*/  F2FP.F16.F32.PACK_AB R0, R0, R3 ;  /* 0x000000030000723e */ /* 0x000fe400000000ff */
[----:B------:R-:W-:Y:S02]  /*a1b20*/  F2FP.F16.F32.PACK_AB R8, R12, R8 ;  /* 0x000000080c08723e */ /* 0x000fe400000000ff */
[----:B------:R-:W-:Y:S02]  /*a1b30*/  F2FP.F16.F32.PACK_AB R2, R28, R2 ;  /* 0x000000021c02723e */ /* 0x000fe400000000ff */
[----:B------:R-:W-:-:S02]  /*a1b40*/  F2FP.F16.F32.PACK_AB R9, R11, R9 ;  /* 0x000000090b09723e */ /* 0x000fc400000000ff */
[----:B------:R-:W-:-:S03]  /*a1b50*/  F2FP.F16.F32.PACK_AB R4, R16, R4 ;  /* 0x000000041004723e */ /* 0x000fc600000000ff */
[----:B------:R-:W-:Y:S04]  /*a1b60*/  STL [R1+0x3c40], R9 ;  /* 0x003c400901007387 */ /* 0x000fe80000100800 */
[----:B------:R-:W-:Y:S04]  /*a1b70*/  STL [R1+0x3c44], R8 ;  /* 0x003c440801007387 */ /* 0x000fe80000100800 */
[----:B------:R-:W-:Y:S04]  /*a1b80*/  STL [R1+0x3c48], R7 ;  /* 0x003c480701007387 */ /* 0x000fe80000100800 */
[----:B------:R0:W-:Y:S04]  /*a1b90*/  STL [R1+0x3c4c], R6 ;  /* 0x003c4c0601007387 */ /* 0x0001e80000100800 */
[----:B------:R1:W-:Y:S04]  /*a1ba0*/  STL [R1+0x3c50], R5 ;  /* 0x003c500501007387 */ /* 0x0003e80000100800 */
[----:B------:R2:W-:Y:S01]  /*a1bb0*/  STL [R1+0x3c54], R4 ;  /* 0x003c540401007387 */ /* 0x0005e20000100800 */
[----:B0-----:R-:W-:-:S02]  /*a1bc0*/  F2FP.F16.F32.PACK_AB R6, R17, R18 ;  /* 0x000000121106723e */ /* 0x001fc400000000ff */
[----:B-1----:R-:W-:-:S03]  /*a1bd0*/  F2FP.F16.F32.PACK_AB R5, R19, R20 ;  /* 0x000000141305723e */ /* 0x002fc600000000ff */
[----:B------:R0:W-:Y:S01]  /*a1be0*/  STL [R1+0x1c], R6 ;  /* 0x00001c0601007387 */ /* 0x0001e20000100800 */
[----:B--2---:R-:W-:-:S03]  /*a1bf0*/  F2FP.F16.F32.PACK_AB R4, R21, R22 ;  /* 0x000000161504723e */ /* 0x004fc600000000ff */
[----:B------:R1:W-:Y:S04]  /*a1c00*/  STL [R1+0x18], R5 ;  /* 0x0000180501007387 */ /* 0x0003e80000100800 */
[----:B------:R2:W-:Y:S01]  /*a1c10*/  STL [R1+0x14], R4 ;  /* 0x0000140401007387 */ /* 0x0005e20000100800 */
[----:B0-----:R-:W-:Y:S02]  /*a1c20*/  F2FP.F16.F32.PACK_AB R6, R23, R24 ;  /* 0x000000181706723e */ /* 0x001fe400000000ff */
[----:B-1----:R-:W-:-:S03]  /*a1c30*/  F2FP.F16.F32.PACK_AB R5, R25, R26 ;  /* 0x0000001a1905723e */ /* 0x002fc600000000ff */
[----:B------:R-:W-:Y:S01]  /*a1c40*/  STL [R1+0x10], R6 ;  /* 0x0000100601007387 */ /* 0x000fe20000100800 */
[----:B--2---:R-:W-:-:S03]  /*a1c50*/  F2FP.F16.F32.PACK_AB R4, R27, R29 ;  /* 0x0000001d1b04723e */ /* 0x004fc600000000ff */
[----:B------:R-:W-:Y:S04]  /*a1c60*/  STL [R1+0x2c], R5 ;  /* 0x00002c0501007387 */ /* 0x000fe80000100800 */
[----:B------:R0:W-:Y:S04]  /*a1c70*/  STL [R1+0x28], R4 ;  /* 0x0000280401007387 */ /* 0x0001e80000100800 */
[----:B0-----:R-:W2:Y:S04]  /*a1c80*/  LDL.LU R4, [R1+0x7d0] ;  /* 0x0007d00001047983 */ /* 0x001ea80000300800 */
[----:B------:R-:W-:Y:S04]  /*a1c90*/  STL [R1+0x24], R2 ;  /* 0x0000240201007387 */ /* 0x000fe80000100800 */
[----:B--2---:R0:W-:Y:S04]  /*a1ca0*/  STL [R1+0x3f9c], R4 ;  /* 0x003f9c0401007387 */ /* 0x0041e80000100800 */
[----:B------:R-:W-:Y:S04]  /*a1cb0*/  STL [R1+0x20], R0 ;  /* 0x0000200001007387 */ /* 0x000fe80000100800 */
[----:B0-----:R-:W2:Y:S04]  /*a1cc0*/  LDL.LU R4, [R1+0x7d8] ;  /* 0x0007d80001047983 */ /* 0x001ea80000300800 */
[----:B--2---:R0:W-:Y:S04]  /*a1cd0*/  STL [R1+0x3fa4], R4 ;  /* 0x003fa40401007387 */ /* 0x0041e80000100800 */
        /* <DEDUP_REMOVED lines=31> */
[----:B------:R-:W3:Y:S04]  /*a1ed0*/  LDL.LU R5, [R1+0x5e8] ;  /* 0x0005e80001057983 */ /* 0x000ee80000300800 */
[----:B---3--:R0:W-:Y:S04]  /*a1ee0*/  STL [R1+0x3f98], R5 ;  /* 0x003f980501007387 */ /* 0x0081e80000100800 */
[----:B0-----:R-:W3:Y:S04]  /*a1ef0*/  LDL.LU R5, [R1+0x850] ;  /* 0x0008500001057983 */ /* 0x001ee80000300800 */
        /* <DEDUP_REMOVED lines=33> */
[----:B0-----:R-:W2:Y:S04]  /*a2110*/  LDL.LU R5, [R1+0x85c] ;  /* 0x00085c0001057983 */ /* 0x001ea80000300800 */
[----:B------:R-:W3:Y:S04]  /*a2120*/  LDL.LU R6, [R1+0x5f8] ;  /* 0x0005f80001067983 */ /* 0x000ee80000300800 */
[----:B------:R-:W4:Y:S04]  /*a2130*/  LDL.LU R7, [R1+0x5e0] ;  /* 0x0005e00001077983 */ /* 0x000f280000300800 */
[----:B------:R-:W4:Y:S04]  /*a2140*/  LDL.LU R8, [R1+0x5f0] ;  /* 0x0005f00001087983 */ /* 0x000f280000300800 */
[----:B------:R-:W3:Y:S04]  /*a2150*/  LDL.LU R9, [R1+0x7a8] ;  /* 0x0007a80001097983 */ /* 0x000ee80000300800 */
        /* <DEDUP_REMOVED lines=19> */
[----:B------:R-:W3:Y:S04]  /*a2290*/  LDL.LU R28, [R1+0x7f8] ;  /* 0x0007f800011c7983 */ /* 0x000ee80000300800 */
[----:B------:R-:W3:Y:S04]  /*a22a0*/  LDL.LU R2, [R1+0x6a8] ;  /* 0x0006a80001027983 */ /* 0x000ee80000300800 */
[----:B------:R-:W4:Y:S04]  /*a22b0*/  LDL.LU R0, [R1+0x7f0] ;  /* 0x0007f00001007983 */ /* 0x000f280000300800 */
[----:B------:R-:W4:Y:S01]  /*a22c0*/  LDL.LU R3, [R1+0x6a0] ;  /* 0x0006a00001037983 */ /* 0x000f220000300800 */
[----:B--2---:R-:W-:-:S03]  /*a22d0*/  F2FP.F16.F32.PACK_AB R4, R5, R4 ;  /* 0x000000040504723e */ /* 0x004fc600000000ff */
[----:B------:R-:W2:Y:S04]  /*a22e0*/  LDL.LU R5, [R1+0x4020] ;  /* 0x0040200001057983 */ /* 0x000ea80000300800 */
[----:B------:R0:W-:Y:S04]  /*a22f0*/  STL [R1+0x3c], R4 ;  /* 0x00003c0401007387 */ /* 0x0001e80000100800 */
[----:B0-----:R-:W2:Y:S02]  /*a2300*/  LDL.LU R4, [R1+0x401c] ;  /* 0x00401c0001047983 */ /* 0x001ea40000300800 */
[----:B--2---:R-:W-:-:S02]  /*a2310*/  F2FP.F16.F32.PACK_AB R4, R5, R4 ;  /* 0x000000040504723e */ /* 0x004fc400000000ff */
        /* <DEDUP_REMOVED lines=64> */
[----:B------:R-:W2:Y:S01]  /*a2720*/  LDL.LU R5, [R1+0x3f98] ;  /* 0x003f980001057983 */ /* 0x000ea20000300800 */
[----:B---3--:R-:W-:Y:S02]  /*a2730*/  F2FP.F16.F32.PACK_AB R2, R28, R2 ;  /* 0x000000021c02723e */ /* 0x008fe400000000ff */
[----:B----4-:R-:W-:Y:S01]  /*a2740*/  F2FP.F16.F32.PACK_AB R0, R0, R3 ;  /* 0x000000030000723e */ /* 0x010fe200000000ff */
[----:B------:R0:W-:Y:S02]  /*a2750*/  STL [R1+0x78], R4 ;  /* 0x0000780401007387 */ /* 0x0001e40000100800 */
[----:B0-----:R-:W-:Y:S02]  /*a2760*/  F2FP.F16.F32.PACK_AB R4, R9, R10 ;  /* 0x0000000a0904723e */ /* 0x001fe400000000ff */
[----:B--2---:R-:W-:Y:S02]  /*a2770*/  F2FP.F16.F32.PACK_AB R6, R5, R6 ;  /* 0x000000060506723e */ /* 0x004fe400000000ff */
[----:B------:R-:W-:-:S03]  /*a2780*/  F2FP.F16.F32.PACK_AB R5, R7, R8 ;  /* 0x000000080705723e */ /* 0x000fc600000000ff */
[----:B------:R0:W-:Y:S04]  /*a2790*/  STL [R1+0x74], R6 ;  /* 0x0000740601007387 */ /* 0x0001e80000100800 */
[----:B------:R1:W-:Y:S04]  /*a27a0*/  STL [R1+0x70], R5 ;  /* 0x0000700501007387 */ /* 0x0003e80000100800 */
[----:B------:R2:W-:Y:S01]  /*a27b0*/  STL [R1+0x8c], R4 ;  /* 0x00008c0401007387 */ /* 0x0005e20000100800 */
[----:B0-----:R-:W-:Y:S02]  /*a27c0*/  F2FP.F16.F32.PACK_AB R6, R11, R12 ;  /* 0x0000000c0b06723e */ /* 0x001fe400000000ff */
[----:B-1----:R-:W-:-:S03]  /*a27d0*/  F2FP.F16.F32.PACK_AB R5, R13, R14 ;  /* 0x0000000e0d05723e */ /* 0x002fc600000000ff */
[----:B------:R0:W-:Y:S01]  /*a27e0*/  STL [R1+0x88], R6 ;  /* 0x0000880601007387 */ /* 0x0001e20000100800 */
[----:B--2---:R-:W-:-:S03]  /*a27f0*/  F2FP.F16.F32.PACK_AB R4, R15, R16 ;  /* 0x000000100f04723e */ /* 0x004fc600000000ff */
        /* <DEDUP_REMOVED lines=977> */
[----:B------:R0:W-:Y:S01]  /*a6510*/  STL [R1+0x2f8], R4 ;  /* 0x0002f80401007387 */ /* 0x0001e20000100800 */
[----:B---3--:R-:W-:Y:S02]  /*a6520*/  F2FP.F16.F32.PACK_AB R2, R28, R2 ;  /* 0x000000021c02723e */ /* 0x008fe400000000ff */
[----:B----4-:R-:W-:Y:S02]  /*a6530*/  F2FP.F16.F32.PACK_AB R0, R0, R3 ;  /* 0x000000030000723e */ /* 0x010fe400000000ff */
[----:B0-----:R-:W-:Y:S02]  /*a6540*/  F2FP.F16.F32.PACK_AB R4, R9, R10 ;  /* 0x0000000a0904723e */ /* 0x001fe400000000ff */
[----:B--2---:R-:W-:-:S02]  /*a6550*/  F2FP.F16.F32.PACK_AB R6, R5, R6 ;  /* 0x000000060506723e */ /* 0x004fc400000000ff */
[----:B------:R-:W-:-:S03]  /*a6560*/  F2FP.F16.F32.PACK_AB R5, R7, R8 ;  /* 0x000000080705723e */ /* 0x000fc600000000ff */
[----:B------:R0:W-:Y:S04]  /*a6570*/  STL [R1+0x2f4], R6 ;  /* 0x0002f40601007387 */ /* 0x0001e80000100800 */
[----:B------:R1:W-:Y:S04]  /*a6580*/  STL [R1+0x2f0], R5 ;  /* 0x0002f00501007387 */ /* 0x0003e80000100800 */
[----:B------:R2:W-:Y:S01]  /*a6590*/  STL [R1+0x30c], R4 ;  /* 0x00030c0401007387 */ /* 0x0005e20000100800 */
[----:B0-----:R-:W-:Y:S02]  /*a65a0*/  F2FP.F16.F32.PACK_AB R6, R11, R12 ;  /* 0x0000000c0b06723e */ /* 0x001fe400000000ff */
[----:B-1----:R-:W-:-:S02]  /*a65b0*/  F2FP.F16.F32.PACK_AB R5, R13, R14 ;  /* 0x0000000e0d05723e */ /* 0x002fc400000000ff */
[----:B--2---:R-:W-:Y:S01]  /*a65c0*/  F2FP.F16.F32.PACK_AB R4, R15, R16 ;  /* 0x000000100f04723e */ /* 0x004fe200000000ff */
[----:B------:R0:W-:Y:S04]  /*a65d0*/  STL [R1+0x308], R6 ;  /* 0x0003080601007387 */ /* 0x0001e80000100800 */
[----:B------:R1:W-:Y:S04]  /*a65e0*/  STL [R1+0x304], R5 ;  /* 0x0003040501007387 */ /* 0x0003e80000100800 */
[----:B------:R2:W-:Y:S01]  /*a65f0*/  STL [R1+0x300], R4 ;  /* 0x0003000401007387 */ /* 0x0005e20000100800 */
[----:B0-----:R-:W-:-:S02]  /*a6600*/  F2FP.F16.F32.PACK_AB R6, R17, R18 ;  /* 0x000000121106723e */ /* 0x001fc400000000ff */
[----:B-1----:R-:W-:Y:S02]  /*a6610*/  F2FP.F16.F32.PACK_AB R5, R19, R20 ;  /* 0x000000141305723e */ /* 0x002fe400000000ff */
[----:B--2---:R-:W-:Y:S01]  /*a6620*/  F2FP.F16.F32.PACK_AB R4, R21, R22 ;  /* 0x000000161504723e */ /* 0x004fe200000000ff */
[----:B------:R0:W-:Y:S04]  /*a6630*/  STL [R1+0x31c], R6 ;  /* 0x00031c0601007387 */ /* 0x0001e80000100800 */
[----:B------:R1:W-:Y:S04]  /*a6640*/  STL [R1+0x318], R5 ;  /* 0x0003180501007387 */ /* 0x0003e80000100800 */
[----:B------:R2:W-:Y:S01]  /*a6650*/  STL [R1+0x314], R4 ;  /* 0x0003140401007387 */ /* 0x0005e20000100800 */
[----:B0-----:R-:W-:-:S02]  /*a6660*/  F2FP.F16.F32.PACK_AB R6, R23, R24 ;  /* 0x000000181706723e */ /* 0x001fc400000000ff */
[----:B-1----:R-:W-:Y:S02]  /*a6670*/  F2FP.F16.F32.PACK_AB R5, R25, R26 ;  /* 0x0000001a1905723e */ /* 0x002fe400000000ff */
[----:B--2---:R-:W-:Y:S01]  /*a6680*/  F2FP.F16.F32.PACK_AB R4, R27, R29 ;  /* 0x0000001d1b04723e */ /* 0x004fe200000000ff */
[----:B------:R-:W-:Y:S04]  /*a6690*/  STL [R1+0x310], R6 ;  /* 0x0003100601007387 */ /* 0x000fe80000100800 */
        /* <DEDUP_REMOVED lines=166> */
[----:B----4-:R-:W-:Y:S02]  /*a7100*/  F2FP.F16.F32.PACK_AB R8, R7, R8 ;  /* 0x000000080708723e */ /* 0x010fe400000000ff */
[----:B---3--:R-:W-:Y:S02]  /*a7110*/  F2FP.F16.F32.PACK_AB R10, R9, R10 ;  /* 0x0000000a090a723e */ /* 0x008fe400000000ff */
[----:B------:R-:W-:Y:S01]  /*a7120*/  F2FP.F16.F32.PACK_AB R12, R11, R12 ;  /* 0x0000000c0b0c723e */ /* 0x000fe200000000ff */
[----:B0-----:R1:W5:Y:S01]  /*a7130*/  LDL.LU R4, [R1+0x3c54] ;  /* 0x003c540001047983 */ /* 0x0013620000300800 */
[----:B------:R-:W-:-:S02]  /*a7140*/  F2FP.F16.F32.PACK_AB R14, R13, R14 ;  /* 0x0000000e0d0e723e */ /* 0x000fc400000000ff */
[----:B------:R-:W-:Y:S02]  /*a7150*/  F2FP.F16.F32.PACK_AB R16, R15, R16 ;  /* 0x000000100f10723e */ /* 0x000fe400000000ff */
[----:B------:R-:W-:Y:S02]  /*a7160*/  F2FP.F16.F32.PACK_AB R18, R17, R18 ;  /* 0x000000121112723e */ /* 0x000fe400000000ff */
[----:B------:R-:W-:Y:S02]  /*a7170*/  F2FP.F16.F32.PACK_AB R20, R19, R20 ;  /* 0x000000141314723e */ /* 0x000fe400000000ff */
[----:B------:R-:W-:Y:S02]  /*a7180*/  F2FP.F16.F32.PACK_AB R22, R21, R22 ;  /* 0x000000161516723e */ /* 0x000fe400000000ff */
[----:B------:R-:W-:Y:S02]  /*a7190*/  F2FP.F16.F32.PACK_AB R24, R23, R24 ;  /* 0x000000181718723e */ /* 0x000fe400000000ff */
[----:B------:R-:W-:-:S02]  /*a71a0*/  F2FP.F16.F32.PACK_AB R26, R25, R26 ;  /* 0x0000001a191a723e */ /* 0x000fc400000000ff */
[----:B------:R-:W-:Y:S02]  /*a71b0*/  F2FP.F16.F32.PACK_AB R28, R27, R28 ;  /* 0x0000001c1b1c723e */ /* 0x000fe400000000ff */
[----:B------:R-:W-:Y:S02]  /*a71c0*/  F2FP.F16.F32.PACK_AB R2, R29, R2 ;  /* 0x000000021d02723e */ /* 0x000fe400000000ff */
[----:B--2---:R-:W-:Y:S02]  /*a71d0*/  F2FP.F16.F32.PACK_AB R6, R5, R6 ;  /* 0x000000060506723e */ /* 0x004fe400000000ff */
[----:B------:R1:W5:Y:S04]  /*a71e0*/  LDL.LU R5, [R1+0x3c50] ;  /* 0x003c500001057983 */ /* 0x0003680000300800 */
[----:B------:R0:W-:Y:S04]  /*a71f0*/  STL [R1+0x378], R6 ;  /* 0x0003780601007387 */ /* 0x0001e80000100800 */
[----:B0-----:R1:W5:Y:S04]  /*a7200*/  LDL.LU R6, [R1+0x3c4c] ;  /* 0x003c4c0001067983 */ /* 0x0013680000300800 */
        /* <DEDUP_REMOVED lines=32> */
[----:B0-----:R-:W2:Y:S04]  /*a7410*/  LDL.LU R28, [R1+0x3bf4] ;  /* 0x003bf400011c7983 */ /* 0x001ea80000300800 */
[----:B------:R-:W2:Y:S04]  /*a7420*/  LDL.LU R29, [R1+0x3bf0] ;  /* 0x003bf000011d7983 */ /* 0x000ea80000300800 */
[----:B------:R0:W-:Y:S02]  /*a7430*/  STL [R1+0x8], R2 ;  /* 0x0000080201007387 */ /* 0x0001e40000100800 */
[----:B0-----:R-:W-:-:S02]  /*a7440*/  F2FP.F16.F32.PACK_AB R2, R0, R3 ;  /* 0x000000030002723e */ /* 0x001fc400000000ff */
[----:B--2---:R-:W-:-:S05]  /*a7450*/  F2FP.F16.F32.PACK_AB R0, R29, R28 ;  /* 0x0000001c1d00723e */ /* 0x004fca00000000ff */
[----:B------:R1:W-:Y:S04]  /*a7460*/  STL [R1], R0 ;  /* 0x0000000001007387 */ /* 0x0003e80000100800 */
[----:B------:R1:W-:Y:S02]  /*a7470*/  STL [R1+0x4], R2 ;  /* 0x0000040201007387 */ /* 0x0003e40000100800 */
.L_x_0:
[----:B-----5:R-:W-:Y:S01]  /*a7480*/  STL.64 [R1+0x3f30], R6 ;  /* 0x003f300601007387 */ /* 0x020fe20000100a00 */
[----:B-1----:R-:W1:Y:S01]  /*a7490*/  S2R R0, SR_TID.X ;  /* 0x0000000000007919 */ /* 0x002e620000002100 */
[----:B------:R-:W2:Y:S01]  /*a74a0*/  S2UR UR5, SR_CgaCtaId ;  /* 0x00000000000579c3 */ /* 0x000ea20000008800 */
[----:B------:R-:W-:Y:S01]  /*a74b0*/  UMOV UR4, 0x400 ;  /* 0x0000040000047882 */ /* 0x000fe20000000000 */
[----:B------:R-:W-:Y:S01]  /*a74c0*/  ULDC.64 UR18, c[0x0][0x220] ;  /* 0x0000880000127ab9 */ /* 0x000fe20000000a00 */
[----:B------:R3:W-:Y:S01]  /*a74d0*/  STL.64 [R1+0x3f28], R4 ;  /* 0x003f280401007387 */ /* 0x0007e20000100a00 */
[----:B------:R-:W-:Y:S01]  /*a74e0*/  ULDC.64 UR28, c[0x0][0x228] ;  /* 0x00008a00001c7ab9 */ /* 0x000fe20000000a00 */
[----:B------:R-:W-:Y:S01]  /*a74f0*/  ULDC UR24, c[0x0][0x248] ;  /* 0x0000920000187ab9 */ /* 0x000fe20000000800 */
[----:B------:R-:W-:Y:S01]  /*a7500*/  ULDC.64 UR20, c[0x0][0x228] ;  /* 0x00008a0000147ab9 */ /* 0x000fe20000000a00 */
        /* <DEDUP_REMOVED lines=8> */
[----:B---3--:R-:W3:Y:S04]  /*a7590*/  LDL.LU R4, [R1+0x390] ;  /* 0x0003900001047983 */ /* 0x008ee80000300800 */
[----:B------:R-:W3:Y:S04]  /*a75a0*/  LDL.LU R5, [R1+0x394] ;  /* 0x0003940001057983 */ /* 0x000ee80000300800 */
[----:B------:R-:W3:Y:S04]  /*a75b0*/  LDL.LU R6, [R1+0x398] ;  /* 0x0003980001067983 */ /* 0x000ee80000300800 */
[----:B------:R-:W3:Y:S04]  /*a75c0*/  LDL.LU R7, [R1+0x39c] ;  /* 0x00039c0001077983 */ /* 0x000ee80000300800 */
[----:B------:R-:W-:Y:S04]  /*a75d0*/  STL.64 [R1+0x3f20], R10 ;  /* 0x003f200a01007387 */ /* 0x000fe80000100a00 */
[----:B------:R-:W-:Y:S04]  /*a75e0*/  STL.64 [R1+0x3f18], R8 ;  /* 0x003f180801007387 */ /* 0x000fe80000100a00 */
[----:B------:R-:W-:Y:S04]  /*a75f0*/  STL.64 [R1+0x3f10], R14 ;  /* 0x003f100e01007387 */ /* 0x000fe80000100a00 */
[----:B------:R4:W-:Y:S04]  /*a7600*/  STL.64 [R1+0x3f08], R12 ;  /* 0x003f080c01007387 */ /* 0x0009e80000100a00 */
[----:B----4-:R-:W4:Y:S04]  /*a7610*/  LDL.LU R12, [R1] ;  /* 0x00000000010c7983 */ /* 0x010f280000300800 */
[----:B------:R-:W4:Y:S04]  /*a7620*/  LDL.LU R13, [R1+0x4] ;  /* 0x00000400010d7983 */ /* 0x000f280000300800 */
[----:B------:R-:W4:Y:S04]  /*a7630*/  LDL.LU R14, [R1+0x8] ;  /* 0x00000800010e7983 */ /* 0x000f280000300800 */
[----:B------:R-:W4:Y:S01]  /*a7640*/  LDL.LU R15, [R1+0xc] ;  /* 0x00000c00010f7983 */ /* 0x000f220000300800 */
[C---:B-1----:R-:W-:Y:S01]  /*a7650*/  IMAD.SHL.U32 R3, R0.reuse, 0x10, RZ ;  /* 0x0000001000037824 */ /* 0x042fe200078e00ff */
[----:B--2---:R-:W-:Y:S01]  /*a7660*/  ULEA UR4, UR5, UR4, 0x18 ;  /* 0x0000000405047291 */ /* 0x004fe2000f8ec03f */
[C---:B0-----:R-:W-:Y:S01]  /*a7670*/  IMAD.SHL.U32 R2, R0.reuse, 0x20, RZ ;  /* 0x0000002000027824 */ /* 0x041fe200078e00ff */
[----:B------:R-:W0:Y:S01]  /*a7680*/  S2R R11, SR_TID.X ;  /* 0x00000000000b7919 */ /* 0x000e220000002100 */
[----:B------:R-:W-:Y:S01]  /*a7690*/  IMAD.SHL.U32 R28, R0, 0x8, RZ ;  /* 0x00000008001c7824 */ /* 0x000fe200078e00ff */
[----:B------:R-:W-:-:S02]  /*a76a0*/  LOP3.LUT R3, R3, 0xf0, RZ, 0xc0, !PT ;  /* 0x000000f003037812 */ /* 0x000fc400078ec0ff */
[----:B------:R-:W-:Y:S01]  /*a76b0*/  LOP3.LUT R2, R2, 0x200, RZ, 0xc0, !PT ;  /* 0x0000020002027812 */ /* 0x000fe200078ec0ff */
[----:B------:R-:W-:Y:S03]  /*a76c0*/  STL.64 [R1+0x3f00], R18 ;  /* 0x003f001201007387 */ /* 0x000fe60000100a00 */
[----:B------:R-:W-:Y:S01]  /*a76d0*/  IADD3 R0, R2, UR4, R3 ;  /* 0x0000000402007c10 */ /* 0x000fe2000fffe003 */
[----:B------:R-:W-:Y:S01]  /*a76e0*/  STL.64 [R1+0x3ef8], R16 ;  /* 0x003ef81001007387 */ /* 0x000fe20000100a00 */
[----:B------:R-:W-:-:S03]  /*a76f0*/  LOP3.LUT R2, R28, 0x100, RZ, 0xc0, !PT ;  /* 0x000001001c027812 */ /* 0x000fc600078ec0ff */
[----:B------:R-:W-:Y:S02]  /*a7700*/  STL.64 [R1+0x3ef0], R22 ;  /* 0x003ef01601007387 */ /* 0x000fe40000100a00 */
[----:B------:R-:W-:Y:S01]  /*a7710*/  IMAD.IADD R0, R0, 0x1, R2 ;  /* 0x0000000100007824 */ /* 0x000fe200078e0202 */
[----:B------:R-:W-:Y:S06]  /*a7720*/  BAR.SYNC.DEFER_BLOCKING 0x0 ;  /* 0x0000000000007b1d */ /* 0x000fec0000010000 */
[----:B------:R-:W-:Y:S04]  /*a7730*/  STL.64 [R1+0x3ee8], R20 ;  /* 0x003ee81401007387 */ /* 0x000fe80000100a00 */
[----:B------:R-:W-:Y:S01]  /*a7740*/  STL.64 [R1+0x3ee0], R26 ;  /* 0x003ee01a01007387 */ /* 0x000fe20000100a00 */
[----:B0-----:R-:W-:-:S03]  /*a7750*/  LOP3.LUT R11, R11, 0x3f, RZ, 0xc0, !PT ;  /* 0x0000003f0b0b7812 */ /* 0x001fc600078ec0ff */
[----:B------:R-:W-:Y:S01]  /*a7760*/  STL.64 [R1+0x3ed8], R24 ;  /* 0x003ed81801007387 */ /* 0x000fe20000100a00 */
[----:B------:R-:W-:-:S03]  /*a7770*/  LEA R2, R11, UR4, 0x4 ;  /* 0x000000040b027c11 */ /* 0x000fc6000f8e20ff */
[----:B------:R-:W-:Y:S01]  /*a7780*/  STL [R1+0x3ea8], R29 ;  /* 0x003ea81d01007387 */ /* 0x000fe20000100800 */
[----:B------:R-:W-:-:S03]  /*a7790*/  ULDC.64 UR4, c[0x0][0x228] ;  /* 0x00008a0000047ab9 */ /* 0x000fc60000000a00 */
[----:B----4-:R-:W-:Y:S01]  /*a77a0*/  STSM.16.M88.4 [R0], R12 ;  /* 0x0000000c00007844 */ /* 0x010fe20000000200 */
[----:B------:R-:W-:Y:S06]  /*a77b0*/  BAR.SYNC.DEFER_BLOCKING 0x0 ;  /* 0x0000000000007b1d */ /* 0x000fec0000010000 */
[----:B------:R-:W0:Y:S02]  /*a77c0*/  LDS.128 R8, [R2] ;  /* 0x0000000002087984 */ /* 0x000e240000000c00 */
[----:B------:R-:W-:Y:S06]  /*a77d0*/  BAR.SYNC.DEFER_BLOCKING 0x0 ;  /* 0x0000000000007b1d */ /* 0x000fec0000010000 */
[----:B---3--:R-:W-:Y:S02]  /*a77e0*/  STSM.16.M88.4 [R0], R4 ;  /* 0x0000000400007844 */ /* 0x008fe40000000200 */
[----:B------:R-:W-:Y:S06]  /*a77f0*/  BAR.SYNC.DEFER_BLOCKING 0x0 ;  /* 0x0000000000007b1d */ /* 0x000fec0000010000 */
[----:B0-----:R-:W-:Y:S04]  /*a7800*/  STL.64 [R1+0x3a0], R8 ;  /* 0x0003a00801007387 */ /* 0x001fe80000100a00 */
[----:B------:R-:W-:Y:S04]  /*a7810*/  STL.64 [R1+0x3a8], R10 ;  /* 0x0003a80a01007387 */ /* 0x000fe80000100a00 */
[----:B------:R-:W2:Y:S04]  /*a7820*/  LDL.LU R24, [R1+0x360] ;  /* 0x0003600001187983 */ /* 0x000ea80000300800 */
[----:B------:R-:W2:Y:S04]  /*a7830*/  LDL.LU R25, [R1+0x364] ;  /* 0x0003640001197983 */ /* 0x000ea80000300800 */
[----:B------:R-:W3:Y:S04]  /*a7840*/  LDL.LU R26, [R1+0x368] ;  /* 0x00036800011a7983 */ /* 0x000ee80000300800 */
[----:B------:R-:W3:Y:S04]  /*a7850*/  LDL.LU R27, [R1+0x36c] ;  /* 0x00036c00011b7983 */ /* 0x000ee80000300800 */
[----:B------:R-:W0:Y:S01]  /*a7860*/  LDS.128 R4, [R2] ;  /* 0x0000000002047984 */ /* 0x000e220000000c00 */
[----:B------:R-:W-:Y:S06]  /*a7870*/  BAR.SYNC.DEFER_BLOCKING 0x0 ;  /* 0x0000000000007b1d */ /* 0x000fec0000010000 */
        /* <DEDUP_REMOVED lines=28> */
[----:B0-----:R0:W-:Y:S04]  /*a7a40*/  STL.64 [R1+0x390], R4 ;  /* 0x0003900401007387 */ /* 0x0011e80000100a00 */
[----:B------:R1:W-:Y:S04]  /*a7a50*/  STL.64 [R1+0x398], R6 ;  /* 0x0003980601007387 */ /* 0x0003e80000100a00 */
[----:B0-----:R-:W4:Y:S04]  /*a7a60*/  LDL.LU R4, [R1+0x310] ;  /* 0x0003100001047983 */ /* 0x001f280000300800 */
[----:B------:R-:W4:Y:S04]  /*a7a70*/  LDL.LU R5, [R1+0x314] ;  /* 0x0003140001057983 */ /* 0x000f280000300800 */
[----:B-1----:R-:W4:Y:S04]  /*a7a80*/  LDL.LU R6, [R1+0x318] ;  /* 0x0003180001067983 */ /* 0x002f280000300800 */
[----:B------:R-:W4:Y:S04]  /*a7a90*/  LDL.LU R7, [R1+0x31c] ;  /* 0x00031c0001077983 */ /* 0x000f280000300800 */
[----:B--2---:R-:W-:Y:S01]  /*a7aa0*/  STSM.16.M88.4 [R0], R24 ;  /* 0x0000001800007844 */ /* 0x004fe20000000200 */
[----:B------:R-:W-:Y:S06]  /*a7ab0*/  BAR.SYNC.DEFER_BLOCKING 0x0 ;  /* 0x0000000000007b1d */ /* 0x000fec0000010000 */
[----:B------:R-:W0:Y:S04]  /*a7ac0*/  LDS.128 R24, [R2] ;  /* 0x0000000002187984 */ /* 0x000e280000000c00 */
[----:B0-----:R-:W-:Y:S04]  /*a7ad0*/  STL.64 [R1+0x380], R24 ;  /* 0x0003801801007387 */ /* 0x001fe80000100a00 */
[----:B------:R0:W-:Y:S04]  /*a7ae0*/  STL.64 [R1+0x388], R26 ;  /* 0x0003881a01007387 */ /* 0x0001e80000100a00 */
[----:B0-----:R-:W2:Y:S04]  /*a7af0*/  LDL.LU.64 R26, [R1+0x4070] ;  /* 0x00407000011a7983 */ /* 0x001ea80000300a00 */
[----:B------:R-:W2:Y:S01]  /*a7b00*/  LDL.LU.64 R24, [R1+0x4068] ;  /* 0x0040680001187983 */ /* 0x000ea20000300a00 */
[----:B------:R-:W-:Y:S06]  /*a7b10*/  BAR.SYNC.DEFER_BLOCKING 0x0 ;  /* 0x0000000000007b1d */ /* 0x000fec0000010000 */
[----:B--2---:R-:W-:Y:S02]  /*a7b20*/  STSM.16.M88.4 [R0], R24 ;  /* 0x0000001800007844 */ /* 0x004fe40000000200 */
        /* <DEDUP_REMOVED lines=9> */
[----:B------:R-:W0:Y:S02]  /*a7bc0*/  LDS.128 R24, [R2] ;  /* 0x0000000002187984 */ /* 0x000e240000000c00 */
[----:B------:R-:W-:Y:S06]  /*a7bd0*/  BAR.SYNC.DEFER_BLOCKING 0x0 ;  /* 0x0000000000007b1d */ /* 0x000fec0000010000 */
[----:B---3--:R-:W-:Y:S02]  /*a7be0*/  STSM.16.M88.4 [R0], R20 ;  /* 0x0000001400007844 */ /* 0x008fe40000000200 */
[----:B------:R-:W-:Y:S06]  /*a7bf0*/  BAR.SYNC.DEFER_BLOCKING 0x0 ;  /* 0x0000000000007b1d */ /* 0x000fec0000010000 */
[----:B0-----:R-:W-:Y:S04]  /*a7c00*/  STL.64 [R1+0x360], R24 ;  /* 0x0003601801007387 */ /* 0x001fe80000100a00 */
[----:B------:R-:W-:Y:S04]  /*a7c10*/  STL.64 [R1+0x368], R26 ;  /* 0x0003681a01007387 */ /* 0x000fe80000100a00 */
[----:B------:R-:W0:Y:S01]  /*a7c20*/  LDS.128 R20, [R2] ;  /* 0x0000000002147984 */ /* 0x000e220000000c00 */
[----:B------:R-:W-:Y:S06]  /*a7c30*/  BAR.SYNC.DEFER_BLOCKING 0x0 ;  /* 0x0000000000007b1d */ /* 0x000fec0000010000 */
[----:B----4-:R-:W-:Y:S02]  /*a7c40*/  STSM.16.M88.4 [R0], R16 ;  /* 0x0000001000007844 */ /* 0x010fe40000000200 */
[----:B------:R-:W-:Y:S06]  /*a7c50*/  BAR.SYNC.DEFER_BLOCKING 0x0 ;  /* 0x0000000000007b1d */ /* 0x000fec0000010000 */
[----:B0-----:R-:W-:Y:S04]  /*a7c60*/  STL.64 [R1+0x350], R20 ;  /* 0x0003501401007387 */ /* 0x001fe80000100a00 */
[----:B------:R-:W-:Y:S04]  /*a7c70*/  STL.64 [R1+0x358], R22 ;  /* 0x0003581601007387 */ /* 0x000fe80000100a00 */
[----:B------:R-:W0:Y:S01]  /*a7c80*/  LDS.128 R16, [R2] ;  /* 0x0000000002107984 */ /* 0x000e220000000c00 */
[----:B------:R-:W-:Y:S06]  /*a7c90*/  BAR.SYNC.DEFER_BLOCKING 0x0 ;  /* 0x0000000000007b1d */ /* 0x000fec0000010000 */
[----:B------:R-:W-:Y:S02]  /*a7ca0*/  STSM.16.M88.4 [R0], R12 ;  /* 0x0000000c00007844 */ /* 0x000fe40000000200 */
[----:B------:R-:W-:Y:S06]  /*a7cb0*/  BAR.SYNC.DEFER_BLOCKING 0x0 ;  /* 0x0000000000007b1d */ /* 0x000fec0000010000 */
[----:B0-----:R-:W-:Y:S04]  /*a7cc0*/  STL.64 [R1+0x340], R16 ;  /* 0x0003401001007387 */ /* 0x001fe80000100a00 */
[----:B------:R-:W-:Y:S04]  /*a7cd0*/  STL.64 [R1+0x348], R18 ;  /* 0x0003481201007387 */ /* 0x000fe80000100a00 */
[----:B------:R-:W0:Y:S01]  /*a7ce0*/  LDS.128 R12, [R2] ;  /* 0x00000000020c7984 */ /* 0x000e220000000c00 */
[----:B------:R-:W-:Y:S06]  /*a7cf0*/  BAR.SYNC.DEFER_BLOCKING 0x0 ;  /* 0x0000000000007b1d */ /* 0x000fec0000010000 */
[----:B------:R-:W-:Y:S02]  /*a7d00*/  STSM.16.M88.4 [R0], R8 ;  /* 0x0000000800007844 */ /* 0x000fe40000000200 */
[----:B------:R-:W-:Y:S06]  /*a7d10*/  BAR.SYNC.DEFER_BLOCKING 0x0 ;  /* 0x0000000000007b1d */ /* 0x000fec0000010000 */
[----:B0-----:R-:W-:Y:S04]  /*a7d20*/  STL.64 [R1], R12 ;  /* 0x0000000c01007387 */ /* 0x001fe80000100a00 */
[----:B------:R-:W-:Y:S04]  /*a7d30*/  STL.64 [R1+0x8], R14 ;  /* 0x0000080e01007387 */ /* 0x000fe80000100a00 */
[----:B------:R-:W0:Y:S01]  /*a7d40*/  LDS.128 R8, [R2] ;  /* 0x0000000002087984 */ /* 0x000e220000000c00 */
[----:B------:R-:W-:Y:S06]  /*a7d50*/  BAR.SYNC.DEFER_BLOCKING 0x0 ;  /* 0x0000000000007b1d */ /* 0x000fec0000010000 */
[----:B------:R-:W-:Y:S01]  /*a7d60*/  STSM.16.M88.4 [R0], R4 ;  /* 0x0000000400007844 */ /* 0x000fe20000000200 */
[----:B0-----:R-:W-:-:S03]  /*a7d70*/  IMAD.MOV.U32 R29, RZ, RZ, R8 ;  /* 0x000000ffff1d7224 */ /* 0x001fc600078e0008 */
[----:B------:R-:W-:Y:S04]  /*a7d80*/  STL [R1+0x324], R9 ;  /* 0x0003240901007387 */ /* 0x000fe80000100800 */
[----:B------:R-:W-:Y:S04]  /*a7d90*/  STL.64 [R1+0x328], R10 ;  /* 0x0003280a01007387 */ /* 0x000fe80000100a00 */
[----:B------:R-:W-:Y:S04]  /*a7da0*/  STL [R1+0x3eb0], R29 ;  /* 0x003eb01d01007387 */ /* 0x000fe80000100800 */
[----:B------:R-:W2:Y:S04]  /*a7db0*/  LDL.LU R24, [R1+0x2e0] ;  /* 0x0002e00001187983 */ /* 0x000ea80000300800 */
[----:B------:R-:W2:Y:S04]  /*a7dc0*/  LDL.LU R25, [R1+0x2e4] ;  /* 0x0002e40001197983 */ /* 0x000ea80000300800 */
[----:B------:R-:W3:Y:S04]  /*a7dd0*/  LDL.LU R26, [R1+0x2e8] ;  /* 0x0002e800011a7983 */ /* 0x000ee80000300800 */
[----:B------:R-:W3:Y:S01]  /*a7de0*/  LDL.LU R27, [R1+0x2ec] ;  /* 0x0002ec00011b7983 */ /* 0x000ee20000300800 */
[----:B------:R-:W-:Y:S06]  /*a7df0*/  BAR.SYNC.DEFER_BLOCKING 0x0 ;  /* 0x0000000000007b1d */ /* 0x000fec0000010000 */
        /* <DEDUP_REMOVED lines=13> */
[----:B--2---:R-:W-:Y:S04]  /*a7ed0*/  STL.64 [R1+0x4048], R24 ;  /* 0x0040481801007387 */ /* 0x004fe80000100a00 */
[----:B------:R-:W0:Y:S04]  /*a7ee0*/  LDS.128 R24, [R2] ;  /* 0x0000000002187984 */ /* 0x000e280000000c00 */
        /* <DEDUP_REMOVED lines=20> */
[----:B0-----:R-:W-:Y:S04]  /*a8030*/  STL.64 [R1+0x310], R24 ;  /* 0x0003101801007387 */ /* 0x001fe80000100a00 */
[----:B------:R0:W-:Y:S01]  /*a8040*/  STL.64 [R1+0x318], R26 ;  /* 0x0003181a01007387 */ /* 0x0001e20000100a00 */
[----:B------:R-:W-:Y:S06]  /*a8050*/  BAR.SYNC.DEFER_BLOCKING 0x0 ;  /* 0x0000000000007b1d */ /* 0x000fec0000010000 */
[----:B0-----:R-:W2:Y:S04]  /*a8060*/  LDL.LU.64 R26, [R1+0x4050] ;  /* 0x00405000011a7983 */ /* 0x001ea80000300a00 */
[----:B------:R-:W2:Y:S04]  /*a8070*/  LDL.LU.64 R24, [R1+0x4048] ;  /* 0x0040480001187983 */ /* 0x000ea80000300a00 */
        /* <DEDUP_REMOVED lines=20> */
[----:B------:R-:W-:Y:S02]  /*a81c0*/  STSM.16.M88.4 [R0], R20 ;  /* 0x0000001400007844 */ /* 0x000fe40000000200 */
[----:B------:R-:W-:Y:S06]  /*a81d0*/  BAR.SYNC.DEFER_BLOCKING 0x0 ;  /* 0x0000000000007b1d */ /* 0x000fec0000010000 */
[----:B0-----:R-:W-:Y:S04]  /*a81e0*/  STL.64 [R1+0x2e0], R24 ;  /* 0x0002e01801007387 */ /* 0x001fe80000100a00 */
[----:B------:R-:W-:Y:S04]  /*a81f0*/  STL.64 [R1+0x2e8], R26 ;  /* 0x0002e81a01007387 */ /* 0x000fe80000100a00 */
[----:B------:R-:W0:Y:S01]  /*a8200*/  LDS.128 R20, [R2] ;  /* 0x0000000002147984 */ /* 0x000e220000000c00 */
        /* <DEDUP_REMOVED lines=19> */
[----:B------:R-:W-:Y:S04]  /*a8340*/  STSM.16.M88.4 [R0], R4 ;  /* 0x0000000400007844 */ /* 0x000fe80000000200 */
[----:B0-----:R-:W-:Y:S04]  /*a8350*/  STL.64 [R1+0x2a0], R8 ;  /* 0x0002a00801007387 */ /* 0x001fe80000100a00 */
[----:B------:R-:W-:Y:S04]  /*a8360*/  STL.64 [R1+0x2a8], R10 ;  /* 0x0002a80a01007387 */ /* 0x000fe80000100a00 */
        /* <DEDUP_REMOVED lines=365> */
[----:B------:R1:W-:Y:S04]  /*a9a40*/  STSM.16.M88.4 [R0], R4 ;  /* 0x0000000400007844 */ /* 0x0003e80000000200 */
[----:B0-----:R-:W-:Y:S04]  /*a9a50*/  STL.64 [R1+0xa0], R8 ;  /* 0x0000a00801007387 */ /* 0x001fe80000100a00 */
[----:B------:R-:W-:Y:S04]  /*a9a60*/  STL.64 [R1+0xa8], R10 ;  /* 0x0000a80a01007387 */ /* 0x000fe80000100a00 */
[----:B-1----:R-:W2:Y:S04]  /*a9a70*/  LDL.LU R4, [R1+0x60] ;  /* 0x0000600001047983 */ /* 0x002ea80000300800 */
        /* <DEDUP_REMOVED lines=67> */
[----:B------:R0:W-:Y:S04]  /*a9eb0*/  STL.64 [R1+0x68], R6 ;  /* 0x0000680601007387 */ /* 0x0001e80000100a00 */
[----:B0-----:R-:W2:Y:S04]  /*a9ec0*/  LDL.LU.64 R6, [R1+0x3f30] ;  /* 0x003f300001067983 */ /* 0x001ea80000300a00 */
[----:B------:R-:W2:Y:S04]  /*a9ed0*/  LDL.LU.64 R4, [R1+0x3f28] ;  /* 0x003f280001047983 */ /* 0x000ea80000300a00 */
[----:B------:R-:W0:Y:S01]  /*a9ee0*/  LDS.128 R8, [R2] ;  /* 0x0000000002087984 */ /* 0x000e220000000c00 */
[----:B------:R-:W-:Y:S06]  /*a9ef0*/  BAR.SYNC.DEFER_BLOCKING 0x0 ;  /* 0x0000000000007b1d */ /* 0x000fec0000010000 */
[----:B---3--:R-:W-:Y:S02]  /*a9f00*/  STSM.16.M88.4 [R0], R12 ;  /* 0x0000000c00007844 */ /* 0x008fe40000000200 */
[----:B------:R-:W-:Y:S06]  /*a9f10*/  BAR.SYNC.DEFER_BLOCKING 0x0 ;  /* 0x0000000000007b1d */ /* 0x000fec0000010000 */
[----:B0-----:R-:W-:Y:S04]  /*a9f20*/  STL.64 [R1+0x50], R8 ;  /* 0x0000500801007387 */ /* 0x001fe80000100a00 */
[----:B------:R0:W-:Y:S04]  /*a9f30*/  STL.64 [R1+0x58], R10 ;  /* 0x0000580a01007387 */ /* 0x0001e80000100a00 */
[----:B0-----:R-:W3:Y:S04]  /*a9f40*/  LDL.LU.64 R10, [R1+0x3f20] ;  /* 0x003f2000010a7983 */ /* 0x001ee80000300a00 */
[----:B------:R-:W3:Y:S04]  /*a9f50*/  LDL.LU.64 R8, [R1+0x3f18] ;  /* 0x003f180001087983 */ /* 0x000ee80000300a00 */
[----:B------:R-:W0:Y:S01]  /*a9f60*/  LDS.128 R12, [R2] ;  /* 0x00000000020c7984 */ /* 0x000e220000000c00 */
[----:B------:R-:W-:Y:S06]  /*a9f70*/  BAR.SYNC.DEFER_BLOCKING 0x0 ;  /* 0x0000000000007b1d */ /* 0x000fec0000010000 */
[----:B----4-:R-:W-:Y:S02]  /*a9f80*/  STSM.16.M88.4 [R0], R16 ;  /* 0x0000001000007844 */ /* 0x010fe40000000200 */
[----:B------:R-:W-:Y:S06]  /*a9f90*/  BAR.SYNC.DEFER_BLOCKING 0x0 ;  /* 0x0000000000007b1d */ /* 0x000fec0000010000 */
[----:B0-----:R-:W-:Y:S04]  /*a9fa0*/  STL.64 [R1+0x40], R12 ;  /* 0x0000400c01007387 */ /* 0x001fe80000100a00 */
[----:B------:R0:W-:Y:S04]  /*a9fb0*/  STL.64 [R1+0x48], R14 ;  /* 0x0000480e01007387 */ /* 0x0001e80000100a00 */
[----:B0-----:R-:W4:Y:S04]  /*a9fc0*/  LDL.LU.64 R14, [R1+0x3f10] ;  /* 0x003f1000010e7983 */ /* 0x001f280000300a00 */
[----:B------:R-:W4:Y:S04]  /*a9fd0*/  LDL.LU.64 R12, [R1+0x3f08] ;  /* 0x003f0800010c7983 */ /* 0x000f280000300a00 */
[----:B------:R-:W0:Y:S01]  /*a9fe0*/  LDS.128 R16, [R2] ;  /* 0x0000000002107984 */ /* 0x000e220000000c00 */
[----:B------:R-:W-:Y:S06]  /*a9ff0*/  BAR.SYNC.DEFER_BLOCKING 0x0 ;  /* 0x0000000000007b1d */ /* 0x000fec0000010000 */
[----:B------:R-:W-:Y:S02]  /*aa000*/  STSM.16.M88.4 [R0], R20 ;  /* 0x0000001400007844 */ /* 0x000fe40000000200 */
        /* <DEDUP_REMOVED lines=15> */
[----:B0-----:R-:W-:Y:S04]  /*aa100*/  STL.64 [R1+0x3c0], R24 ;  /* 0x0003c01801007387 */ /* 0x001fe80000100a00 */
[----:B------:R0:W-:Y:S04]  /*aa110*/  STL.64 [R1+0x3c8], R26 ;  /* 0x0003c81a01007387 */ /* 0x0001e80000100a00 */
[----:B0-----:R-:W4:Y:S04]  /*aa120*/  LDL.LU.64 R26, [R1+0x3ee0] ;  /* 0x003ee000011a7983 */ /* 0x001f280000300a00 */
[----:B------:R-:W4:Y:S04]  /*aa130*/  LDL.LU.64 R24, [R1+0x3ed8] ;  /* 0x003ed80001187983 */ /* 0x000f280000300a00 */
[----:B--2---:R-:W-:Y:S01]  /*aa140*/  STSM.16.M88.4 [R0], R4 ;  /* 0x0000000400007844 */ /* 0x004fe20000000200 */
[----:B------:R-:W-:Y:S06]  /*aa150*/  BAR.SYNC.DEFER_BLOCKING 0x0 ;  /* 0x0000000000007b1d */ /* 0x000fec0000010000 */
[----:B------:R-:W0:Y:S02]  /*aa160*/  LDS.128 R4, [R2] ;  /* 0x0000000002047984 */ /* 0x000e240000000c00 */
[----:B------:R-:W-:Y:S06]  /*aa170*/  BAR.SYNC.DEFER_BLOCKING 0x0 ;  /* 0x0000000000007b1d */ /* 0x000fec0000010000 */
[----:B---3--:R-:W-:Y:S04]  /*aa180*/  STSM.16.M88.4 [R0], R8 ;  /* 0x0000000800007844 */ /* 0x008fe80000000200 */
[----:B0-----:R-:W-:Y:S04]  /*aa190*/  STL.64 [R1+0x3d0], R4 ;  /* 0x0003d00401007387 */ /* 0x001fe80000100a00 */
[----:B------:R-:W-:Y:S01]  /*aa1a0*/  STL.64 [R1+0x3d8], R6 ;  /* 0x0003d80601007387 */ /* 0x000fe20000100a00 */
[----:B------:R-:W-:Y:S06]  /*aa1b0*/  BAR.SYNC.DEFER_BLOCKING 0x0 ;  /* 0x0000000000007b1d */ /* 0x000fec0000010000 */
[----:B------:R-:W2:Y:S04]  /*aa1c0*/  LDL R28, [R1+0x1808] ;  /* 0x00180800011c7983 */ /* 0x000ea80000100800 */
[----:B------:R-:W0:Y:S01]  /*aa1d0*/  LDS.128 R4, [R2] ;  /* 0x0000000002047984 */ /* 0x000e220000000c00 */
[----:B------:R-:W-:Y:S06]  /*aa1e0*/  BAR.SYNC.DEFER_BLOCKING 0x0 ;  /* 0x0000000000007b1d */ /* 0x000fec0000010000 */
[----:B----4-:R1:W-:Y:S04]  /*aa1f0*/  STSM.16.M88.4 [R0], R12 ;  /* 0x0000000c00007844 */ /* 0x0103e80000000200 */
[----:B0-----:R-:W-:Y:S04]  /*aa200*/  STL.64 [R1+0x3e0], R4 ;  /* 0x0003e00401007387 */ /* 0x001fe80000100a00 */
[----:B------:R-:W-:Y:S01]  /*aa210*/  STL.64 [R1+0x3e8], R6 ;  /* 0x0003e80601007387 */ /* 0x000fe20000100a00 */
[----:B-1----:R-:W2:Y:S08]  /*aa220*/  LDC R14, c[0x0][0x244] ;  /* 0x00009100ff0e7b82 */ /* 0x002eb00000000800 */
[----:B------:R-:W-:Y:S06]  /*aa230*/  BAR.SYNC.DEFER_BLOCKING 0x0 ;  /* 0x0000000000007b1d */ /* 0x000fec0000010000 */
[----:B------:R-:W3:Y:S04]  /*aa240*/  LDL.LU R11, [R1+0x3a0] ;  /* 0x0003a000010b7983 */ /* 0x000ee80000300800 */
[----:B------:R-:W0:Y:S01]  /*aa250*/  LDS.128 R4, [R2] ;  /* 0x0000000002047984 */ /* 0x000e220000000c00 */
[----:B------:R-:W-:Y:S06]  /*aa260*/  BAR.SYNC.DEFER_BLOCKING 0x0 ;  /* 0x0000000000007b1d */ /* 0x000fec0000010000 */
[----:B------:R-:W-:Y:S04]  /*aa270*/  STSM.16.M88.4 [R0], R16 ;  /* 0x0000001000007844 */ /* 0x000fe80000000200 */
[----:B0-----:R-:W-:Y:S04]  /*aa280*/  STL.64 [R1+0x330], R4 ;  /* 0x0003300401007387 */ /* 0x001fe80000100a00 */
[----:B------:R-:W-:Y:S01]  /*aa290*/  STL.64 [R1+0x338], R6 ;  /* 0x0003380601007387 */ /* 0x000fe20000100a00 */
[----:B------:R-:W-:Y:S06]  /*aa2a0*/  BAR.SYNC.DEFER_BLOCKING 0x0 ;  /* 0x0000000000007b1d */ /* 0x000fec0000010000 */
[----:B------:R-:W0:Y:S02]  /*aa2b0*/  LDS.128 R4, [R2] ;  /* 0x0000000002047984 */ /* 0x000e240000000c00 */
[----:B------:R-:W-:Y:S06]  /*aa2c0*/  BAR.SYNC.DEFER_BLOCKING 0x0 ;  /* 0x0000000000007b1d */ /* 0x000fec0000010000 */
[----:B------:R-:W-:Y:S04]  /*aa2d0*/  STSM.16.M88.4 [R0], R20 ;  /* 0x0000001400007844 */ /* 0x000fe80000000200 */
[----:B0-----:R-:W-:Y:S04]  /*aa2e0*/  STL.64 [R1+0x20], R4 ;  /* 0x0000200401007387 */ /* 0x001fe80000100a00 */
[----:B------:R-:W-:Y:S01]  /*aa2f0*/  STL.64 [R1+0x28], R6 ;  /* 0x0000280601007387 */ /* 0x000fe20000100a00 */
[----:B------:R-:W-:Y:S06]  /*aa300*/  BAR.SYNC.DEFER_BLOCKING 0x0 ;  /* 0x0000000000007b1d */ /* 0x000fec0000010000 */
[----:B------:R-:W4:Y:S04]  /*aa310*/  LDL R12, [R1+0x2970] ;  /* 0x00297000010c7983 */ /* 0x000f280000100800 */
[----:B------:R-:W4:Y:S04]  /*aa320*/  LDL.LU R13, [R1+0x390] ;  /* 0x00039000010d7983 */ /* 0x000f280000300800 */
[----:B------:R-:W0:Y:S01]  /*aa330*/  LDS.128 R4, [R2] ;  /* 0x0000000002047984 */ /* 0x000e220000000c00 */
[----:B------:R-:W-:Y:S06]  /*aa340*/  BAR.SYNC.DEFER_BLOCKING 0x0 ;  /* 0x0000000000007b1d */ /* 0x000fec0000010000 */
[----:B------:R-:W-:Y:S04]  /*aa350*/  STSM.16.M88.4 [R0], R24 ;  /* 0x0000001800007844 */ /* 0x000fe80000000200 */
[----:B0-----:R-:W-:Y:S04]  /*aa360*/  STL.64 [R1+0x10], R4 ;  /* 0x0000100401007387 */ /* 0x001fe80000100a00 */
[----:B------:R-:W-:Y:S04]  /*aa370*/  STL.64 [R1+0x18], R6 ;  /* 0x0000180601007387 */ /* 0x000fe80000100a00 */
[----:B------:R-:W4:Y:S04]  /*aa380*/  LDL R19, [R1+0x2a3c] ;  /* 0x002a3c0001137983 */ /* 0x000f280000100800 */
[----:B------:R-:W4:Y:S04]  /*aa390*/  LDL R29, [R1+0x2a34] ;  /* 0x002a3400011d7983 */ /* 0x000f280000100800 */
[----:B------:R0:W-:Y:S04]  /*aa3a0*/  STL [R1+0x3c50], R2 ;  /* 0x003c500201007387 */ /* 0x0001e80000100800 */
[----:B0-----:R-:W3:Y:S04]  /*aa3b0*/  LDL R2, [R1+0x1f64] ;  /* 0x001f640001027983 */ /* 0x001ee80000100800 */
[----:B------:R-:W-:Y:S04]  /*aa3c0*/  STL [R1+0x3eb8], R26 ;  /* 0x003eb81a01007387 */ /* 0x000fe80000100800 */
[----:B------:R-:W4:Y:S01]  /*aa3d0*/  LDL R24, [R1+0x1714] ;  /* 0x0017140001187983 */ /* 0x000f220000100800 */
[C---:B--2---:R-:W-:Y:S01]  /*aa3e0*/  IMAD R3, R28.reuse, R14, RZ ;  /* 0x0000000e1c037224 */ /* 0x044fe200078e02ff */
[----:B------:R-:W-:Y:S01]  /*aa3f0*/  BAR.SYNC.DEFER_BLOCKING 0x0 ;  /* 0x0000000000007b1d */ /* 0x000fe20000010000 */
[----:B------:R-:W-:-:S03]  /*aa400*/  ISETP.GE.AND P0, PT, R28, UR4, PT ;  /* 0x000000041c007c0c */ /* 0x000fc6000bf06270 */
[C---:B------:R-:W-:Y:S02]  /*aa410*/  LEA R6, P1, R3.reuse, UR18, 0x1 ;  /* 0x0000001203067c11 */ /* 0x040fe4000f8208ff */
[----:B------:R-:W2:Y:S02]  /*aa420*/  LDL R27, [R1+0x2924] ;  /* 0x00292400011b7983 */ /* 0x000ea40000100800 */
[----:B------:R-:W-:Y:S01]  /*aa430*/  LEA.HI.X.SX32 R7, R3, UR19, 0x1, P1 ;  /* 0x0000001303077c11 */ /* 0x000fe200088f0eff */
[----:B------:R-:W-:Y:S01]  /*aa440*/  IMAD R3, R14, 0x80, R3 ;  /* 0x000000800e037824 */ /* 0x000fe200078e0203 */
[----:B------:R-:W2:Y:S04]  /*aa450*/  LDL R25, [R1+0x2a0c] ;  /* 0x002a0c0001197983 */ /* 0x000ea80000100800 */
[----:B------:R-:W2:Y:S01]  /*aa460*/  LDL.LU R15, [R1+0x380] ;  /* 0x00038000010f7983 */ /* 0x000ea20000300800 */
[C---:B----4-:R-:W-:Y:S01]  /*aa470*/  ISETP.LT.AND P0, PT, R24.reuse, UR29, !P0 ;  /* 0x0000001d18007c0c */ /* 0x050fe2000c701270 */
[----:B------:R-:W-:-:S04]  /*aa480*/  IMAD R18, R24, UR24, RZ ;  /* 0x0000001818127c24 */ /* 0x000fc8000f8e02ff */
[----:B------:R-:W-:-:S04]  /*aa490*/  IMAD.WIDE R4, R18, 0x2, R6 ;  /* 0x0000000212047825 */ /* 0x000fc800078e0206 */
[----:B---3--:R-:W-:-:S04]  /*aa4a0*/  IMAD R0, R2, R14, RZ ;  /* 0x0000000e02007224 */ /* 0x008fc800078e02ff */
[----:B------:R0:W-:Y:S01]  /*aa4b0*/  @P0 STG.E.U16 desc[UR10][R4.64], R11 ;  /* 0x0000000b04000986 */ /* 0x0001e2000c10150a */
[----:B------:R-:W-:-:S04]  /*aa4c0*/  ISETP.GE.AND P0, PT, R2, UR20, PT ;  /* 0x0000001402007c0c */ /* 0x000fc8000bf06270 */
[----:B------:R-:W-:Y:S02]  /*aa4d0*/  ISETP.LT.AND P0, PT, R24, UR31, !P0 ;  /* 0x0000001f18007c0c */ /* 0x000fe4000c701270 */
[----:B0-----:R-:W-:-:S04]  /*aa4e0*/  LEA R4, P1, R0, UR18, 0x1 ;  /* 0x0000001200047c11 */ /* 0x001fc8000f8208ff */
[----:B------:R-:W-:Y:S02]  /*aa4f0*/  LEA.HI.X.SX32 R5, R0, UR19, 0x1, P1 ;  /* 0x0000001300057c11 */ /* 0x000fe400088f0eff */
[----:B------:R-:W-:Y:S01]  /*aa500*/  PRMT R0, R11, 0x7632, R0 ;  /* 0x000076320b007816 */ /* 0x000fe20000000000 */
[----:B------:R-:W-:-:S05]  /*aa510*/  IMAD.WIDE R8, R18, 0x2, R4 ;  /* 0x0000000212087825 */ /* 0x000fca00078e0204 */
[----:B------:R0:W-:Y:S02]  /*aa520*/  @P0 STG.E.U16 desc[UR10][R8.64], R0 ;  /* 0x0000000008000986 */ /* 0x0001e4000c10150a */
[----:B0-----:R-:W-:-:S04]  /*aa530*/  LEA R8, P0, R3, UR18, 0x1 ;  /* 0x0000001203087c11 */ /* 0x001fc8000f8008ff */
[----:B------:R-:W-:-:S05]  /*aa540*/  LEA.HI.X.SX32 R9, R3, UR19, 0x1, P0 ;  /* 0x0000001303097c11 */ /* 0x000fca00080f0eff */
[----:B------:R0:W-:Y:S04]  /*aa550*/  STL [R1+0x3ed4], R9 ;  /* 0x003ed40901007387 */ /* 0x0001e80000100800 */
[----:B------:R-:W3:Y:S04]  /*aa560*/  LDL R16, [R1+0x2a44] ;  /* 0x002a440001107983 */ /* 0x000ee80000100800 */
[----:B------:R-:W4:Y:S01]  /*aa570*/  LDL.LU R17, [R1+0x370] ;  /* 0x0003700001117983 */ /* 0x000f220000300800 */
[----:B------:R-:W-:-:S03]  /*aa580*/  IMAD.WIDE R10, R18, 0x2, R8 ;  /* 0x00000002120a7825 */ /* 0x000fc600078e0208 */
[----:B0-----:R-:W4:Y:S01]  /*aa590*/  LDL.LU R9, [R1+0x360] ;  /* 0x0003600001097983 */ /* 0x001f220000300800 */
[----:B------:R-:W-:Y:S01]  /*aa5a0*/  ISETP.GE.AND P1, PT, R24, UR5, PT ;  /* 0x0000000518007c0c */ /* 0x000fe2000bf26270 */
[----:B------:R-:W-:Y:S01]  /*aa5b0*/  IMAD R3, R14, 0x40, R3 ;  /* 0x000000400e037824 */ /* 0x000fe200078e0203 */
[----:B------:R-:W-:Y:S01]  /*aa5c0*/  PRMT R0, R13, 0x7632, R0 ;  /* 0x000076320d007816 */ /* 0x000fe20000000000 */
[----:B------:R-:W-:Y:S01]  /*aa5d0*/  ULDC.64 UR4, c[0x0][0x228] ;  /* 0x00008a0000047ab9 */ /* 0x000fe20000000a00 */
[----:B--2---:R-:W-:Y:S01]  /*aa5e0*/  ISETP.LT.AND P2, PT, R27, UR16, !P1 ;  /* 0x000000101b007c0c */ /* 0x004fe2000cf41270 */
[----:B------:R-:W-:Y:S01]  /*aa5f0*/  ULDC UR16, c[0x0][0x228] ;  /* 0x00008a0000107ab9 */ /* 0x000fe20000000800 */
[----:B------:R-:W-:-:S04]  /*aa600*/  LEA R22, P0, R3, UR18, 0x1 ;  /* 0x0000001203167c11 */ /* 0x000fc8000f8008ff */
[----:B------:R-:W-:-:S07]  /*aa610*/  LEA.HI.X.SX32 R23, R3, UR19, 0x1, P0 ;  /* 0x0000001303177c11 */ /* 0x000fce00080f0eff */
[----:B------:R0:W-:Y:S01]  /*aa620*/  @P2 STG.E.U16 desc[UR10][R10.64], R13 ;  /* 0x0000000d0a002986 */ /* 0x0001e2000c10150a */
[----:B------:R-:W-:Y:S01]  /*aa630*/  ISETP.LT.AND P2, PT, R12, UR14, !P1 ;  /* 0x0000000e0c007c0c */ /* 0x000fe2000cf41270 */
[----:B------:R-:W-:Y:S01]  /*aa640*/  IMAD R3, R14, 0x40, R3 ;  /* 0x000000400e037824 */ /* 0x000fe200078e0203 */
[----:B------:R-:W-:-:S04]  /*aa650*/  ULDC UR14, c[0x0][0x228] ;  /* 0x00008a00000e7ab9 */ /* 0x000fc80000000800 */
[----:B------:R-:W-:Y:S01]  /*aa660*/  LEA R20, P0, R3, UR18, 0x1 ;  /* 0x0000001203147c11 */ /* 0x000fe2000f8008ff */
[----:B0-----:R-:W-:-:S03]  /*aa670*/  IMAD.WIDE R10, R18, 0x2, R22 ;  /* 0x00000002120a7825 */ /* 0x001fc600078e0216 */
[----:B------:R-:W-:-:S03]  /*aa680*/  LEA.HI.X.SX32 R21, R3, UR19, 0x1, P0 ;  /* 0x0000001303157c11 */ /* 0x000fc600080f0eff */
[----:B------:R0:W-:Y:S01]  /*aa690*/  @P2 STG.E.U16 desc[UR10][R10.64], R0 ;  /* 0x000000000a002986 */ /* 0x0001e2000c10150a */
[----:B------:R-:W-:Y:S01]  /*aa6a0*/  ISETP.LT.AND P2, PT, R25, UR12, !P1 ;  /* 0x0000000c19007c0c */ /* 0x000fe2000cf41270 */
[----:B------:R-:W-:Y:S01]  /*aa6b0*/  IMAD R3, R14, 0x40, R3 ;  /* 0x000000400e037824 */ /* 0x000fe200078e0203 */
[----:B------:R-:W-:Y:S01]  /*aa6c0*/  ULDC UR12, c[0x0][0x228] ;  /* 0x00008a00000c7ab9 */ /* 0x000fe20000000800 */
[----:B0-----:R-:W-:-:S10]  /*aa6d0*/  IMAD.WIDE R10, R18, 0x2, R20 ;  /* 0x00000002120a7825 */ /* 0x001fd400078e0214 */
[----:B------:R0:W-:Y:S01]  /*aa6e0*/  @P2 STG.E.U16 desc[UR10][R10.64], R15 ;  /* 0x0000000f0a002986 */ /* 0x0001e2000c10150a */
[----:B------:R-:W-:Y:S01]  /*aa6f0*/  LEA R12, P2, R3, UR18, 0x1 ;  /* 0x00000012030c7c11 */ /* 0x000fe2000f8408ff */
[----:B------:R-:W-:-:S03]  /*aa700*/  VIADD R0, R24, 0x3f ;  /* 0x0000003f18007836 */ /* 0x000fc60000000000 */
[----:B------:R-:W-:Y:S02]  /*aa710*/  LEA.HI.X.SX32 R13, R3, UR19, 0x1, P2 ;  /* 0x00000013030d7c11 */ /* 0x000fe400090f0eff */
[----:B------:R-:W-:Y:S01]  /*aa720*/  ISETP.GE.AND P0, PT, R0, UR27, PT ;  /* 0x0000001b00007c0c */ /* 0x000fe2000bf06270 */
[----:B------:R-:W-:Y:S01]  /*aa730*/  IMAD R3, R14, 0x40, R3 ;  /* 0x000000400e037824 */ /* 0x000fe200078e0203 */
[----:B------:R-:W-:Y:S01]  /*aa740*/  PRMT R0, R15, 0x7632, R0 ;  /* 0x000076320f007816 */ /* 0x000fe20000000000 */
[----:B0-----:R-:W-:Y:S01]  /*aa750*/  IMAD.WIDE R10, R18, 0x2, R12 ;  /* 0x00000002120a7825 */ /* 0x001fe200078e020c */
[----:B------:R0:W-:Y:S04]  /*aa760*/  STL [R1+0x3ed0], R23 ;  /* 0x003ed01701007387 */ /* 0x0001e80000100800 */
[----:B0-----:R-:W2:Y:S04]  /*aa770*/  LDL R23, [R1+0x350] ;  /* 0x0003500001177983 */ /* 0x001ea80000100800 */
[----:B------:R-:W2:Y:S01]  /*aa780*/  LDL.LU R26, [R1] ;  /* 0x00000000011a7983 */ /* 0x000ea20000300800 */
[----:B---3--:R-:W-:Y:S01]  /*aa790*/  ISETP.LT.AND P3, PT, R16, UR8, !P1 ;  /* 0x0000000810007c0c */ /* 0x008fe2000cf61270 */
[----:B------:R-:W-:-:S12]  /*aa7a0*/  ULDC UR8, c[0x0][0x228] ;  /* 0x00008a0000087ab9 */ /* 0x000fd80000000800 */
[----:B------:R0:W-:Y:S01]  /*aa7b0*/  @P3 STG.E.U16 desc[UR10][R10.64], R0 ;  /* 0x000000000a003986 */ /* 0x0001e2000c10150a */
[----:B------:R-:W-:Y:S01]  /*aa7c0*/  ISETP.LT.AND P3, PT, R19, UR6, !P1 ;  /* 0x0000000613007c0c */ /* 0x000fe2000cf61270 */
[----:B------:R-:W-:Y:S01]  /*aa7d0*/  ULDC UR6, c[0x0][0x228] ;  /* 0x00008a0000067ab9 */ /* 0x000fe20000000800 */
[----:B0-----:R-:W-:-:S04]  /*aa7e0*/  LEA R10, P2, R3, UR18, 0x1 ;  /* 0x00000012030a7c11 */ /* 0x001fc8000f8408ff */
[----:B------:R-:W-:Y:S01]  /*aa7f0*/  LEA.HI.X.SX32 R11, R3, UR19, 0x1, P2 ;  /* 0x00000013030b7c11 */ /* 0x000fe200090f0eff */
[----:B------:R-:W-:Y:S02]  /*aa800*/  IMAD R0, R14, 0x40, R3 ;  /* 0x000000400e007824 */ /* 0x000fe400078e0203 */
[----:B------:R-:W-:Y:S01]  /*aa810*/  IMAD.WIDE R14, R18, 0x2, R10 ;  /* 0x00000002120e7825 */ /* 0x000fe200078e020a */
[----:B------:R-:W-:Y:S01]  /*aa820*/  ISETP.LT.AND P1, PT, R29, UR4, !P1 ;  /* 0x000000041d007c0c */ /* 0x000fe2000cf21270 */
[----:B------:R-:W-:-:S03]  /*aa830*/  ULDC UR4, c[0x0][0x228] ;  /* 0x00008a0000047ab9 */ /* 0x000fc60000000800 */
[----:B----4-:R0:W-:Y:S01]  /*aa840*/  @P3 STG.E.U16 desc[UR10][R14.64], R17 ;  /* 0x000000110e003986 */ /* 0x0101e2000c10150a */
[----:B------:R-:W-:Y:S02]  /*aa850*/  PRMT R3, R17, 0x7632, R3 ;  /* 0x0000763211037816 */ /* 0x000fe40000000003 */
[----:B0-----:R-:W-:-:S04]  /*aa860*/  LEA R14, P2, R0, UR18, 0x1 ;  /* 0x00000012000e7c11 */ /* 0x001fc8000f8408ff */
[----:B------:R-:W-:Y:S01]  /*aa870*/  LEA.HI.X.SX32 R15, R0, UR19, 0x1, P2 ;  /* 0x00000013000f7c11 */ /* 0x000fe200090f0eff */
[----:B------:R-:W-:Y:S01]  /*aa880*/  VIADD R0, R24, 0x1 ;  /* 0x0000000118007836 */ /* 0x000fe20000000000 */
[----:B------:R-:W-:Y:S01]  /*aa890*/  ULDC.64 UR18, c[0x0][0x228] ;  /* 0x00008a0000127ab9 */ /* 0x000fe20000000a00 */
[----:B------:R-:W-:-:S05]  /*aa8a0*/  IMAD.WIDE R16, R18, 0x2, R14 ;  /* 0x0000000212107825 */ /* 0x000fca00078e020e */
[----:B------:R0:W-:Y:S01]  /*aa8b0*/  @P1 STG.E.U16 desc[UR10][R16.64], R3 ;  /* 0x0000000310001986 */ /* 0x0001e2000c10150a */
[----:B------:R-:W-:Y:S01]  /*aa8c0*/  ISETP.GE.AND P1, PT, R0, UR21, PT ;  /* 0x0000001500007c0c */ /* 0x000fe2000bf26270 */
[----:B------:R-:W-:Y:S01]  /*aa8d0*/  VIADD R0, R18, UR24 ;  /* 0x0000001812007c36 */ /* 0x000fe20008000000 */
[----:B------:R-:W-:Y:S01]  /*aa8e0*/  ULDC.64 UR20, c[0x0][0x228] ;  /* 0x00008a0000147ab9 */ /* 0x000fe20000000a00 */
[----:B------:R-:W3:Y:S01]  /*aa8f0*/  LDL.LU R18, [R1+0x340] ;  /* 0x0003400001127983 */ /* 0x000ee20000300800 */
[----:B------:R-:W-:Y:S01]  /*aa900*/  ISETP.LT.AND P2, PT, R28, UR22, !P1 ;  /* 0x000000161c007c0c */ /* 0x000fe2000cf41270 */
[----:B0-----:R-:W-:-:S12]  /*aa910*/  IMAD.WIDE R16, R0, 0x2, R6 ;  /* 0x0000000200107825 */ /* 0x001fd800078e0206 */
[----:B------:R0:W-:Y:S02]  /*aa920*/  @P2 STG.E.U16 desc[UR10][R16.64], R9 ;  /* 0x0000000910002986 */ /* 0x0001e4000c10150a */
[----:B0-----:R-:W-:Y:S02]  /*aa930*/  IMAD.MOV.U32 R17, RZ, RZ, R9 ;  /* 0x000000ffff117224 */ /* 0x001fe400078e0009 */
[----:B------:R-:W4:Y:S03]  /*aa940*/  LDL.LU R9, [R1+0x3ed4] ;  /* 0x003ed40001097983 */ /* 0x000f260000300800 */
[----:B------:R-:W-:Y:S01]  /*aa950*/  PRMT R3, R17, 0x7632, R3 ;  /* 0x0000763211037816 */ /* 0x000fe20000000003 */
[----:B------:R-:W-:Y:S01]  /*aa960*/  IMAD.WIDE R16, R0, 0x2, R4 ;  /* 0x0000000200107825 */ /* 0x000fe200078e0204 */
[----:B------:R0:W-:Y:S04]  /*aa970*/  STL [R1+0x3ecc], R5 ;  /* 0x003ecc0501007387 */ /* 0x0001e80000100800 */
[----:B0-----:R-:W3:Y:S01]  /*aa980*/  LDL R5, [R1+0x2970] ;  /* 0x0029700001057983 */ /* 0x001ee20000100800 */
[----:B------:R-:W-:-:S13]  /*aa990*/  ISETP.LT.AND P2, PT, R2, UR20, !P1 ;  /* 0x0000001402007c0c */ /* 0x000fda000cf41270 */
[----:B------:R4:W-:Y:S01]  /*aa9a0*/  @P2 STG.E.U16 desc[UR10][R16.64], R3 ;  /* 0x0000000310002986 */ /* 0x0009e2000c10150a */
[----:B------:R-:W-:Y:S01]  /*aa9b0*/  ISETP.LT.AND P2, PT, R27, UR18, !P1 ;  /* 0x000000121b007c0c */ /* 0x000fe2000cf41270 */
[----:B----4-:R-:W-:-:S12]  /*aa9c0*/  IMAD.WIDE R16, R0, 0x2, R8 ;  /* 0x0000000200107825 */ /* 0x010fd800078e0208 */
[----:B--2---:R0:W-:Y:S01]  /*aa9d0*/  @P2 STG.E.U16 desc[UR10][R16.64], R23 ;  /* 0x0000001710002986 */ /* 0x0041e2000c10150a */
[----:B---3--:R-:W-:-:S03]  /*aa9e0*/  ISETP.LT.AND P3, PT, R5, UR26, !P1 ;  /* 0x0000001a05007c0c */ /* 0x008fc6000cf61270 */
[----:B------:R-:W2:Y:S04]  /*aa9f0*/  LDL R5, [R1+0x3a4] ;  /* 0x0003a40001057983 */ /* 0x000ea80000100800 */
[----:B0-----:R-:W3:Y:S04]  /*aaa00*/  LDL.LU R23, [R1+0x3ed0] ;  /* 0x003ed00001177983 */ /* 0x001ee80000300800 */
[----:B------:R-:W4:Y:S02]  /*aaa10*/  LDL.LU R17, [R1+0x350] ;  /* 0x0003500001117983 */ /* 0x000f240000300800 */
[----:B----4-:R-:W-:Y:S01]  /*aaa20*/  PRMT R3, R17, 0x7632, R3 ;  /* 0x0000763211037816 */ /* 0x010fe20000000003 */
[----:B---3--:R-:W-:-:S05]  /*aaa30*/  IMAD.WIDE R16, R0, 0x2, R22 ;  /* 0x0000000200107825 */ /* 0x008fca00078e0216 */
[----:B------:R0:W-:Y:S04]  /*aaa40*/  @P3 STG.E.U16 desc[UR10][R16.64], R3 ;  /* 0x0000000310003986 */ /* 0x0001e8000c10150a */
[----:B0-----:R-:W3:Y:S01]  /*aaa50*/  LDL R17, [R1+0x2a44] ;  /* 0x002a440001117983 */ /* 0x001ee20000100800 */
[----:B------:R-:W-:Y:S02]  /*aaa60*/  ISETP.LT.AND P2, PT, R25, UR28, !P1 ;  /* 0x0000001c19007c0c */ /* 0x000fe4000cf41270 */
[----:B------:R-:W-:Y:S02]  /*aaa70*/  PRMT R3, R18, 0x7632, R3 ;  /* 0x0000763212037816 */ /* 0x000fe40000000003 */
[----:B---3--:R-:W-:Y:S01]  /*aaa80*/  ISETP.LT.AND P3, PT, R17, UR30, !P1 ;  /* 0x0000001e11007c0c */ /* 0x008fe2000cf61270 */
[----:B------:R-:W-:-:S08]  /*aaa90*/  IMAD.WIDE R16, R0, 0x2, R20 ;  /* 0x0000000200107825 */ /* 0x000fd000078e0214 */
[----:B------:R0:W-:Y:S01]  /*aaaa0*/  @P2 STG.E.U16 desc[UR10][R16.64], R18 ;  /* 0x0000001210002986 */ /* 0x0001e2000c10150a */
[----:B------:R-:W-:Y:S01]  /*aaab0*/  ISETP.LT.AND P2, PT, R19, UR4, !P1 ;  /* 0x0000000413007c0c */ /* 0x000fe2000cf41270 */
[----:B------:R-:W-:Y:S02]  /*aaac0*/  ULDC UR4, c[0x0][0x228] ;  /* 0x00008a0000047ab9 */ /* 0x000fe40000000800 */
[----:B------:R-:W-:Y:S01]  /*aaad0*/  ISETP.LT.AND P1, PT, R29, UR4, !P1 ;  /* 0x000000041d007c0c */ /* 0x000fe2000cf21270 */
[----:B------:R-:W-:Y:S01]  /*aaae0*/  ULDC UR4, c[0x0][0x22c] ;  /* 0x00008b0000047ab9 */ /* 0x000fe20000000800 */
[C---:B0-----:R-:W-:Y:S01]  /*aaaf0*/  IMAD.WIDE R16, R0.reuse, 0x2, R12 ;  /* 0x0000000200107825 */ /* 0x041fe200078e020c */
[----:B------:R-:W3:Y:S04]  /*aab00*/  LDL.LU R18, [R1+0x384] ;  /* 0x0003840001127983 */ /* 0x000ee80000300800 */
[----:B------:R0:W-:Y:S02]  /*aab10*/  @P3 STG.E.U16 desc[UR10][R16.64], R3 ;  /* 0x0000000310003986 */ /* 0x0001e4000c10150a */
[----:B0-----:R-:W-:Y:S01]  /*aab20*/  IMAD.WIDE R16, R0, 0x2, R10 ;  /* 0x0000000200107825 */ /* 0x001fe200078e020a */
[----:B------:R-:W-:-:S04]  /*aab30*/  PRMT R3, R26, 0x7632, R3 ;  /* 0x000076321a037816 */ /* 0x000fc80000000003 */
[----:B------:R0:W-:Y:S02]  /*aab40*/  @P2 STG.E.U16 desc[UR10][R16.64], R26 ;  /* 0x0000001a10002986 */ /* 0x0001e4000c10150a */
[----:B0-----:R-:W-:Y:S02]  /*aab50*/  IMAD.WIDE R16, R0, 0x2, R14 ;  /* 0x0000000200107825 */ /* 0x001fe400078e020e */
[----:B------:R-:W4:Y:S04]  /*aab60*/  LDL.LU R26, [R1+0x374] ;  /* 0x00037400011a7983 */ /* 0x000f280000300800 */
[----:B------:R0:W-:Y:S02]  /*aab70*/  @P1 STG.E.U16 desc[UR10][R16.64], R3 ;  /* 0x0000000310001986 */ /* 0x0001e4000c10150a */
[----:B0-----:R-:W-:-:S05]  /*aab80*/  VIADD R3, R24, 0x2 ;  /* 0x0000000218037836 */ /* 0x001fca0000000000 */
[----:B------:R-:W-:Y:S01]  /*aab90*/  ISETP.GE.AND P1, PT, R3, UR4, PT ;  /* 0x0000000403007c0c */ /* 0x000fe2000bf26270 */
[----:B------:R-:W-:-:S03]  /*aaba0*/  ULDC UR4, c[0x0][0x228] ;  /* 0x00008a0000047ab9 */ /* 0x000fc60000000800 */
[----:B------:R-:W-:Y:S01]  /*aabb0*/  ISETP.LT.AND P2, PT, R28, UR4, !P1 ;  /* 0x000000041c007c0c */ /* 0x000fe2000cf41270 */
[----:B------:R-:W-:Y:S01]  /*aabc0*/  VIADD R0, R0, UR24 ;  /* 0x0000001800007c36 */ /* 0x000fe20008000000 */
[----:B------:R-:W-:-:S03]  /*aabd0*/  ULDC UR4, c[0x0][0x228] ;  /* 0x00008a0000047ab9 */ /* 0x000fc60000000800 */
[----:B------:R-:W-:-:S08]  /*aabe0*/  IMAD.WIDE R16, R0, 0x2, R6 ;  /* 0x0000000200107825 */ /* 0x000fd000078e0206 */
[----:B--2---:R0:W-:Y:S04]  /*aabf0*/  @P2 STG.E.U16 desc[UR10][R16.64], R5 ;  /* 0x0000000510002986 */ /* 0x0041e8000c10150a */
[----:B0-----:R-:W2:Y:S04]  /*aac00*/  LDL.LU R5, [R1+0x3ecc] ;  /* 0x003ecc0001057983 */ /* 0x001ea80000300800 */
[----:B------:R-:W3:Y:S01]  /*aac10*/  LDL.LU R17, [R1+0x3a4] ;  /* 0x0003a40001117983 */ /* 0x000ee20000300800 */
[----:B------:R-:W-:Y:S01]  /*aac20*/  ISETP.LT.AND P3, PT, R2, UR4, !P1 ;  /* 0x0000000402007c0c */ /* 0x000fe2000cf61270 */
[----:B------:R-:W-:Y:S01]  /*aac30*/  ULDC UR4, c[0x0][0x228] ;  /* 0x00008a0000047ab9 */ /* 0x000fe20000000800 */
[----:B---3--:R-:W-:Y:S01]  /*aac40*/  PRMT R3, R17, 0x7632, R3 ;  /* 0x0000763211037816 */ /* 0x008fe20000000003 */
[----:B--2---:R-:W-:Y:S01]  /*aac50*/  IMAD.WIDE R16, R0, 0x2, R4 ;  /* 0x0000000200107825 */ /* 0x004fe200078e0204 */
[----:B------:R0:W-:Y:S09]  /*aac60*/  STL [R1+0x3ec8], R5 ;  /* 0x003ec80501007387 */ /* 0x0001f20000100800 */
[----:B------:R1:W-:Y:S04]  /*aac70*/  @P3 STG.E.U16 desc[UR10][R16.64], R3 ;  /* 0x0000000310003986 */ /* 0x0003e8000c10150a */
[----:B0-----:R-:W2:Y:S04]  /*aac80*/  LDL.LU R5, [R1+0x394] ;  /* 0x0003940001057983 */ /* 0x001ea80000300800 */
[----:B-1----:R-:W3:Y:S01]  /*aac90*/  LDL R17, [R1+0x2970] ;  /* 0x0029700001117983 */ /* 0x002ee20000100800 */
[----:B------:R-:W-:Y:S01]  /*aaca0*/  ISETP.LT.AND P2, PT, R27, UR4, !P1 ;  /* 0x000000041b007c0c */ /* 0x000fe2000cf41270 */
[----:B------:R-:W-:-:S02]  /*aacb0*/  ULDC UR4, c[0x0][0x228] ;  /* 0x00008a0000047ab9 */ /* 0x000fc40000000800 */
[----:B---3--:R-:W-:Y:S01]  /*aacc0*/  ISETP.LT.AND P3, PT, R17, UR4, !P1 ;  /* 0x0000000411007c0c */ /* 0x008fe2000cf61270 */
[----:B------:R-:W-:Y:S01]  /*aacd0*/  IMAD.WIDE R16, R0, 0x2, R8 ;  /* 0x0000000200107825 */ /* 0x000fe200078e0208 */
[----:B--2---:R-:W-:Y:S01]  /*aace0*/  PRMT R3, R5, 0x7632, R3 ;  /* 0x0000763205037816 */ /* 0x004fe20000000003 */
[----:B------:R-:W-:-:S07]  /*aacf0*/  ULDC UR4, c[0x0][0x228] ;  /* 0x00008a0000047ab9 */ /* 0x000fce0000000800 */
[----:B------:R0:W-:Y:S02]  /*aad00*/  @P2 STG.E.U16 desc[UR10][R16.64], R5 ;  /* 0x0000000510002986 */ /* 0x0001e4000c10150a */
[----:B0-----:R-:W-:Y:S02]  /*aad10*/  IMAD.WIDE R16, R0, 0x2, R22 ;  /* 0x0000000200107825 */ /* 0x001fe400078e0216 */
[----:B------:R-:W2:Y:S04]  /*aad20*/  LDL R5, [R1+0x364] ;  /* 0x0003640001057983 */ /* 0x000ea80000100800 */
[----:B------:R0:W-:Y:S04]  /*aad30*/  @P3 STG.E.U16 desc[UR10][R16.64], R3 ;  /* 0x0000000310003986 */ /* 0x0001e8000c10150a */
[----:B0-----:R-:W3:Y:S01]  /*aad40*/  LDL R17, [R1+0x2a44] ;  /* 0x002a440001117983 */ /* 0x001ee20000100800 */
[----:B------:R-:W-:Y:S01]  /*aad50*/  ISETP.LT.AND P2, PT, R25, UR4, !P1 ;  /* 0x0000000419007c0c */ /* 0x000fe2000cf41270 */
[----:B------:R-:W-:Y:S01]  /*aad60*/  ULDC UR4, c[0x0][0x228] ;  /* 0x00008a0000047ab9 */ /* 0x000fe20000000800 */
[----:B------:R-:W-:-:S02]  /*aad70*/  PRMT R3, R18, 0x7632, R3 ;  /* 0x0000763212037816 */ /* 0x000fc40000000003 */
[----:B---3--:R-:W-:Y:S01]  /*aad80*/  ISETP.LT.AND P3, PT, R17, UR4, !P1 ;  /* 0x0000000411007c0c */ /* 0x008fe2000cf61270 */
[----:B------:R-:W-:Y:S01]  /*aad90*/  IMAD.WIDE R16, R0, 0x2, R20 ;  /* 0x0000000200107825 */ /* 0x000fe200078e0214 */
[----:B------:R-:W-:-:S07]  /*aada0*/  ULDC UR4, c[0x0][0x228] ;  /* 0x00008a0000047ab9 */ /* 0x000fce0000000800 */
        /* <DEDUP_REMOVED lines=9> */
[----:B----4-:R-:W-:-:S04]  /*aae40*/  PRMT R3, R26, 0x7632, R3 ;  /* 0x000076321a037816 */ /* 0x010fc80000000003 */
        /* <DEDUP_REMOVED lines=58> */
[----:B------:R0:W-:Y:S01]  /*ab1f0*/  STL [R1+0x3ec0], R15 ;  /* 0x003ec00f01007387 */ /* 0x0001e20000100800 */
[----:B------:R-:W-:Y:S02]  /*ab200*/  ULDC UR4, c[0x0][0x228] ;  /* 0x00008a0000047ab9 */ /* 0x000fe40000000800 */
[----:B------:R-:W-:Y:S01]  /*ab210*/  IMAD.WIDE R16, R0, 0x2, R6 ;  /* 0x0000000200107825 */ /* 0x000fe200078e0206 */
[----:B0-----:R-:W4:Y:S07]  /*ab220*/  LDL R15, [R1+0x378] ;  /* 0x00037800010f7983 */ /* 0x001f2e0000100800 */
[----:B--2---:R0:W-:Y:S04]  /*ab230*/  @P2 STG.E.U16 desc[UR10][R16.64], R5 ;  /* 0x0000000510002986 */ /* 0x0041e8000c10150a */
[----:B0-----:R-:W2:Y:S04]  /*ab240*/  LDL.LU R5, [R1+0x3ec4] ;  /* 0x003ec40001057983 */ /* 0x001ea80000300800 */
[----:B------:R-:W3:Y:S01]  /*ab250*/  LDL.LU R17, [R1+0x3a8] ;  /* 0x0003a80001117983 */ /* 0x000ee20000300800 */
[----:B------:R-:W-:Y:S01]  /*ab260*/  ISETP.LT.AND P3, PT, R2, UR4, !P1 ;  /* 0x0000000402007c0c */ /* 0x000fe2000cf61270 */
[----:B------:R-:W-:Y:S01]  /*ab270*/  ULDC UR4, c[0x0][0x228] ;  /* 0x00008a0000047ab9 */ /* 0x000fe20000000800 */
[----:B---3--:R-:W-:Y:S01]  /*ab280*/  PRMT R3, R17, 0x7632, R3 ;  /* 0x0000763211037816 */ /* 0x008fe20000000003 */
[----:B--2---:R-:W-:-:S10]  /*ab290*/  IMAD.WIDE R16, R0, 0x2, R4 ;  /* 0x0000000200107825 */ /* 0x004fd400078e0204 */
[----:B------:R0:W-:Y:S04]  /*ab2a0*/  @P3 STG.E.U16 desc[UR10][R16.64], R3 ;  /* 0x0000000310003986 */ /* 0x0001e8000c10150a */
[----:B0-----:R-:W2:Y:S01]  /*ab2b0*/  LDL R17, [R1+0x2970] ;  /* 0x0029700001117983 */ /* 0x001ea20000100800 */
[----:B------:R-:W-:Y:S01]  /*ab2c0*/  ISETP.LT.AND P2, PT, R27, UR4, !P1 ;  /* 0x000000041b007c0c */ /* 0x000fe2000cf41270 */
[----:B------:R-:W-:Y:S01]  /*ab2d0*/  ULDC UR4, c[0x0][0x228] ;  /* 0x00008a0000047ab9 */ /* 0x000fe20000000800 */
[----:B------:R-:W-:Y:S02]  /*ab2e0*/  PRMT R3, R18, 0x7632, R3 ;  /* 0x0000763212037816 */ /* 0x000fe40000000003 */
[----:B--2---:R-:W-:Y:S01]  /*ab2f0*/  ISETP.LT.AND P3, PT, R17, UR4, !P1 ;  /* 0x0000000411007c0c */ /* 0x004fe2000cf61270 */
[----:B------:R-:W-:Y:S01]  /*ab300*/  IMAD.WIDE R16, R0, 0x2, R8 ;  /* 0x0000000200107825 */ /* 0x000fe200078e0208 */
[----:B------:R-:W-:-:S07]  /*ab310*/  ULDC UR4, c[0x0][0x228] ;  /* 0x00008a0000047ab9 */ /* 0x000fce0000000800 */
[----:B------:R0:W-:Y:S02]  /*ab320*/  @P2 STG.E.U16 desc[UR10][R16.64], R18 ;  /* 0x0000001210002986 */ /* 0x0001e4000c10150a */
[----:B0-----:R-:W-:Y:S02]  /*ab330*/  IMAD.WIDE R16, R0, 0x2, R22 ;  /* 0x0000000200107825 */ /* 0x001fe400078e0216 */
[----:B------:R-:W2:Y:S04]  /*ab340*/  LDL.LU R18, [R1+0x368] ;  /* 0x0003680001127983 */ /* 0x000ea80000300800 */
[----:B------:R0:W-:Y:S04]  /*ab350*/  @P3 STG.E.U16 desc[UR10][R16.64], R3 ;  /* 0x0000000310003986 */ /* 0x0001e8000c10150a */
[----:B0-----:R-:W3:Y:S01]  /*ab360*/  LDL R17, [R1+0x2a44] ;  /* 0x002a440001117983 */ /* 0x001ee20000100800 */
[----:B------:R-:W-:Y:S01]  /*ab370*/  ISETP.LT.AND P2, PT, R25, UR4, !P1 ;  /* 0x0000000419007c0c */ /* 0x000fe2000cf41270 */
[----:B------:R-:W-:Y:S01]  /*ab380*/  ULDC UR4, c[0x0][0x228] ;  /* 0x00008a0000047ab9 */ /* 0x000fe20000000800 */
[----:B----4-:R-:W-:-:S02]  /*ab390*/  PRMT R3, R26, 0x7632, R3 ;  /* 0x000076321a037816 */ /* 0x010fc40000000003 */
[----:B---3--:R-:W-:Y:S01]  /*ab3a0*/  ISETP.LT.AND P3, PT, R17, UR4, !P1 ;  /* 0x0000000411007c0c */ /* 0x008fe2000cf61270 */
[----:B------:R-:W-:Y:S01]  /*ab3b0*/  IMAD.WIDE R16, R0, 0x2, R20 ;  /* 0x0000000200107825 */ /* 0x000fe200078e0214 */
[----:B------:R-:W-:-:S07]  /*ab3c0*/  ULDC UR4, c[0x0][0x228] ;  /* 0x00008a0000047ab9 */ /* 0x000fce0000000800 */
[----:B------:R0:W-:Y:S01]  /*ab3d0*/  @P2 STG.E.U16 desc[UR10][R16.64], R26 ;  /* 0x0000001a10002986 */ /* 0x0001e2000c10150a */
[----:B------:R-:W-:Y:S01]  /*ab3e0*/  ISETP.LT.AND P2, PT, R19, UR4, !P1 ;  /* 0x0000000413007c0c */ /* 0x000fe2000cf41270 */
[----:B------:R-:W-:Y:S01]  /*ab3f0*/  ULDC UR4, c[0x0][0x228] ;  /* 0x00008a0000047ab9 */ /* 0x000fe20000000800 */
[C---:B0-----:R-:W-:Y:S01]  /*ab400*/  IMAD.WIDE R16, R0.reuse, 0x2, R12 ;  /* 0x0000000200107825 */ /* 0x041fe200078e020c */
[----:B------:R-:W3:Y:S04]  /*ab410*/  LDL.LU R26, [R1+0x358] ;  /* 0x00035800011a7983 */ /* 0x000ee80000300800 */
[----:B------:R0:W-:Y:S02]  /*ab420*/  @P3 STG.E.U16 desc[UR10][R16.64], R3 ;  /* 0x0000000310003986 */ /* 0x0001e4000c10150a */
[----:B0-----:R-:W-:-:S05]  /*ab430*/  IMAD.WIDE R16, R0, 0x2, R10 ;  /* 0x0000000200107825 */ /* 0x001fca00078e020a */
[----:B------:R0:W-:Y:S04]  /*ab440*/  @P2 STG.E.U16 desc[UR10][R16.64], R15 ;  /* 0x0000000f10002986 */ /* 0x0001e8000c10150a */
[----:B0-----:R-:W4:Y:S04]  /*ab450*/  LDL.LU R15, [R1+0x3ec0] ;  /* 0x003ec000010f7983 */ /* 0x001f280000300800 */
[----:B------:R-:W2:Y:S01]  /*ab460*/  LDL.LU R17, [R1+0x378] ;  /* 0x0003780001117983 */ /* 0x000ea20000300800 */
[----:B------:R-:W-:Y:S01]  /*ab470*/  ISETP.LT.AND P1, PT, R29, UR4, !P1 ;  /* 0x000000041d007c0c */ /* 0x000fe2000cf21270 */
[----:B------:R-:W-:Y:S01]  /*ab480*/  ULDC UR4, c[0x0][0x22c] ;  /* 0x00008b0000047ab9 */ /* 0x000fe20000000800 */
[----:B--2---:R-:W-:Y:S01]  /*ab490*/  PRMT R3, R17, 0x7632, R3 ;  /* 0x0000763211037816 */ /* 0x004fe20000000003 */
[----:B----4-:R-:W-:-:S10]  /*ab4a0*/  IMAD.WIDE R16, R0, 0x2, R14 ;  /* 0x0000000200107825 */ /* 0x010fd400078e020e */
[----:B------:R0:W-:Y:S02]  /*ab4b0*/  @P1 STG.E.U16 desc[UR10][R16.64], R3 ;  /* 0x0000000310001986 */ /* 0x0001e4000c10150a */
[----:B0-----:R-:W-:-:S05]  /*ab4c0*/  VIADD R3, R24, 0x5 ;  /* 0x0000000518037836 */ /* 0x001fca0000000000 */
[----:B------:R-:W-:Y:S01]  /*ab4d0*/  ISETP.GE.AND P1, PT, R3, UR4, PT ;  /* 0x0000000403007c0c */ /* 0x000fe2000bf26270 */
[----:B------:R-:W-:-:S03]  /*ab4e0*/  ULDC UR4, c[0x0][0x228] ;  /* 0x00008a0000047ab9 */ /* 0x000fc60000000800 */
[----:B------:R-:W-:Y:S01]  /*ab4f0*/  ISETP.LT.AND P2, PT, R28, UR4, !P1 ;  /* 0x000000041c007c0c */ /* 0x000fe2000cf41270 */
[----:B------:R-:W-:Y:S01]  /*ab500*/  VIADD R0, R0, UR24 ;  /* 0x0000001800007c36 */ /* 0x000fe20008000000 */
[----:B------:R-:W-:Y:S02]  /*ab510*/  ULDC UR4, c[0x0][0x228] ;  /* 0x00008a0000047ab9 */ /* 0x000fe40000000800 */
[----:B------:R-:W-:Y:S01]  /*ab520*/  ISETP.LT.AND P3, PT, R2, UR4, !P1 ;  /* 0x0000000402007c0c */ /* 0x000fe2000cf61270 */
[----:B------:R-:W-:Y:S01]  /*ab530*/  IMAD.WIDE R16, R0, 0x2, R6 ;  /* 0x0000000200107825 */ /* 0x000fe200078e0206 */
[----:B------:R-:W-:Y:S01]  /*ab540*/  PRMT R3, R18, 0x7632, R3 ;  /* 0x0000763212037816 */ /* 0x000fe20000000003 */
[----:B------:R-:W-:-:S06]  /*ab550*/  ULDC UR4, c[0x0][0x228] ;  /* 0x00008a0000047ab9 */ /* 0x000fcc0000000800 */
[----:B------:R0:W-:Y:S02]  /*ab560*/  @P2 STG.E.U16 desc[UR10][R16.64], R18 ;  /* 0x0000001210002986 */ /* 0x0001e4000c10150a */
[----:B0-----:R-:W-:Y:S02]  /*ab570*/  IMAD.WIDE R16, R0, 0x2, R4 ;  /* 0x0000000200107825 */ /* 0x001fe400078e0204 */
[----:B------:R-:W2:Y:S04]  /*ab580*/  LDL.LU R18, [R1+0x8] ;  /* 0x0000080001127983 */ /* 0x000ea80000300800 */
[----:B------:R0:W-:Y:S04]  /*ab590*/  @P3 STG.E.U16 desc[UR10][R16.64], R3 ;  /* 0x0000000310003986 */ /* 0x0001e8000c10150a */
[----:B0-----:R-:W4:Y:S01]  /*ab5a0*/  LDL R17, [R1+0x2970] ;  /* 0x0029700001117983 */ /* 0x001f220000100800 */
[----:B------:R-:W-:Y:S01]  /*ab5b0*/  ISETP.LT.AND P2, PT, R27, UR4, !P1 ;  /* 0x000000041b007c0c */ /* 0x000fe2000cf41270 */
[----:B------:R-:W-:Y:S01]  /*ab5c0*/  ULDC UR4, c[0x0][0x228] ;  /* 0x00008a0000047ab9 */ /* 0x000fe20000000800 */
[----:B---3--:R-:W-:-:S02]  /*ab5d0*/  PRMT R3, R26, 0x7632, R3 ;  /* 0x000076321a037816 */ /* 0x008fc40000000003 */
[----:B----4-:R-:W-:Y:S01]  /*ab5e0*/  ISETP.LT.AND P3, PT, R17, UR4, !P1 ;  /* 0x0000000411007c0c */ /* 0x010fe2000cf61270 */
[----:B------:R-:W-:Y:S01]  /*ab5f0*/  IMAD.WIDE R16, R0, 0x2, R8 ;  /* 0x0000000200107825 */ /* 0x000fe200078e0208 */
[----:B------:R-:W-:-:S07]  /*ab600*/  ULDC UR4, c[0x0][0x228] ;  /* 0x00008a0000047ab9 */ /* 0x000fce0000000800 */
[----:B------:R0:W-:Y:S02]  /*ab610*/  @P2 STG.E.U16 desc[UR10][R16.64], R26 ;  /* 0x0000001a10002986 */ /* 0x0001e4000c10150a */
[----:B0-----:R-:W-:Y:S02]  /*ab620*/  IMAD.WIDE R16, R0, 0x2, R22 ;  /* 0x0000000200107825 */ /* 0x001fe400078e0216 */
[----:B------:R-:W3:Y:S04]  /*ab630*/  LDL.LU R26, [R1+0x3ac] ;  /* 0x0003ac00011a7983 */ /* 0x000ee80000300800 */
[----:B------:R0:W-:Y:S04]  /*ab640*/  STL [R1+0x3ebc], R23 ;  /* 0x003ebc1701007387 */ /* 0x0001e80000100800 */
[----:B------:R1:W-:Y:S04]  /*ab650*/  @P3 STG.E.U16 desc[UR10][R16.64], R3 ;  /* 0x0000000310003986 */ /* 0x0003e8000c10150a */
[----:B0-----:R-:W4:Y:S04]  /*ab660*/  LDL.LU R23, [R1+0x348] ;  /* 0x0003480001177983 */ /* 0x001f280000300800 */
[----:B-1----:R-:W2:Y:S01]  /*ab670*/  LDL R17, [R1+0x2a44] ;  /* 0x002a440001117983 */ /* 0x002ea20000100800 */
[----:B------:R-:W-:Y:S01]  /*ab680*/  ISETP.LT.AND P2, PT, R25, UR4, !P1 ;  /* 0x0000000419007c0c */ /* 0x000fe2000cf41270 */
[----:B------:R-:W-:-:S02]  /*ab690*/  ULDC UR4, c[0x0][0x228] ;  /* 0x00008a0000047ab9 */ /* 0x000fc40000000800 */
[----:B--2---:R-:W-:Y:S01]  /*ab6a0*/  ISETP.LT.AND P3, PT, R17, UR4, !P1 ;  /* 0x0000000411007c0c */ /* 0x004fe2000cf61270 */
[----:B------:R-:W-:Y:S01]  /*ab6b0*/  IMAD.WIDE R16, R0, 0x2, R20 ;  /* 0x0000000200107825 */ /* 0x000fe200078e0214 */
[----:B----4-:R-:W-:Y:S01]  /*ab6c0*/  PRMT R3, R23, 0x7632, R3 ;  /* 0x0000763217037816 */ /* 0x010fe20000000003 */
[----:B------:R-:W-:-:S07]  /*ab6d0*/  ULDC UR4, c[0x0][0x228] ;  /* 0x00008a0000047ab9 */ /* 0x000fce0000000800 */
[----:B------:R0:W-:Y:S02]  /*ab6e0*/  @P2 STG.E.U16 desc[UR10][R16.64], R23 ;  /* 0x0000001710002986 */ /* 0x0001e4000c10150a */
[----:B0-----:R-:W-:Y:S02]  /*ab6f0*/  IMAD.WIDE R16, R0, 0x2, R12 ;  /* 0x0000000200107825 */ /* 0x001fe400078e020c */
[----:B------:R-:W2:Y:S04]  /*ab700*/  LDL.LU R23, [R1+0x39c] ;  /* 0x00039c0001177983 */ /* 0x000ea80000300800 */
[----:B------:R0:W-:Y:S01]  /*ab710*/  @P3 STG.E.U16 desc[UR10][R16.64], R3 ;  /* 0x0000000310003986 */ /* 0x0001e2000c10150a */
[----:B------:R-:W-:Y:S01]  /*ab720*/  ISETP.LT.AND P3, PT, R19, UR4, !P1 ;  /* 0x0000000413007c0c */ /* 0x000fe2000cf61270 */
[----:B------:R-:W-:Y:S01]  /*ab730*/  ULDC UR4, c[0x0][0x22c] ;  /* 0x00008b0000047ab9 */ /* 0x000fe20000000800 */
[----:B------:R-:W-:Y:S01]  /*ab740*/  ISETP.LT.AND P1, PT, R29, UR6, !P1 ;  /* 0x000000061d007c0c */ /* 0x000fe2000cf21270 */
[----:B------:R-:W-:Y:S01]  /*ab750*/  ULDC UR6, c[0x0][0x228] ;  /* 0x00008a0000067ab9 */ /* 0x000fe20000000800 */
[----:B0-----:R-:W-:-:S02]  /*ab760*/  VIADD R3, R24, 0x6 ;  /* 0x0000000618037836 */ /* 0x001fc40000000000 */
[----:B------:R-:W-:-:S03]  /*ab770*/  IMAD.WIDE R16, R0, 0x2, R10 ;  /* 0x0000000200107825 */ /* 0x000fc600078e020a */
[----:B------:R-:W-:Y:S01]  /*ab780*/  ISETP.GE.AND P2, PT, R3, UR4, PT ;  /* 0x0000000403007c0c */ /* 0x000fe2000bf46270 */
[----:B------:R-:W-:-:S03]  /*ab790*/  ULDC UR4, c[0x0][0x228] ;  /* 0x00008a0000047ab9 */ /* 0x000fc60000000800 */
[----:B------:R0:W-:Y:S01]  /*ab7a0*/  @P3 STG.E.U16 desc[UR10][R16.64], R18 ;  /* 0x0000001210003986 */ /* 0x0001e2000c10150a */
[----:B------:R-:W-:Y:S02]  /*ab7b0*/  PRMT R3, R18, 0x7632, R3 ;  /* 0x0000763212037816 */ /* 0x000fe40000000003 */
[----:B------:R-:W-:Y:S01]  /*ab7c0*/  ISETP.LT.AND P3, PT, R28, UR4, !P2 ;  /* 0x000000041c007c0c */ /* 0x000fe2000d761270 */
[----:B------:R-:W-:Y:S01]  /*ab7d0*/  ULDC UR4, c[0x0][0x228] ;  /* 0x00008a0000047ab9 */ /* 0x000fe20000000800 */
[C---:B0-----:R-:W-:Y:S01]  /*ab7e0*/  IMAD.WIDE R16, R0.reuse, 0x2, R14 ;  /* 0x0000000200107825 */ /* 0x041fe200078e020e */
[----:B------:R-:W4:Y:S03]  /*ab7f0*/  LDL.LU R18, [R1+0x38c] ;  /* 0x00038c0001127983 */ /* 0x000f260000300800 */
[----:B------:R-:W-:Y:S01]  /*ab800*/  VIADD R0, R0, UR24 ;  /* 0x0000001800007c36 */ /* 0x000fe20008000000 */
[----:B------:R0:W-:Y:S01]  /*ab810*/  @P1 STG.E.U16 desc[UR10][R16.64], R3 ;  /* 0x0000000310001986 */ /* 0x0001e2000c10150a */
[----:B------:R-:W-:Y:S01]  /*ab820*/  ISETP.LT.AND P1, PT, R2, UR4, !P2 ;  /* 0x0000000402007c0c */ /* 0x000fe2000d721270 */
[----:B------:R-:W-:Y:S01]  /*ab830*/  ULDC UR4, c[0x0][0x228] ;  /* 0x00008a0000047ab9 */ /* 0x000fe20000000800 */
[----:B0-----:R-:W-:Y:S01]  /*ab840*/  IMAD.WIDE R16, R0, 0x2, R6 ;  /* 0x0000000200107825 */ /* 0x001fe200078e0206 */
[----:B---3--:R-:W-:-:S04]  /*ab850*/  PRMT R3, R26, 0x7632, R3 ;  /* 0x000076321a037816 */ /* 0x008fc80000000003 */
[----:B------:R0:W-:Y:S02]  /*ab860*/  @P3 STG.E.U16 desc[UR10][R16.64], R26 ;  /* 0x0000001a10003986 */ /* 0x0001e4000c10150a */
[----:B0-----:R-:W-:Y:S02]  /*ab870*/  IMAD.WIDE R16, R0, 0x2, R4 ;  /* 0x0000000200107825 */ /* 0x001fe400078e0204 */
[----:B------:R-:W3:Y:S04]  /*ab880*/  LDL.LU R26, [R1+0x37c] ;  /* 0x00037c00011a7983 */ /* 0x000ee80000300800 */
[----:B------:R0:W-:Y:S04]  /*ab890*/  @P1 STG.E.U16 desc[UR10][R16.64], R3 ;  /* 0x0000000310001986 */ /* 0x0001e8000c10150a */
[----:B0-----:R-:W4:Y:S01]  /*ab8a0*/  LDL R17, [R1+0x2970] ;  /* 0x0029700001117983 */ /* 0x001f220000100800 */
[----:B------:R-:W-:Y:S01]  /*ab8b0*/  ISETP.LT.AND P3, PT, R27, UR4, !P2 ;  /* 0x000000041b007c0c */ /* 0x000fe2000d761270 */
[----:B------:R-:W-:Y:S01]  /*ab8c0*/  ULDC UR4, c[0x0][0x228] ;  /* 0x00008a0000047ab9 */ /* 0x000fe20000000800 */
[----:B--2---:R-:W-:-:S02]  /*ab8d0*/  PRMT R3, R23, 0x7632, R3 ;  /* 0x0000763217037816 */ /* 0x004fc40000000003 */
[----:B----4-:R-:W-:Y:S01]  /*ab8e0*/  ISETP.LT.AND P1, PT, R17, UR4, !P2 ;  /* 0x0000000411007c0c */ /* 0x010fe2000d721270 */
[----:B------:R-:W-:Y:S01]  /*ab8f0*/  IMAD.WIDE R16, R0, 0x2, R8 ;  /* 0x0000000200107825 */ /* 0x000fe200078e0208 */
[----:B------:R-:W-:-:S07]  /*ab900*/  ULDC UR4, c[0x0][0x228] ;  /* 0x00008a0000047ab9 */ /* 0x000fce0000000800 */
[----:B------:R0:W-:Y:S04]  /*ab910*/  @P3 STG.E.U16 desc[UR10][R16.64], R23 ;  /* 0x0000001710003986 */ /* 0x0001e8000c10150a */
[----:B0-----:R-:W2:Y:S01]  /*ab920*/  LDL.LU R23, [R1+0x3ebc] ;  /* 0x003ebc0001177983 */ /* 0x001ea20000300800 */
[----:B------:R-:W-:Y:S01]  /*ab930*/  ISETP.LT.AND P4, PT, R25, UR4, !P2 ;  /* 0x0000000419007c0c */ /* 0x000fe2000d781270 */
[----:B------:R-:W-:Y:S01]  /*ab940*/  ULDC UR4, c[0x0][0x22c] ;  /* 0x00008b0000047ab9 */ /* 0x000fe20000000800 */
[----:B--2---:R-:W-:-:S05]  /*ab950*/  IMAD.WIDE R16, R0, 0x2, R22 ;  /* 0x0000000200107825 */ /* 0x004fca00078e0216 */
[----:B------:R0:W-:Y:S04]  /*ab960*/  @P1 STG.E.U16 desc[UR10][R16.64], R3 ;  /* 0x0000000310001986 */ /* 0x0001e8000c10150a */
[----:B0-----:R-:W2:Y:S01]  /*ab970*/  LDL R17, [R1+0x2a44] ;  /* 0x002a440001117983 */ /* 0x001ea20000100800 */
[----:B------:R-:W-:-:S05]  /*ab980*/  VIADD R3, R24, 0x7 ;  /* 0x0000000718037836 */ /* 0x000fca0000000000 */
[----:B------:R-:W-:Y:S01]  /*ab990*/  ISETP.GE.AND P1, PT, R3, UR4, PT ;  /* 0x0000000403007c0c */ /* 0x000fe2000bf26270 */
[----:B------:R-:W-:Y:S01]  /*ab9a0*/  ULDC UR4, c[0x0][0x228] ;  /* 0x00008a0000047ab9 */ /* 0x000fe20000000800 */
[----:B------:R-:W-:Y:S01]  /*ab9b0*/  PRMT R3, R18, 0x7632, R3 ;  /* 0x0000763212037816 */ /* 0x000fe20000000003 */
[----:B------:R0:W-:Y:S01]  /*ab9c0*/  STL [R1+0x3eb4], R21 ;  /* 0x003eb41501007387 */ /* 0x0001e20000100800 */
[----:B--2---:R-:W-:Y:S01]  /*ab9d0*/  ISETP.LT.AND P3, PT, R17, UR6, !P2 ;  /* 0x0000000611007c0c */ /* 0x004fe2000d761270 */
[----:B------:R-:W-:Y:S01]  /*ab9e0*/  IMAD.WIDE R16, R0, 0x2, R20 ;  /* 0x0000000200107825 */ /* 0x000fe200078e0214 */
[----:B------:R-:W-:Y:S01]  /*ab9f0*/  ULDC UR6, c[0x0][0x228] ;  /* 0x00008a0000067ab9 */ /* 0x000fe20000000800 */
[----:B0-----:R-:W2:Y:S04]  /*aba00*/  LDL R21, [R1+0x35c] ;  /* 0x00035c0001157983 */ /* 0x001ea80000100800 */
[----:B------:R0:W-:Y:S01]  /*aba10*/  @P4 STG.E.U16 desc[UR10][R16.64], R18 ;  /* 0x0000001210004986 */ /* 0x0001e2000c10150a */
[----:B------:R-:W-:Y:S01]  /*aba20*/  ISETP.LT.AND P4, PT, R19, UR4, !P2 ;  /* 0x0000000413007c0c */ /* 0x000fe2000d781270 */
[----:B------:R-:W-:-:S02]  /*aba30*/  ULDC UR4, c[0x0][0x228] ;  /* 0x00008a0000047ab9 */ /* 0x000fc40000000800 */
[----:B------:R-:W-:Y:S01]  /*aba40*/  ISETP.LT.AND P2, PT, R29, UR4, !P2 ;  /* 0x000000041d007c0c */ /* 0x000fe2000d741270 */
[----:B------:R-:W-:Y:S01]  /*aba50*/  ULDC UR4, c[0x0][0x228] ;  /* 0x00008a0000047ab9 */ /* 0x000fe20000000800 */
[----:B0-----:R-:W-:-:S04]  /*aba60*/  IMAD.WIDE R16, R0, 0x2, R12 ;  /* 0x0000000200107825 */ /* 0x001fc800078e020c */
[C---:B------:R-:W-:Y:S01]  /*aba70*/  IMAD.WIDE R18, R0.reuse, 0x2, R14 ;  /* 0x0000000200127825 */ /* 0x040fe200078e020e */
[----:B------:R0:W-:Y:S03]  /*aba80*/  @P3 STG.E.U16 desc[UR10][R16.64], R3 ;  /* 0x0000000310003986 */ /* 0x0001e6000c10150a */
[----:B0-----:R-:W-:-:S04]  /*aba90*/  IMAD.WIDE R16, R0, 0x2, R10 ;  /* 0x0000000200107825 */ /* 0x001fc800078e020a */
[----:B------:R-:W-:Y:S01]  /*abaa0*/  VIADD R3, R0, UR24 ;  /* 0x0000001800037c36 */ /* 0x000fe20008000000 */
[----:B---3--:R-:W-:Y:S01]  /*abab0*/  PRMT R0, R26, 0x7632, R0 ;  /* 0x000076321a007816 */ /* 0x008fe20000000000 */
[----:B------:R0:W-:Y:S04]  /*abac0*/  @P4 STG.E.U16 desc[UR10][R16.64], R26 ;  /* 0x0000001a10004986 */ /* 0x0001e8000c10150a */
[----:B------:R1:W-:Y:S04]  /*abad0*/  @P2 STG.E.U16 desc[UR10][R18.64], R0 ;  /* 0x0000000012002986 */ /* 0x0003e8000c10150a */
[----:B0-----:R-:W3:Y:S04]  /*abae0*/  LDL.LU R26, [R1+0x3eb8] ;  /* 0x003eb800011a7983 */ /* 0x001ee80000300800 */
[----:B-1----:R-:W4:Y:S04]  /*abaf0*/  LDL.LU R18, [R1+0x36c] ;  /* 0x00036c0001127983 */ /* 0x002f280000300800 */
[----:B------:R-:W2:Y:S01]  /*abb00*/  LDL R19, [R1+0x2970] ;  /* 0x0029700001137983 */ /* 0x000ea20000100800 */
[----:B------:R-:W-:Y:S01]  /*abb10*/  ISETP.LT.AND P5, PT, R28, UR6, !P1 ;  /* 0x000000061c007c0c */ /* 0x000fe2000cfa1270 */
[----:B------:R-:W-:Y:S01]  /*abb20*/  IMAD.WIDE R16, R3, 0x2, R6 ;  /* 0x0000000203107825 */ /* 0x000fe200078e0206 */
[----:B------:R-:W-:Y:S01]  /*abb30*/  ISETP.LT.AND P2, PT, R2, UR4, !P1 ;  /* 0x0000000402007c0c */ /* 0x000fe2000cf41270 */
[----:B------:R-:W-:-:S02]  /*abb40*/  ULDC UR4, c[0x0][0x228] ;  /* 0x00008a0000047ab9 */ /* 0x000fc40000000800 */
[----:B------:R-:W-:Y:S01]  /*abb50*/  VIADD R0, R24, 0x8 ;  /* 0x0000000818007836 */ /* 0x000fe20000000000 */
[----:B------:R-:W-:Y:S01]  /*abb60*/  STL [R1+0x3eac], R9 ;  /* 0x003eac0901007387 */ /* 0x000fe20000100800 */
[----:B------:R-:W-:-:S06]  /*abb70*/  ULDC UR6, c[0x0][0x228] ;  /* 0x00008a0000067ab9 */ /* 0x000fcc0000000800 */
[----:B----4-:R0:W-:Y:S01]  /*abb80*/  @P5 STG.E.U16 desc[UR10][R16.64], R18 ;  /* 0x0000001210005986 */ /* 0x0101e2000c10150a */
[----:B---3--:R-:W-:Y:S02]  /*abb90*/  PRMT R26, R18, 0x7632, R26 ;  /* 0x00007632121a7816 */ /* 0x008fe4000000001a */
[----:B--2---:R-:W-:Y:S01]  /*abba0*/  ISETP.LT.AND P6, PT, R19, UR4, !P1 ;  /* 0x0000000413007c0c */ /* 0x004fe2000cfc1270 */
[----:B------:R-:W-:Y:S02]  /*abbb0*/  ULDC UR4, c[0x0][0x22c] ;  /* 0x00008b0000047ab9 */ /* 0x000fe40000000800 */
[----:B------:R-:W-:Y:S01]  /*abbc0*/  ISETP.GE.AND P3, PT, R0, UR4, PT ;  /* 0x0000000400007c0c */ /* 0x000fe2000bf66270 */
[----:B------:R-:W-:Y:S01]  /*abbd0*/  ULDC UR4, c[0x0][0x228] ;  /* 0x00008a0000047ab9 */ /* 0x000fe20000000800 */
[----:B0-----:R-:W-:Y:S01]  /*abbe0*/  IMAD.WIDE R16, R3, 0x2, R4 ;  /* 0x0000000203107825 */ /* 0x001fe200078e0204 */
[----:B------:R-:W-:-:S03]  /*abbf0*/  PRMT R0, R21, 0x7632, R0 ;  /* 0x0000763215007816 */ /* 0x000fc60000000000 */
[----:B------:R-:W-:Y:S01]  /*abc00*/  IMAD.WIDE R18, R3, 0x2, R8 ;  /* 0x0000000203127825 */ /* 0x000fe200078e0208 */
[----:B------:R0:W-:Y:S04]  /*abc10*/  @P2 STG.E.U16 desc[UR10][R16.64], R26 ;  /* 0x0000001a10002986 */ /* 0x0001e8000c10150a */
[----:B------:R-:W2:Y:S04]  /*abc20*/  LDL.LU R9, [R1+0xc] ;  /* 0x00000c0001097983 */ /* 0x000ea80000300800 */
[----:B------:R-:W3:Y:S04]  /*abc30*/  LDL.LU R21, [R1+0x3eb4] ;  /* 0x003eb40001157983 */ /* 0x000ee80000300800 */
[----:B0-----:R-:W4:Y:S01]  /*abc40*/  LDL.LU R17, [R1+0x35c] ;  /* 0x00035c0001117983 */ /* 0x001f220000300800 */
[----:B------:R-:W-:Y:S01]  /*abc50*/  ISETP.LT.AND P5, PT, R27, UR6, !P1 ;  /* 0x000000061b007c0c */ /* 0x000fe2000cfa1270 */
[----:B------:R-:W-:-:S02]  /*abc60*/  ULDC UR6, c[0x0][0x228] ;  /* 0x00008a0000067ab9 */ /* 0x000fc40000000800 */
[----:B------:R-:W2:Y:S01]  /*abc70*/  LDL R26, [R1+0x2a3c] ;  /* 0x002a3c00011a7983 */ /* 0x000ea20000100800 */
[----:B------:R-:W-:-:S09]  /*abc80*/  ISETP.LT.AND P4, PT, R25, UR6, !P1 ;  /* 0x0000000619007c0c */ /* 0x000fd2000cf81270 */
[----:B----4-:R0:W-:Y:S01]  /*abc90*/  @P5 STG.E.U16 desc[UR10][R18.64], R17 ;  /* 0x0000001112005986 */ /* 0x0101e2000c10150a */
[C---:B------:R-:W-:Y:S01]  /*abca0*/  IMAD.WIDE R24, R3.reuse, 0x2, R22 ;  /* 0x0000000203187825 */ /* 0x040fe200078e0216 */
[----:B------:R-:W-:Y:S02]  /*abcb0*/  ULDC UR6, c[0x0][0x228] ;  /* 0x00008a0000067ab9 */ /* 0x000fe40000000800 */
[----:B0-----:R-:W4:Y:S04]  /*abcc0*/  LDL R18, [R1+0x2a44] ;  /* 0x002a440001127983 */ /* 0x001f280000100800 */
[----:B------:R-:W2:Y:S01]  /*abcd0*/  LDL.LU R19, [R1+0x34c] ;  /* 0x00034c0001137983 */ /* 0x000ea20000300800 */
[----:B---3--:R-:W-:-:S03]  /*abce0*/  IMAD.WIDE R16, R3, 0x2, R20 ;  /* 0x0000000203107825 */ /* 0x008fc600078e0214 */
[----:B------:R0:W-:Y:S01]  /*abcf0*/  @P6 STG.E.U16 desc[UR10][R24.64], R0 ;  /* 0x0000000018006986 */ /* 0x0001e2000c10150a */
[----:B----4-:R-:W-:Y:S01]  /*abd00*/  ISETP.LT.AND P2, PT, R18, UR4, !P1 ;  /* 0x0000000412007c0c */ /* 0x010fe2000cf41270 */
[----:B------:R-:W-:Y:S02]  /*abd10*/  ULDC UR4, c[0x0][0x228] ;  /* 0x00008a0000047ab9 */ /* 0x000fe40000000800 */
[----:B--2---:R1:W-:Y:S01]  /*abd20*/  @P4 STG.E.U16 desc[UR10][R16.64], R19 ;  /* 0x0000001310004986 */ /* 0x0043e2000c10150a */
[----:B------:R-:W-:Y:S02]  /*abd30*/  ISETP.LT.AND P4, PT, R26, UR4, !P1 ;  /* 0x000000041a007c0c */ /* 0x000fe4000cf81270 */
[----:B0-----:R-:W-:Y:S02]  /*abd40*/  PRMT R0, R19, 0x7632, R0 ;  /* 0x0000763213007816 */ /* 0x001fe40000000000 */
[----:B------:R-:W-:Y:S01]  /*abd50*/  ISETP.LT.AND P5, PT, R2, UR12, !P3 ;  /* 0x0000000c02007c0c */ /* 0x000fe2000dfa1270 */
[----:B------:R-:W-:Y:S01]  /*abd60*/  IMAD.WIDE R24, R3, 0x2, R14 ;  /* 0x0000000203187825 */ /* 0x000fe200078e020e */
[----:B------:R-:W-:Y:S01]  /*abd70*/  ISETP.LT.AND P1, PT, R29, UR6, !P1 ;  /* 0x000000061d007c0c */ /* 0x000fe2000cf21270 */
[----:B------:R-:W-:Y:S01]  /*abd80*/  ULDC UR4, c[0x0][0x228] ;  /* 0x00008a0000047ab9 */ /* 0x000fe20000000800 */
[----:B------:R-:W2:Y:S01]  /*abd90*/  LDL.LU R29, [R1+0x3eb0] ;  /* 0x003eb000011d7983 */ /* 0x000ea20000300800 */
[----:B------:R-:W-:Y:S01]  /*abda0*/  ISETP.LT.AND P6, PT, R28, UR8, !P3 ;  /* 0x000000081c007c0c */ /* 0x000fe2000dfc1270 */
[----:B-1----:R-:W-:-:S02]  /*abdb0*/  IMAD.WIDE R16, R3, 0x2, R12 ;  /* 0x0000000203107825 */ /* 0x002fc400078e020c */
[----:B------:R0:W-:Y:S01]  /*abdc0*/  STL [R1+0x3ea4], R2 ;  /* 0x003ea40201007387 */ /* 0x0001e20000100800 */
[----:B------:R-:W-:Y:S01]  /*abdd0*/  ULDC UR6, c[0x0][0x228] ;  /* 0x00008a0000067ab9 */ /* 0x000fe20000000800 */
[----:B------:R-:W-:Y:S01]  /*abde0*/  ULDC UR8, c[0x0][0x228] ;  /* 0x00008a0000087ab9 */ /* 0x000fe20000000800 */
[----:B------:R-:W-:Y:S01]  /*abdf0*/  VIADD R28, R3, UR24 ;  /* 0x00000018031c7c36 */ /* 0x000fe20008000000 */
[----:B------:R1:W-:Y:S01]  /*abe00*/  @P2 STG.E.U16 desc[UR10][R16.64], R0 ;  /* 0x0000000010002986 */ /* 0x0003e2000c10150a */
[----:B------:R-:W-:Y:S01]  /*abe10*/  ISETP.LT.AND P2, PT, R27, UR14, !P3 ;  /* 0x0000000e1b007c0c */ /* 0x000fe2000df41270 */
[----:B------:R-:W-:Y:S01]  /*abe20*/  ULDC UR12, c[0x0][0x228] ;  /* 0x00008a00000c7ab9 */ /* 0x000fe20000000800 */
[C---:B------:R-:W-:Y:S01]  /*abe30*/  IMAD.WIDE R18, R28.reuse, 0x2, R6 ;  /* 0x000000021c127825 */ /* 0x040fe200078e0206 */
[----:B------:R-:W-:Y:S01]  /*abe40*/  ULDC UR14, c[0x0][0x228] ;  /* 0x00008a00000e7ab9 */ /* 0x000fe20000000800 */
[----:B0-----:R-:W3:Y:S02]  /*abe50*/  LDL.LU R2, [R1+0x300] ;  /* 0x0003000001027983 */ /* 0x001ee40000300800 */
[----:B------:R-:W-:-:S04]  /*abe60*/  IMAD.WIDE R26, R28, 0x2, R4 ;  /* 0x000000021c1a7825 */ /* 0x000fc800078e0204 */
[----:B-1----:R-:W-:Y:S01]  /*abe70*/  IMAD.WIDE R16, R3, 0x2, R10 ;  /* 0x0000000203107825 */ /* 0x002fe200078e020a */
[----:B------:R-:W-:-:S04]  /*abe80*/  PRMT R3, R9, 0x7632, R3 ;  /* 0x0000763209037816 */ /* 0x000fc80000000003 */
[----:B------:R0:W-:Y:S04]  /*abe90*/  @P4 STG.E.U16 desc[UR10][R16.64], R9 ;  /* 0x0000000910004986 */ /* 0x0001e8000c10150a */
[----:B------:R1:W-:Y:S04]  /*abea0*/  @P1 STG.E.U16 desc[UR10][R24.64], R3 ;  /* 0x0000000318001986 */ /* 0x0003e8000c10150a */
[----:B0-----:R-:W4:Y:S04]  /*abeb0*/  LDL.LU R9, [R1+0x3eac] ;  /* 0x003eac0001097983 */ /* 0x001f280000300800 */
[----:B-1----:R-:W3:Y:S04]  /*abec0*/  LDL.LU R24, [R1+0x310] ;  /* 0x0003100001187983 */ /* 0x002ee80000300800 */
[----:B------:R-:W3:Y:S01]  /*abed0*/  LDL R25, [R1+0x1714] ;  /* 0x0017140001197983 */ /* 0x000ee20000100800 */
[----:B--2---:R-:W-:-:S03]  /*abee0*/  PRMT R0, R29, 0x7632, R0 ;  /* 0x000076321d007816 */ /* 0x004fc60000000000 */
[----:B------:R0:W-:Y:S04]  /*abef0*/  @P6 STG.E.U16 desc[UR10][R18.64], R29 ;  /* 0x0000001d12006986 */ /* 0x0001e8000c10150a */
[----:B------:R1:W-:Y:S04]  /*abf00*/  @P5 STG.E.U16 desc[UR10][R26.64], R0 ;  /* 0x000000001a005986 */ /* 0x0003e8000c10150a */
[----:B0-----:R-:W2:Y:S04]  /*abf10*/  LDL.LU R29, [R1+0x3ea8] ;  /* 0x003ea800011d7983 */ /* 0x001ea80000300800 */
[----:B-1----:R-:W2:Y:S04]  /*abf20*/  LDL R26, [R1+0x2970] ;  /* 0x00297000011a7983 */ /* 0x002ea80000100800 */
[----:B------:R-:W2:Y:S04]  /*abf30*/  LDL R27, [R1+0x2a0c] ;  /* 0x002a0c00011b7983 */ /* 0x000ea80000100800 */
[----:B------:R-:W2:Y:S04]  /*abf40*/  LDL R18, [R1+0x2a44] ;  /* 0x002a440001127983 */ /* 0x000ea80000100800 */
[----:B------:R-:W2:Y:S01]  /*abf50*/  LDL R19, [R1+0x2a3c] ;  /* 0x002a3c0001137983 */ /* 0x000ea20000100800 */
[----:B----4-:R-:W-:-:S03]  /*abf60*/  IMAD.WIDE R16, R28, 0x2, R8 ;  /* 0x000000021c107825 */ /* 0x010fc600078e0208 */
[----:B------:R-:W-:Y:S04]  /*abf70*/  STL [R1+0x3ea0], R23 ;  /* 0x003ea01701007387 */ /* 0x000fe80000100800 */
[----:B---3--:R0:W-:Y:S01]  /*abf80*/  @P2 STG.E.U16 desc[UR10][R16.64], R24 ;  /* 0x0000001810002986 */ /* 0x0081e2000c10150a */
[----:B------:R-:W-:Y:S01]  /*abf90*/  VIADD R0, R25, 0x9 ;  /* 0x0000000919007836 */ /* 0x000fe20000000000 */
[----:B------:R-:W-:Y:S01]  /*abfa0*/  PRMT R3, R2, 0x7632, R3 ;  /* 0x0000763202037816 */ /* 0x000fe20000000003 */
[----:B0-----:R-:W-:Y:S02]  /*abfb0*/  IMAD.WIDE R16, R28, 0x2, R22 ;  /* 0x000000021c107825 */ /* 0x001fe400078e0216 */
[----:B------:R-:W3:Y:S01]  /*abfc0*/  LDL.LU R23, [R1+0x2e0] ;  /* 0x0002e00001177983 */ /* 0x000ee20000300800 */
[----:B--2---:R-:W-:Y:S01]  /*abfd0*/  ISETP.LT.AND P1, PT, R26, UR4, !P3 ;  /* 0x000000041a007c0c */ /* 0x004fe2000df21270 */
[----:B------:R-:W-:Y:S01]  /*abfe0*/  ULDC UR4, c[0x0][0x22c] ;  /* 0x00008b0000047ab9 */ /* 0x000fe20000000800 */
[----:B------:R-:W-:-:S02]  /*abff0*/  ISETP.LT.AND P4, PT, R27, UR6, !P3 ;  /* 0x000000061b007c0c */ /* 0x000fc4000df81270 */
[----:B------:R-:W-:Y:S02]  /*ac000*/  PRMT R29, R24, 0x7632, R29 ;  /* 0x00007632181d7816 */ /* 0x000fe4000000001d */
[----:B------:R-:W-:Y:S02]  /*ac010*/  ISETP.LT.AND P5, PT, R18, UR8, !P3 ;  /* 0x0000000812007c0c */ /* 0x000fe4000dfa1270 */
[----:B------:R-:W-:Y:S01]  /*ac020*/  ISETP.LT.AND P6, PT, R19, UR12, !P3 ;  /* 0x0000000c13007c0c */ /* 0x000fe2000dfc1270 */
[----:B------:R-:W-:Y:S01]  /*ac030*/  IMAD.WIDE R18, R28, 0x2, R20 ;  /* 0x000000021c127825 */ /* 0x000fe200078e0214 */
[----:B------:R-:W-:-:S03]  /*ac040*/  ISETP.GE.AND P2, PT, R0, UR4, PT ;  /* 0x0000000400007c0c */ /* 0x000fc6000bf46270 */
[----:B------:R0:W-:Y:S01]  /*ac050*/  @P1 STG.E.U16 desc[UR10][R16.64], R29 ;  /* 0x0000001d10001986 */ /* 0x0001e2000c10150a */
[----:B------:R-:W-:Y:S01]  /*ac060*/  ULDC UR4, c[0x0][0x228] ;  /* 0x00008a0000047ab9 */ /* 0x000fe20000000800 */
[C---:B------:R-:W-:Y:S01]  /*ac070*/  IMAD.WIDE R24, R28.reuse, 0x2, R12 ;  /* 0x000000021c187825 */ /* 0x040fe200078e020c */
[----:B------:R-:W-:Y:S01]  /*ac080*/  ULDC UR6, c[0x0][0x228] ;  /* 0x00008a0000067ab9 */ /* 0x000fe20000000800 */
[----:B------:R-:W2:Y:S01]  /*ac090*/  LDL R0, [R1+0x2924] ;  /* 0x0029240001007983 */ /* 0x000ea20000100800 */
[----:B------:R-:W-:Y:S01]  /*ac0a0*/  ULDC UR8, c[0x0][0x228] ;  /* 0x00008a0000087ab9 */ /* 0x000fe20000000800 */
[----:B------:R-:W-:Y:S01]  /*ac0b0*/  IMAD.WIDE R26, R28, 0x2, R10 ;  /* 0x000000021c1a7825 */ /* 0x000fe200078e020a */
[----:B------:R-:W-:Y:S01]  /*ac0c0*/  ULDC UR12, c[0x0][0x228] ;  /* 0x00008a00000c7ab9 */ /* 0x000fe20000000800 */
[----:B------:R1:W-:Y:S04]  /*ac0d0*/  @P4 STG.E.U16 desc[UR10][R18.64], R2 ;  /* 0x0000000212004986 */ /* 0x0003e8000c10150a */
[----:B0-----:R-:W4:Y:S04]  /*ac0e0*/  LDL.LU R16, [R1+0x2f0] ;  /* 0x0002f00001107983 */ /* 0x001f280000300800 */
[----:B------:R-:W3:Y:S04]  /*ac0f0*/  LDL R17, [R1+0x1714] ;  /* 0x0017140001117983 */ /* 0x000ee80000100800 */
[----:B-1----:R-:W3:Y:S04]  /*ac100*/  LDL.LU R2, [R1+0x3ea4] ;  /* 0x003ea40001027983 */ /* 0x002ee80000300800 */
[----:B------:R-:W3:Y:S04]  /*ac110*/  LDL R18, [R1+0x2a34] ;  /* 0x002a340001127983 */ /* 0x000ee80000100800 */
[----:B------:R-:W3:Y:S04]  /*ac120*/  LDL R19, [R1+0x1808] ;  /* 0x0018080001137983 */ /* 0x000ee80000100800 */
[----:B------:R3:W-:Y:S04]  /*ac130*/  @P5 STG.E.U16 desc[UR10][R24.64], R3 ;  /* 0x0000000318005986 */ /* 0x0007e8000c10150a */
[----:B----4-:R0:W-:Y:S01]  /*ac140*/  @P6 STG.E.U16 desc[UR10][R26.64], R16 ;  /* 0x000000101a006986 */ /* 0x0101e2000c10150a */
[----:B--2---:R-:W-:Y:S01]  /*ac150*/  ISETP.LT.AND P6, PT, R0, UR12, !P2 ;  /* 0x0000000c00007c0c */ /* 0x004fe2000d7c1270 */
[----:B------:R-:W-:Y:S01]  /*ac160*/  VIADD R0, R28, UR24 ;  /* 0x000000181c007c36 */ /* 0x000fe20008000000 */
[----:B------:R-:W-:Y:S01]  /*ac170*/  PRMT R29, R16, 0x7632, R29 ;  /* 0x00007632101d7816 */ /* 0x000fe2000000001d */
[----:B---3--:R-:W-:Y:S01]  /*ac180*/  VIADD R3, R17, 0xa ;  /* 0x0000000a11037836 */ /* 0x008fe20000000000 */
[----:B------:R-:W-:Y:S01]  /*ac190*/  ULDC UR12, c[0x0][0x228] ;  /* 0x00008a00000c7ab9 */ /* 0x000fe20000000800 */
[----:B------:R-:W-:-:S02]  /*ac1a0*/  ISETP.LT.AND P5, PT, R2, UR8, !P2 ;  /* 0x0000000802007c0c */ /* 0x000fc4000d7a1270 */
[----:B------:R-:W-:Y:S02]  /*ac1b0*/  ISETP.LT.AND P3, PT, R18, UR4, !P3 ;  /* 0x0000000412007c0c */ /* 0x000fe4000df61270 */
[----:B------:R-:W-:Y:S01]  /*ac1c0*/  ISETP.LT.AND P4, PT, R19, UR6, !P2 ;  /* 0x0000000613007c0c */ /* 0x000fe2000d781270 */
[----:B------:R-:W-:Y:S01]  /*ac1d0*/  STL [R1+0x3e94], R2 ;  /* 0x003e940201007387 */ /* 0x000fe20000100800 */
[----:B0-----:R-:W-:Y:S01]  /*ac1e0*/  IMAD.WIDE R16, R28, 0x2, R14 ;  /* 0x000000021c107825 */ /* 0x001fe200078e020e */
[----:B------:R-:W-:Y:S01]  /*ac1f0*/  PRMT R28, R23, 0x7632, R28 ;  /* 0x00007632171c7816 */ /* 0x000fe2000000001c */
[----:B------:R-:W-:Y:S01]  /*ac200*/  ULDC UR4, c[0x0][0x22c] ;  /* 0x00008b0000047ab9 */ /* 0x000fe20000000800 */
[----:B------:R0:W-:Y:S01]  /*ac210*/  STL [R1+0x3e98], R6 ;  /* 0x003e980601007387 */ /* 0x0001e20000100800 */
[----:B------:R-:W-:Y:S01]  /*ac220*/  IMAD.WIDE R18, R0, 0x2, R6 ;  /* 0x0000000200127825 */ /* 0x000fe200078e0206 */
[----:B------:R-:W-:Y:S01]  /*ac230*/  ULDC UR6, c[0x0][0x228] ;  /* 0x00008a0000067ab9 */ /* 0x000fe20000000800 */
[----:B------:R-:W-:-:S02]  /*ac240*/  ULDC UR8, c[0x0][0x228] ;  /* 0x00008a0000087ab9 */ /* 0x000fc40000000800 */
[C---:B------:R-:W-:Y:S01]  /*ac250*/  IMAD.WIDE R24, R0.reuse, 0x2, R4 ;  /* 0x0000000200187825 */ /* 0x040fe200078e0204 */
[----:B------:R-:W-:Y:S04]  /*ac260*/  @P3 STG.E.U16 desc[UR10][R16.64], R29 ;  /* 0x0000001d10003986 */ /* 0x000fe8000c10150a */
[----:B0-----:R-:W2:Y:S04]  /*ac270*/  LDL.LU R6, [R1+0x2c0] ;  /* 0x0002c00001067983 */ /* 0x001ea80000300800 */
[----:B------:R0:W-:Y:S04]  /*ac280*/  STL [R1+0x3e90], R7 ;  /* 0x003e900701007387 */ /* 0x0001e80000100800 */
[----:B------:R1:W-:Y:S04]  /*ac290*/  @P4 STG.E.U16 desc[UR10][R18.64], R23 ;  /* 0x0000001712004986 */ /* 0x0003e8000c10150a */
[----:B0-----:R-:W3:Y:S04]  /*ac2a0*/  LDL.LU R7, [R1+0x2b0] ;  /* 0x0002b00001077983 */ /* 0x001ee80000300800 */
[----:B------:R-:W-:Y:S04]  /*ac2b0*/  STL [R1+0x3e9c], R5 ;  /* 0x003e9c0501007387 */ /* 0x000fe80000100800 */
[----:B------:R-:W4:Y:S04]  /*ac2c0*/  LDL R29, [R1+0x2a3c] ;  /* 0x002a3c00011d7983 */ /* 0x000f280000100800 */
[----:B------:R-:W3:Y:S04]  /*ac2d0*/  LDL R16, [R1+0x2a34] ;  /* 0x002a340001107983 */ /* 0x000ee80000100800 */
[----:B------:R-:W3:Y:S04]  /*ac2e0*/  LDL.LU R17, [R1+0x2d0] ;  /* 0x0002d00001117983 */ /* 0x000ee80000300800 */
[----:B-1----:R-:W3:Y:S04]  /*ac2f0*/  LDL.LU R23, [R1+0x3ea0] ;  /* 0x003ea00001177983 */ /* 0x002ee80000300800 */
[----:B------:R0:W-:Y:S04]  /*ac300*/  @P5 STG.E.U16 desc[UR10][R24.64], R28 ;  /* 0x0000001c18005986 */ /* 0x0001e8000c10150a */
[----:B------:R-:W3:Y:S04]  /*ac310*/  LDL R18, [R1+0x2a0c] ;  /* 0x002a0c0001127983 */ /* 0x000ee80000100800 */
[----:B------:R-:W3:Y:S04]  /*ac320*/  LDL R19, [R1+0x2a44] ;  /* 0x002a440001137983 */ /* 0x000ee80000100800 */
[----:B0-----:R-:W3:Y:S01]  /*ac330*/  LDL R25, [R1+0x2970] ;  /* 0x0029700001197983 */ /* 0x001ee20000100800 */
[----:B------:R-:W-:Y:S01]  /*ac340*/  IMAD.WIDE R26, R0, 0x2, R8 ;  /* 0x00000002001a7825 */ /* 0x000fe200078e0208 */
[----:B------:R-:W-:Y:S01]  /*ac350*/  ISETP.GE.AND P1, PT, R3, UR4, PT ;  /* 0x0000000403007c0c */ /* 0x000fe2000bf26270 */
[----:B------:R-:W-:Y:S01]  /*ac360*/  ULDC UR4, c[0x0][0x228] ;  /* 0x00008a0000047ab9 */ /* 0x000fe20000000800 */
[----:B------:R-:W-:Y:S01]  /*ac370*/  STL [R1+0x3e8c], R20 ;  /* 0x003e8c1401007387 */ /* 0x000fe20000100800 */
[----:B--2---:R-:W-:-:S02]  /*ac380*/  PRMT R2, R6, 0x7632, R2 ;  /* 0x0000763206027816 */ /* 0x004fc40000000002 */
[----:B----4-:R-:W-:Y:S01]  /*ac390*/  ISETP.LT.AND P3, PT, R29, UR12, !P2 ;  /* 0x0000000c1d007c0c */ /* 0x010fe2000d761270 */
[----:B---3--:R0:W-:Y:S01]  /*ac3a0*/  @P6 STG.E.U16 desc[UR10][R26.64], R17 ;  /* 0x000000111a006986 */ /* 0x0081e2000c10150a */
[----:B------:R-:W-:Y:S02]  /*ac3b0*/  PRMT R5, R17, 0x7632, R5 ;  /* 0x0000763211057816 */ /* 0x000fe40000000005 */
[----:B------:R-:W-:Y:S02]  /*ac3c0*/  ISETP.LT.AND P5, PT, R18, UR6, !P2 ;  /* 0x0000000612007c0c */ /* 0x000fe4000d7a1270 */
[----:B------:R-:W-:Y:S02]  /*ac3d0*/  ISETP.LT.AND P4, PT, R19, UR8, !P2 ;  /* 0x0000000813007c0c */ /* 0x000fe4000d781270 */
[----:B------:R-:W-:Y:S01]  /*ac3e0*/  PRMT R3, R7, 0x7632, R3 ;  /* 0x0000763207037816 */ /* 0x000fe20000000003 */
[----:B------:R-:W-:Y:S01]  /*ac3f0*/  IMAD.WIDE R28, R0, 0x2, R14 ;  /* 0x00000002001c7825 */ /* 0x000fe200078e020e */
[----:B------:R-:W-:Y:S01]  /*ac400*/  ISETP.LT.AND P6, PT, R25, UR4, !P2 ;  /* 0x0000000419007c0c */ /* 0x000fe2000d7c1270 */
[----:B------:R-:W-:Y:S01]  /*ac410*/  ULDC UR4, c[0x0][0x228] ;  /* 0x00008a0000047ab9 */ /* 0x000fe20000000800 */
[----:B------:R-:W-:Y:S01]  /*ac420*/  ISETP.LT.AND P2, PT, R16, UR14, !P2 ;  /* 0x0000000e10007c0c */ /* 0x000fe2000d741270 */
[C---:B0-----:R-:W-:Y:S01]  /*ac430*/  IMAD.WIDE R16, R0.reuse, 0x2, R22 ;  /* 0x0000000200107825 */ /* 0x041fe200078e0216 */
[----:B------:R-:W-:Y:S01]  /*ac440*/  ULDC UR6, c[0x0][0x228] ;  /* 0x00008a0000067ab9 */ /* 0x000fe20000000800 */
[----:B------:R-:W-:Y:S01]  /*ac450*/  ULDC UR12, c[0x0][0x228] ;  /* 0x00008a00000c7ab9 */ /* 0x000fe20000000800 */
[----:B------:R-:W-:Y:S01]  /*ac460*/  ULDC UR8, c[0x0][0x228] ;  /* 0x00008a0000087ab9 */ /* 0x000fe20000000800 */
[C---:B------:R-:W-:Y:S01]  /*ac470*/  IMAD.WIDE R18, R0.reuse, 0x2, R20 ;  /* 0x0000000200127825 */ /* 0x040fe200078e0214 */
[----:B------:R-:W-:Y:S01]  /*ac480*/  ULDC UR14, c[0x0][0x228] ;  /* 0x00008a00000e7ab9 */ /* 0x000fe20000000800 */
[----:B------:R-:W2:Y:S02]  /*ac490*/  LDL.LU R20, [R1+0x324] ;  /* 0x0003240001147983 */ /* 0x000ea40000300800 */
[----:B------:R-:W-:-:S02]  /*ac4a0*/  IMAD.WIDE R24, R0, 0x2, R12 ;  /* 0x0000000200187825 */ /* 0x000fc400078e020c */
[----:B------:R0:W-:Y:S04]  /*ac4b0*/  STL [R1+0x3e88], R21 ;  /* 0x003e881501007387 */ /* 0x0001e80000100800 */
[----:B------:R1:W-:Y:S04]  /*ac4c0*/  @P6 STG.E.U16 desc[UR10][R16.64], R5 ;  /* 0x0000000510006986 */ /* 0x0003e8000c10150a */
[----:B------:R3:W-:Y:S04]  /*ac4d0*/  @P5 STG.E.U16 desc[UR10][R18.64], R6 ;  /* 0x0000000612005986 */ /* 0x0007e8000c10150a */
[----:B0-----:R-:W4:Y:S04]  /*ac4e0*/  LDL.LU R21, [R1+0x314] ;  /* 0x0003140001157983 */ /* 0x001f280000300800 */
[----:B-1----:R-:W4:Y:S04]  /*ac4f0*/  LDL.LU R5, [R1+0x3e9c] ;  /* 0x003e9c0001057983 */ /* 0x002f280000300800 */
[----:B------:R-:W4:Y:S04]  /*ac500*/  LDL R16, [R1+0x2970] ;  /* 0x0029700001107983 */ /* 0x000f280000100800 */
[----:B------:R-:W4:Y:S01]  /*ac510*/  LDL R17, [R1+0x1714] ;  /* 0x0017140001117983 */ /* 0x000f220000100800 */
[----:B------:R-:W-:-:S03]  /*ac520*/  IMAD.WIDE R26, R0, 0x2, R10 ;  /* 0x00000002001a7825 */ /* 0x000fc600078e020a */
[----:B---3--:R-:W3:Y:S04]  /*ac530*/  LDL.LU R6, [R1+0x3e98] ;  /* 0x003e980001067983 */ /* 0x008ee80000300800 */
[----:B------:R-:W3:Y:S04]  /*ac540*/  LDL R18, [R1+0x1808] ;  /* 0x0018080001127983 */ /* 0x000ee80000100800 */
[----:B------:R-:W3:Y:S04]  /*ac550*/  LDL R19, [R1+0x2924] ;  /* 0x0029240001137983 */ /* 0x000ee80000100800 */
[----:B------:R0:W-:Y:S04]  /*ac560*/  @P4 STG.E.U16 desc[UR10][R24.64], R2 ;  /* 0x0000000218004986 */ /* 0x0001e8000c10150a */
[----:B------:R1:W-:Y:S04]  /*ac570*/  @P3 STG.E.U16 desc[UR10][R26.64], R7 ;  /* 0x000000071a003986 */ /* 0x0003e8000c10150a */
[----:B0-----:R-:W3:Y:S04]  /*ac580*/  LDL.LU R2, [R1+0x3e94] ;  /* 0x003e940001027983 */ /* 0x001ee80000300800 */
[----:B-1----:R-:W3:Y:S01]  /*ac590*/  LDL.LU R7, [R1+0x3e90] ;  /* 0x003e900001077983 */ /* 0x002ee20000300800 */
[----:B------:R-:W-:-:S03]  /*ac5a0*/  VIADD R0, R0, UR24 ;  /* 0x0000001800007c36 */ /* 0x000fc60008000000 */
[----:B------:R2:W-:Y:S01]  /*ac5b0*/  @P2 STG.E.U16 desc[UR10][R28.64], R3 ;  /* 0x000000031c002986 */ /* 0x0005e2000c10150a */
[----:B------:R-:W-:Y:S01]  /*ac5c0*/  IMAD.WIDE R24, R0, 0x2, R8 ;  /* 0x0000000200187825 */ /* 0x000fe200078e0208 */
[----:B--2---:R-:W-:Y:S02]  /*ac5d0*/  PRMT R29, R20, 0x7632, R29 ;  /* 0x00007632141d7816 */ /* 0x004fe4000000001d */
[----:B----4-:R-:W-:Y:S01]  /*ac5e0*/  ISETP.LT.AND P6, PT, R16, UR12, !P1 ;  /* 0x0000000c10007c0c */ /* 0x010fe2000cfc1270 */
[----:B------:R-:W-:Y:S01]  /*ac5f0*/  ULDC UR12, c[0x0][0x228] ;  /* 0x00008a00000c7ab9 */ /* 0x000fe20000000800 */
[----:B------:R-:W-:Y:S01]  /*ac600*/  VIADD R3, R17, 0xb ;  /* 0x0000000b11037836 */ /* 0x000fe20000000000 */
[----:B---3--:R-:W-:Y:S01]  /*ac610*/  ISETP.LT.AND P3, PT, R18, UR4, !P1 ;  /* 0x0000000412007c0c */ /* 0x008fe2000cf61270 */
[----:B------:R-:W-:Y:S01]  /*ac620*/  ULDC UR4, c[0x0][0x22c] ;  /* 0x00008b0000047ab9 */ /* 0x000fe20000000800 */
[----:B------:R-:W-:Y:S01]  /*ac630*/  ISETP.LT.AND P5, PT, R19, UR8, !P1 ;  /* 0x0000000813007c0c */ /* 0x000fe2000cfa1270 */
[----:B------:R-:W-:Y:S01]  /*ac640*/  IMAD.WIDE R18, R0, 0x2, R4 ;  /* 0x0000000200127825 */ /* 0x000fe200078e0204 */
[----:B------:R-:W-:Y:S01]  /*ac650*/  ISETP.GE.AND P2, PT, R3, UR4, PT ;  /* 0x0000000403007c0c */ /* 0x000fe2000bf46270 */
[----:B------:R-:W-:Y:S01]  /*ac660*/  ULDC UR8, c[0x0][0x228] ;  /* 0x00008a0000087ab9 */ /* 0x000fe20000000800 */
[----:B------:R-:W-:Y:S01]  /*ac670*/  ISETP.LT.AND P4, PT, R2, UR6, !P1 ;  /* 0x0000000602007c0c */ /* 0x000fe2000cf81270 */
[----:B------:R0:W-:Y:S01]  /*ac680*/  STL [R1+0x3e80], R2 ;  /* 0x003e800201007387 */ /* 0x0001e20000100800 */
[----:B------:R-:W-:Y:S01]  /*ac690*/  PRMT R28, R21, 0x7632, R28 ;  /* 0x00007632151c7816 */ /* 0x000fe2000000001c */
[----:B------:R-:W-:Y:S01]  /*ac6a0*/  ULDC UR6, c[0x0][0x228] ;  /* 0x00008a0000067ab9 */ /* 0x000fe20000000800 */
[C---:B------:R-:W-:Y:S01]  /*ac6b0*/  IMAD.WIDE R16, R0.reuse, 0x2, R6 ;  /* 0x0000000200107825 */ /* 0x040fe200078e0206 */
[----:B------:R-:W-:Y:S01]  /*ac6c0*/  ULDC UR4, c[0x0][0x248] ;  /* 0x0000920000047ab9 */ /* 0x000fe20000000800 */
[----:B0-----:R-:W2:Y:S04]  /*ac6d0*/  LDL.LU R2, [R1+0x2f4] ;  /* 0x0002f40001027983 */ /* 0x001ea80000300800 */
[----:B------:R0:W-:Y:S04]  /*ac6e0*/  STL [R1+0x3e84], R7 ;  /* 0x003e840701007387 */ /* 0x0001e80000100800 */
[----:B------:R1:W-:Y:S04]  /*ac6f0*/  @P3 STG.E.U16 desc[UR10][R16.64], R20 ;  /* 0x0000001410003986 */ /* 0x0003e8000c10150a */
[----:B------:R3:W-:Y:S04]  /*ac700*/  @P4 STG.E.U16 desc[UR10][R18.64], R29 ;  /* 0x0000001d12004986 */ /* 0x0007e8000c10150a */
[----:B0-----:R-:W4:Y:S04]  /*ac710*/  LDL.LU R7, [R1+0x304] ;  /* 0x0003040001077983 */ /* 0x001f280000300800 */
[----:B------:R-:W2:Y:S04]  /*ac720*/  LDL R3, [R1+0x1808] ;  /* 0x0018080001037983 */ /* 0x000ea80000100800 */
[----:B-1----:R-:W2:Y:S04]  /*ac730*/  LDL.LU R20, [R1+0x3e8c] ;  /* 0x003e8c0001147983 */ /* 0x002ea80000300800 */
[----:B---3--:R-:W3:Y:S04]  /*ac740*/  LDL R18, [R1+0x2a0c] ;  /* 0x002a0c0001127983 */ /* 0x008ee80000100800 */
[----:B------:R-:W2:Y:S04]  /*ac750*/  LDL R19, [R1+0x2a44] ;  /* 0x002a440001137983 */ /* 0x000ea80000100800 */
[----:B------:R-:W2:Y:S04]  /*ac760*/  LDL R16, [R1+0x2a3c] ;  /* 0x002a3c0001107983 */ /* 0x000ea80000100800 */
[----:B------:R-:W2:Y:S04]  /*ac770*/  LDL R17, [R1+0x2a34] ;  /* 0x002a340001117983 */ /* 0x000ea80000100800 */
[----:B------:R0:W-:Y:S04]  /*ac780*/  @P5 STG.E.U16 desc[UR10][R24.64], R21 ;  /* 0x0000001518005986 */ /* 0x0001e8000c10150a */
[----:B0-----:R-:W2:Y:S01]  /*ac790*/  LDL.LU R21, [R1+0x3e88] ;  /* 0x003e880001157983 */ /* 0x001ea20000300800 */
[----:B------:R-:W-:-:S05]  /*ac7a0*/  IMAD.WIDE R26, R0, 0x2, R22 ;  /* 0x00000002001a7825 */ /* 0x000fca00078e0216 */
[----:B------:R0:W-:Y:S01]  /*ac7b0*/  @P6 STG.E.U16 desc[UR10][R26.64], R28 ;  /* 0x0000001c1a006986 */ /* 0x0001e2000c10150a */
[----:B------:R-:W-:-:S03]  /*ac7c0*/  IMAD.WIDE R24, R0, 0x2, R10 ;  /* 0x0000000200187825 */ /* 0x000fc600078e020a */
[----:B------:R1:W-:Y:S01]  /*ac7d0*/  STL [R1+0x3e7c], R13 ;  /* 0x003e7c0d01007387 */ /* 0x0003e20000100800 */
[----:B0-----:R-:W-:Y:S01]  /*ac7e0*/  IMAD.WIDE R26, R0, 0x2, R14 ;  /* 0x00000002001a7825 */ /* 0x001fe200078e020e */
[----:B----4-:R-:W-:Y:S02]  /*ac7f0*/  PRMT R28, R7, 0x7632, R28 ;  /* 0x00007632071c7816 */ /* 0x010fe4000000001c */
[----:B---3--:R-:W-:Y:S01]  /*ac800*/  ISETP.LT.AND P5, PT, R18, UR6, !P1 ;  /* 0x0000000612007c0c */ /* 0x008fe2000cfa1270 */
[----:B------:R-:W-:Y:S01]  /*ac810*/  ULDC UR6, c[0x0][0x228] ;  /* 0x00008a0000067ab9 */ /* 0x000fe20000000800 */
[----:B--2---:R-:W-:Y:S01]  /*ac820*/  ISETP.LT.AND P4, PT, R19, UR8, !P1 ;  /* 0x0000000813007c0c */ /* 0x004fe2000cf81270 */
[----:B------:R-:W-:Y:S01]  /*ac830*/  ULDC UR8, c[0x0][0x228] ;  /* 0x00008a0000087ab9 */ /* 0x000fe20000000800 */
[----:B------:R-:W-:Y:S01]  /*ac840*/  ISETP.LT.AND P3, PT, R16, UR12, !P1 ;  /* 0x0000000c10007c0c */ /* 0x000fe2000cf61270 */
[----:B------:R-:W-:Y:S01]  /*ac850*/  ULDC UR12, c[0x0][0x228] ;  /* 0x00008a00000c7ab9 */ /* 0x000fe20000000800 */
[----:B------:R-:W-:Y:S01]  /*ac860*/  ISETP.LT.AND P1, PT, R17, UR14, !P1 ;  /* 0x0000000e11007c0c */ /* 0x000fe2000cf21270 */
[C---:B------:R-:W-:Y:S01]  /*ac870*/  IMAD.WIDE R16, R0.reuse, 0x2, R12 ;  /* 0x0000000200107825 */ /* 0x040fe200078e020c */
[----:B------:R-:W-:Y:S01]  /*ac880*/  ISETP.LT.AND P6, PT, R3, UR6, !P2 ;  /* 0x0000000603007c0c */ /* 0x000fe2000d7c1270 */
[----:B-1----:R-:W2:Y:S01]  /*ac890*/  LDL.LU R13, [R1+0x2d4] ;  /* 0x0002d400010d7983 */ /* 0x002ea20000300800 */
[----:B------:R-:W-:Y:S01]  /*ac8a0*/  ULDC UR6, c[0x0][0x228] ;  /* 0x00008a0000067ab9 */ /* 0x000fe20000000800 */
[C---:B------:R-:W-:Y:S01]  /*ac8b0*/  VIADD R3, R0.reuse, UR4 ;  /* 0x0000000400037c36 */ /* 0x040fe20008000000 */
[----:B------:R-:W-:Y:S01]  /*ac8c0*/  ULDC UR4, c[0x0][0x228] ;  /* 0x00008a0000047ab9 */ /* 0x000fe20000000800 */
[----:B------:R-:W-:Y:S01]  /*ac8d0*/  ULDC UR14, c[0x0][0x228] ;  /* 0x00008a00000e7ab9 */ /* 0x000fe20000000800 */
[----:B------:R-:W-:Y:S01]  /*ac8e0*/  IMAD.WIDE R18, R0, 0x2, R20 ;  /* 0x0000000200127825 */ /* 0x000fe200078e0214 */
[----:B------:R-:W-:-:S04]  /*ac8f0*/  PRMT R0, R2, 0x7632, R0 ;  /* 0x0000763202007816 */ /* 0x000fc80000000000 */
[----:B------:R0:W-:Y:S04]  /*ac900*/  @P5 STG.E.U16 desc[UR10][R18.64], R7 ;  /* 0x0000000712005986 */ /* 0x0001e8000c10150a */
[----:B------:R1:W-:Y:S04]  /*ac910*/  @P4 STG.E.U16 desc[UR10][R16.64], R28 ;  /* 0x0000001c10004986 */ /* 0x0003e8000c10150a */
[----:B------:R3:W-:Y:S04]  /*ac920*/  @P3 STG.E.U16 desc[UR10][R24.64], R2 ;  /* 0x0000000218003986 */ /* 0x0007e8000c10150a */
[----:B0-----:R-:W4:Y:S04]  /*ac930*/  LDL.LU R7, [R1+0x3e84] ;  /* 0x003e840001077983 */ /* 0x001f280000300800 */
[----:B-1----:R-:W4:Y:S04]  /*ac940*/  LDL.LU R16, [R1+0x2e4] ;  /* 0x0002e40001107983 */ /* 0x002f280000300800 */
[----:B------:R-:W4:Y:S04]  /*ac950*/  LDL R17, [R1+0x1714] ;  /* 0x0017140001117983 */ /* 0x000f280000100800 */
[----:B---3--:R-:W3:Y:S04]  /*ac960*/  LDL.LU R2, [R1+0x3e80] ;  /* 0x003e800001027983 */ /* 0x008ee80000300800 */
[----:B------:R0:W-:Y:S04]  /*ac970*/  @P1 STG.E.U16 desc[UR10][R26.64], R0 ;  /* 0x000000001a001986 */ /* 0x0001e8000c10150a */
[----:B------:R-:W3:Y:S04]  /*ac980*/  LDL R24, [R1+0x2970] ;  /* 0x0029700001187983 */ /* 0x000ee80000100800 */
[----:B------:R-:W3:Y:S04]  /*ac990*/  LDL R25, [R1+0x2a0c] ;  /* 0x002a0c0001197983 */ /* 0x000ee80000100800 */
[----:B0-----:R-:W3:Y:S04]  /*ac9a0*/  LDL R27, [R1+0x2924] ;  /* 0x00292400011b7983 */ /* 0x001ee80000100800 */
[----:B------:R-:W-:Y:S01]  /*ac9b0*/  STL [R1+0x3e78], R9 ;  /* 0x003e780901007387 */ /* 0x000fe20000100800 */
[----:B--2---:R-:W-:Y:S01]  /*ac9c0*/  PRMT R28, R13, 0x7632, R28 ;  /* 0x000076320d1c7816 */ /* 0x004fe2000000001c */
[----:B----4-:R-:W-:Y:S01]  /*ac9d0*/  IMAD.WIDE R18, R3, 0x2, R6 ;  /* 0x0000000203127825 */ /* 0x010fe200078e0206 */
[----:B------:R-:W-:-:S04]  /*ac9e0*/  PRMT R29, R16, 0x7632, R29 ;  /* 0x00007632101d7816 */ /* 0x000fc8000000001d */
[----:B------:R0:W-:Y:S01]  /*ac9f0*/  @P6 STG.E.U16 desc[UR10][R18.64], R16 ;  /* 0x0000001012006986 */ /* 0x0001e2000c10150a */
[----:B---3--:R-:W-:Y:S01]  /*aca00*/  ISETP.LT.AND P3, PT, R2, UR4, !P2 ;  /* 0x0000000402007c0c */ /* 0x008fe2000d761270 */
[----:B------:R-:W-:Y:S01]  /*aca10*/  VIADD R0, R17, 0xc ;  /* 0x0000000c11007836 */ /* 0x000fe20000000000 */
[----:B------:R-:W-:Y:S01]  /*aca20*/  ULDC UR4, c[0x0][0x22c] ;  /* 0x00008b0000047ab9 */ /* 0x000fe20000000800 */
[----:B0-----:R-:W-:Y:S01]  /*aca30*/  IMAD.WIDE R16, R3, 0x2, R4 ;  /* 0x0000000203107825 */ /* 0x001fe200078e0204 */
[----:B------:R-:W-:-:S03]  /*aca40*/  ISETP.LT.AND P5, PT, R24, UR8, !P2 ;  /* 0x0000000818007c0c */ /* 0x000fc6000d7a1270 */
[----:B------:R-:W-:Y:S01]  /*aca50*/  IMAD.WIDE R18, R3, 0x2, R8 ;  /* 0x0000000203127825 */ /* 0x000fe200078e0208 */
[----:B------:R-:W-:Y:S01]  /*aca60*/  ISETP.LT.AND P4, PT, R27, UR6, !P2 ;  /* 0x000000061b007c0c */ /* 0x000fe2000d781270 */
[----:B------:R-:W2:Y:S01]  /*aca70*/  LDL.LU R9, [R1+0x2b4] ;  /* 0x0002b40001097983 */ /* 0x000ea20000300800 */
[----:B------:R-:W-:Y:S01]  /*aca80*/  ISETP.LT.AND P6, PT, R25, UR12, !P2 ;  /* 0x0000000c19007c0c */ /* 0x000fe2000d7c1270 */
[----:B------:R-:W-:Y:S01]  /*aca90*/  IMAD.WIDE R24, R3, 0x2, R22 ;  /* 0x0000000203187825 */ /* 0x000fe200078e0216 */
[----:B------:R-:W-:Y:S01]  /*acaa0*/  ISETP.GE.AND P1, PT, R0, UR4, PT ;  /* 0x0000000400007c0c */ /* 0x000fe2000bf26270 */
[----:B------:R0:W-:Y:S01]  /*acab0*/  STL [R1+0x3e74], R23 ;  /* 0x003e741701007387 */ /* 0x0001e20000100800 */
[----:B------:R-:W-:-:S03]  /*acac0*/  ULDC UR4, c[0x0][0x228] ;  /* 0x00008a0000047ab9 */ /* 0x000fc60000000800 */
[----:B------:R1:W-:Y:S01]  /*acad0*/  @P3 STG.E.U16 desc[UR10][R16.64], R29 ;  /* 0x0000001d10003986 */ /* 0x0003e2000c10150a */
[----:B------:R-:W-:Y:S01]  /*acae0*/  IMAD.WIDE R26, R3, 0x2, R20 ;  /* 0x00000002031a7825 */ /* 0x000fe200078e0214 */
[----:B------:R-:W-:Y:S01]  /*acaf0*/  ULDC UR6, c[0x0][0x228] ;  /* 0x00008a0000067ab9 */ /* 0x000fe20000000800 */
[----:B------:R-:W-:Y:S01]  /*acb00*/  ULDC UR8, c[0x0][0x228] ;  /* 0x00008a0000087ab9 */ /* 0x000fe20000000800 */
[----:B------:R-:W-:Y:S01]  /*acb10*/  ULDC UR12, c[0x0][0x228] ;  /* 0x00008a00000c7ab9 */ /* 0x000fe20000000800 */
[----:B0-----:R-:W3:Y:S04]  /*acb20*/  LDL.LU R23, [R1+0x328] ;  /* 0x0003280001177983 */ /* 0x001ee80000300800 */
[----:B------:R-:W4:Y:S04]  /*acb30*/  LDL R0, [R1+0x1808] ;  /* 0x0018080001007983 */ /* 0x000f280000100800 */
[----:B-1----:R-:W3:Y:S04]  /*acb40*/  LDL R16, [R1+0x2a44] ;  /* 0x002a440001107983 */ /* 0x002ee80000100800 */
[----:B------:R-:W4:Y:S04]  /*acb50*/  LDL R17, [R1+0x2a3c] ;  /* 0x002a3c0001117983 */ /* 0x000f280000100800 */
[----:B------:R0:W-:Y:S04]  /*acb60*/  @P4 STG.E.U16 desc[UR10][R18.64], R13 ;  /* 0x0000000d12004986 */ /* 0x0001e8000c10150a */
[----:B------:R1:W-:Y:S04]  /*acb70*/  @P5 STG.E.U16 desc[UR10][R24.64], R28 ;  /* 0x0000001c18005986 */ /* 0x0003e8000c10150a */
[----:B0-----:R-:W4:Y:S04]  /*acb80*/  LDL.LU R13, [R1+0x3e7c] ;  /* 0x003e7c00010d7983 */ /* 0x001f280000300800 */
[----:B------:R-:W4:Y:S04]  /*acb90*/  LDL R19, [R1+0x2924] ;  /* 0x0029240001137983 */ /* 0x000f280000100800 */
[----:B-1----:R-:W4:Y:S04]  /*acba0*/  LDL.LU R24, [R1+0x2c4] ;  /* 0x0002c40001187983 */ /* 0x002f280000300800 */
[----:B------:R-:W4:Y:S01]  /*acbb0*/  LDL R25, [R1+0x2a34] ;  /* 0x002a340001197983 */ /* 0x000f220000100800 */
[----:B------:R-:W-:Y:S01]  /*acbc0*/  ISETP.LT.AND P5, PT, R2, UR14, !P1 ;  /* 0x0000000e02007c0c */ /* 0x000fe2000cfa1270 */
[----:B------:R-:W-:-:S02]  /*acbd0*/  ULDC UR14, c[0x0][0x228] ;  /* 0x00008a00000e7ab9 */ /* 0x000fc40000000800 */
[----:B------:R0:W-:Y:S04]  /*acbe0*/  STL [R1+0x3e70], R2 ;  /* 0x003e700201007387 */ /* 0x0001e80000100800 */
[----:B0-----:R-:W4:Y:S01]  /*acbf0*/  LDL.LU R2, [R1+0x308] ;  /* 0x0003080001027983 */ /* 0x001f220000300800 */
[----:B--2---:R-:W-:Y:S02]  /*acc00*/  PRMT R28, R9, 0x7632, R28 ;  /* 0x00007632091c7816 */ /* 0x004fe4000000001c */
[----:B---3--:R-:W-:Y:S01]  /*acc10*/  ISETP.LT.AND P4, PT, R16, UR4, !P2 ;  /* 0x0000000410007c0c */ /* 0x008fe2000d781270 */
[----:B------:R-:W-:Y:S01]  /*acc20*/  ULDC UR4, c[0x0][0x248] ;  /* 0x0000920000047ab9 */ /* 0x000fe20000000800 */
[----:B----4-:R-:W-:Y:S01]  /*acc30*/  ISETP.LT.AND P3, PT, R17, UR6, !P2 ;  /* 0x0000000611007c0c */ /* 0x010fe2000d761270 */
[----:B------:R-:W-:Y:S01]  /*acc40*/  ULDC UR6, c[0x0][0x228] ;  /* 0x00008a0000067ab9 */ /* 0x000fe20000000800 */
[----:B------:R-:W-:Y:S01]  /*acc50*/  IMAD.WIDE R16, R3, 0x2, R12 ;  /* 0x0000000203107825 */ /* 0x000fe200078e020c */
[----:B------:R0:W-:Y:S01]  /*acc60*/  @P6 STG.E.U16 desc[UR10][R26.64], R24 ;  /* 0x000000181a006986 */ /* 0x0001e2000c10150a */
[----:B------:R-:W-:-:S02]  /*acc70*/  PRMT R18, R24, 0x7632, R18 ;  /* 0x0000763218127816 */ /* 0x000fc40000000012 */
[----:B------:R-:W-:Y:S01]  /*acc80*/  ISETP.LT.AND P2, PT, R25, UR8, !P2 ;  /* 0x0000000819007c0c */ /* 0x000fe2000d741270 */
[----:B------:R-:W-:Y:S01]  /*acc90*/  ULDC UR8, c[0x0][0x228] ;  /* 0x00008a0000087ab9 */ /* 0x000fe20000000800 */
[----:B------:R-:W-:Y:S01]  /*acca0*/  ISETP.LT.AND P6, PT, R0, UR12, !P1 ;  /* 0x0000000c00007c0c */ /* 0x000fe2000cfc1270 */
[----:B------:R-:W-:Y:S02]  /*accb0*/  VIADD R0, R3, UR4 ;  /* 0x0000000403007c36 */ /* 0x000fe40008000000 */
[----:B------:R1:W-:Y:S01]  /*accc0*/  @P4 STG.E.U16 desc[UR10][R16.64], R18 ;  /* 0x0000001210004986 */ /* 0x0003e2000c10150a */
[----:B------:R-:W-:Y:S01]  /*accd0*/  ISETP.LT.AND P4, PT, R19, UR16, !P1 ;  /* 0x0000001013007c0c */ /* 0x000fe2000cf81270 */
[----:B------:R-:W-:Y:S01]  /*acce0*/  ULDC UR4, c[0x0][0x228] ;  /* 0x00008a0000047ab9 */ /* 0x000fe20000000800 */
[----:B------:R-:W-:Y:S01]  /*accf0*/  ULDC UR12, c[0x0][0x228] ;  /* 0x00008a00000c7ab9 */ /* 0x000fe20000000800 */
[----:B0-----:R-:W-:Y:S01]  /*acd00*/  IMAD.WIDE R26, R3, 0x2, R14 ;  /* 0x00000002031a7825 */ /* 0x001fe200078e020e */
[----:B------:R-:W-:-:S03]  /*acd10*/  ULDC UR16, c[0x0][0x228] ;  /* 0x00008a0000107ab9 */ /* 0x000fc60000000800 */
[----:B------:R-:W-:-:S04]  /*acd20*/  IMAD.WIDE R24, R0, 0x2, R6 ;  /* 0x0000000200187825 */ /* 0x000fc800078e0206 */
[----:B-1----:R-:W-:Y:S01]  /*acd30*/  IMAD.WIDE R16, R3, 0x2, R10 ;  /* 0x0000000203107825 */ /* 0x002fe200078e020a */
[----:B------:R-:W-:-:S03]  /*acd40*/  PRMT R3, R23, 0x7632, R3 ;  /* 0x0000763217037816 */ /* 0x000fc60000000003 */
[----:B------:R-:W-:Y:S01]  /*acd50*/  IMAD.WIDE R18, R0, 0x2, R4 ;  /* 0x0000000200127825 */ /* 0x000fe200078e0204 */
[----:B------:R0:W-:Y:S04]  /*acd60*/  @P3 STG.E.U16 desc[UR10][R16.64], R9 ;  /* 0x0000000910003986 */ /* 0x0001e8000c10150a */
[----:B------:R1:W-:Y:S04]  /*acd70*/  @P2 STG.E.U16 desc[UR10][R26.64], R28 ;  /* 0x0000001c1a002986 */ /* 0x0003e8000c10150a */
[----:B------:R2:W-:Y:S04]  /*acd80*/  @P6 STG.E.U16 desc[UR10][R24.64], R23 ;  /* 0x0000001718006986 */ /* 0x0005e8000c10150a */
[----:B0-----:R-:W3:Y:S04]  /*acd90*/  LDL.LU R9, [R1+0x3e78] ;  /* 0x003e780001097983 */ /* 0x001ee80000300800 */
[----:B-1----:R-:W4:Y:S04]  /*acda0*/  LDL.LU R26, [R1+0x318] ;  /* 0x00031800011a7983 */ /* 0x002f280000300800 */
[----:B------:R-:W4:Y:S04]  /*acdb0*/  LDL R27, [R1+0x1714] ;  /* 0x00171400011b7983 */ /* 0x000f280000100800 */
[----:B--2---:R-:W2:Y:S04]  /*acdc0*/  LDL.LU R23, [R1+0x3e74] ;  /* 0x003e740001177983 */ /* 0x004ea80000300800 */
[----:B------:R0:W-:Y:S04]  /*acdd0*/  @P5 STG.E.U16 desc[UR10][R18.64], R3 ;  /* 0x0000000312005986 */ /* 0x0001e8000c10150a */
[----:B------:R-:W2:Y:S04]  /*acde0*/  LDL R24, [R1+0x2a44] ;  /* 0x002a440001187983 */ /* 0x000ea80000100800 */
[----:B------:R-:W2:Y:S04]  /*acdf0*/  LDL R25, [R1+0x2a3c] ;  /* 0x002a3c0001197983 */ /* 0x000ea80000100800 */
[----:B0-----:R-:W2:Y:S04]  /*ace00*/  LDL R18, [R1+0x2970] ;  /* 0x0029700001127983 */ /* 0x001ea80000100800 */
[----:B------:R-:W2:Y:S01]  /*ace10*/  LDL R19, [R1+0x2a0c] ;  /* 0x002a0c0001137983 */ /* 0x000ea20000100800 */
[----:B------:R-:W-:Y:S01]  /*ace20*/  PRMT R28, R2, 0x7632, R28 ;  /* 0x00007632021c7816 */ /* 0x000fe2000000001c */
[----:B---3--:R-:W-:-:S05]  /*ace30*/  IMAD.WIDE R16, R0, 0x2, R8 ;  /* 0x0000000200107825 */ /* 0x008fca00078e0208 */
[----:B----4-:R0:W-:Y:S01]  /*ace40*/  @P4 STG.E.U16 desc[UR10][R16.64], R26 ;  /* 0x0000001a10004986 */ /* 0x0101e2000c10150a */
[----:B------:R-:W-:Y:S01]  /*ace50*/  PRMT R29, R26, 0x7632, R29 ;  /* 0x000076321a1d7816 */ /* 0x000fe2000000001d */
[----:B------:R-:W-:Y:S02]  /*ace60*/  VIADD R3, R27, 0xd ;  /* 0x0000000d1b037836 */ /* 0x000fe40000000000 */
[----:B--2---:R1:W-:Y:S01]  /*ace70*/  STL [R1+0x3e6c], R23 ;  /* 0x003e6c1701007387 */ /* 0x0043e20000100800 */
[----:B0-----:R-:W-:-:S03]  /*ace80*/  IMAD.WIDE R16, R0, 0x2, R22 ;  /* 0x0000000200107825 */ /* 0x001fc600078e0216 */
[----:B-1----:R-:W2:Y:S01]  /*ace90*/  LDL.LU R23, [R1+0x2e8] ;  /* 0x0002e80001177983 */ /* 0x002ea20000300800 */
[----:B------:R-:W-:Y:S01]  /*acea0*/  ISETP.LT.AND P3, PT, R18, UR4, !P1 ;  /* 0x0000000412007c0c */ /* 0x000fe2000cf61270 */
[----:B------:R-:W-:Y:S01]  /*aceb0*/  ULDC UR4, c[0x0][0x22c] ;  /* 0x00008b0000047ab9 */ /* 0x000fe20000000800 */
[----:B------:R-:W-:Y:S01]  /*acec0*/  ISETP.LT.AND P4, PT, R19, UR6, !P1 ;  /* 0x0000000613007c0c */ /* 0x000fe2000cf81270 */
[----:B------:R-:W-:Y:S01]  /*aced0*/  IMAD.WIDE R18, R0, 0x2, R20 ;  /* 0x0000000200127825 */ /* 0x000fe200078e0214 */
[----:B------:R-:W-:Y:S01]  /*acee0*/  ISETP.GE.AND P2, PT, R3, UR4, PT ;  /* 0x0000000403007c0c */ /* 0x000fe2000bf46270 */
[----:B------:R-:W-:Y:S01]  /*acef0*/  ULDC UR6, c[0x0][0x228] ;  /* 0x00008a0000067ab9 */ /* 0x000fe20000000800 */
[----:B------:R-:W3:Y:S01]  /*acf00*/  LDL R3, [R1+0x2924] ;  /* 0x0029240001037983 */ /* 0x000ee20000100800 */
[----:B------:R-:W-:Y:S02]  /*acf10*/  ISETP.LT.AND P5, PT, R24, UR8, !P1 ;  /* 0x0000000818007c0c */ /* 0x000fe4000cfa1270 */
[----:B------:R-:W-:-:S04]  /*acf20*/  ISETP.LT.AND P6, PT, R25, UR12, !P1 ;  /* 0x0000000c19007c0c */ /* 0x000fc8000cfc1270 */
[----:B------:R0:W-:Y:S01]  /*acf30*/  @P3 STG.E.U16 desc[UR10][R16.64], R29 ;  /* 0x0000001d10003986 */ /* 0x0001e2000c10150a */
[C---:B------:R-:W-:Y:S01]  /*acf40*/  IMAD.WIDE R24, R0.reuse, 0x2, R12 ;  /* 0x0000000200187825 */ /* 0x040fe200078e020c */
[----:B------:R-:W-:Y:S01]  /*acf50*/  ULDC UR8, c[0x0][0x228] ;  /* 0x00008a0000087ab9 */ /* 0x000fe20000000800 */
[----:B------:R-:W-:Y:S01]  /*acf60*/  ULDC UR4, c[0x0][0x248] ;  /* 0x0000920000047ab9 */ /* 0x000fe20000000800 */
[----:B------:R1:W-:Y:S01]  /*acf70*/  @P4 STG.E.U16 desc[UR10][R18.64], R2 ;  /* 0x0000000212004986 */ /* 0x0003e2000c10150a */
[C---:B------:R-:W-:Y:S01]  /*acf80*/  IMAD.WIDE R26, R0.reuse, 0x2, R10 ;  /* 0x00000002001a7825 */ /* 0x040fe200078e020a */
[----:B------:R-:W-:Y:S02]  /*acf90*/  ULDC UR12, c[0x0][0x228] ;  /* 0x00008a00000c7ab9 */ /* 0x000fe40000000800 */
[----:B0-----:R-:W4:Y:S04]  /*acfa0*/  LDL.LU R16, [R1+0x2f8] ;  /* 0x0002f80001107983 */ /* 0x001f280000300800 */
[----:B------:R-:W2:Y:S04]  /*acfb0*/  LDL R17, [R1+0x1714] ;  /* 0x0017140001117983 */ /* 0x000ea80000100800 */
[----:B-1----:R-:W2:Y:S04]  /*acfc0*/  LDL.LU R2, [R1+0x3e70] ;  /* 0x003e700001027983 */ /* 0x002ea80000300800 */
[----:B------:R-:W2:Y:S04]  /*acfd0*/  LDL R18, [R1+0x2a34] ;  /* 0x002a340001127983 */ /* 0x000ea80000100800 */
[----:B------:R-:W2:Y:S04]  /*acfe0*/  LDL R19, [R1+0x1808] ;  /* 0x0018080001137983 */ /* 0x000ea80000100800 */
[----:B------:R2:W-:Y:S04]  /*acff0*/  @P5 STG.E.U16 desc[UR10][R24.64], R28 ;  /* 0x0000001c18005986 */ /* 0x0005e8000c10150a */
[----:B----4-:R0:W-:Y:S01]  /*ad000*/  @P6 STG.E.U16 desc[UR10][R26.64], R16 ;  /* 0x000000101a006986 */ /* 0x0101e2000c10150a */
[----:B---3--:R-:W-:Y:S01]  /*ad010*/  ISETP.LT.AND P6, PT, R3, UR14, !P2 ;  /* 0x0000000e03007c0c */ /* 0x008fe2000d7c1270 */
[----:B------:R-:W-:Y:S01]  /*ad020*/  VIADD R3, R0, UR4 ;  /* 0x0000000400037c36 */ /* 0x000fe20008000000 */
[----:B------:R-:W-:Y:S01]  /*ad030*/  PRMT R29, R16, 0x7632, R29 ;  /* 0x00007632101d7816 */ /* 0x000fe2000000001d */
[----:B--2---:R-:W-:Y:S01]  /*ad040*/  VIADD R28, R17, 0xe ;  /* 0x0000000e111c7836 */ /* 0x004fe20000000000 */
[----:B------:R-:W-:Y:S01]  /*ad050*/  ULDC UR4, c[0x0][0x22c] ;  /* 0x00008b0000047ab9 */ /* 0x000fe20000000800 */
[----:B------:R-:W-:Y:S01]  /*ad060*/  ULDC UR14, c[0x0][0x228] ;  /* 0x00008a00000e7ab9 */ /* 0x000fe20000000800 */
[----:B------:R-:W-:-:S02]  /*ad070*/  ISETP.LT.AND P3, PT, R18, UR6, !P1 ;  /* 0x0000000612007c0c */ /* 0x000fc4000cf61270 */
[----:B------:R-:W-:Y:S01]  /*ad080*/  ISETP.LT.AND P4, PT, R19, UR8, !P2 ;  /* 0x0000000813007c0c */ /* 0x000fe2000d781270 */
[----:B------:R-:W-:Y:S01]  /*ad090*/  STL [R1+0x3e60], R2 ;  /* 0x003e600201007387 */ /* 0x000fe20000100800 */
[----:B0-----:R-:W-:Y:S01]  /*ad0a0*/  IMAD.WIDE R16, R0, 0x2, R14 ;  /* 0x0000000200107825 */ /* 0x001fe200078e020e */
[----:B------:R-:W-:Y:S01]  /*ad0b0*/  ISETP.GE.AND P1, PT, R28, UR4, PT ;  /* 0x000000041c007c0c */ /* 0x000fe2000bf26270 */
[----:B------:R-:W-:Y:S01]  /*ad0c0*/  ULDC UR4, c[0x0][0x228] ;  /* 0x00008a0000047ab9 */ /* 0x000fe20000000800 */
[----:B------:R0:W-:Y:S01]  /*ad0d0*/  STL [R1+0x3e64], R6 ;  /* 0x003e640601007387 */ /* 0x0001e20000100800 */
[----:B------:R-:W-:Y:S01]  /*ad0e0*/  IMAD.WIDE R18, R3, 0x2, R6 ;  /* 0x0000000203127825 */ /* 0x000fe200078e0206 */
[----:B------:R-:W-:Y:S01]  /*ad0f0*/  PRMT R0, R23, 0x7632, R0 ;  /* 0x0000763217007816 */ /* 0x000fe20000000000 */
[----:B------:R-:W-:-:S03]  /*ad100*/  ULDC UR6, c[0x0][0x228] ;  /* 0x00008a0000067ab9 */ /* 0x000fc60000000800 */
[----:B------:R-:W-:Y:S01]  /*ad110*/  @P3 STG.E.U16 desc[UR10][R16.64], R29 ;  /* 0x0000001d10003986 */ /* 0x000fe2000c10150a */
[----:B------:R-:W-:Y:S01]  /*ad120*/  ISETP.LT.AND P5, PT, R2, UR12, !P2 ;  /* 0x0000000c02007c0c */ /* 0x000fe2000d7a1270 */
[C---:B------:R-:W-:Y:S01]  /*ad130*/  IMAD.WIDE R24, R3.reuse, 0x2, R4 ;  /* 0x0000000203187825 */ /* 0x040fe200078e0204 */
[----:B------:R-:W-:Y:S01]  /*ad140*/  ULDC UR8, c[0x0][0x228] ;  /* 0x00008a0000087ab9 */ /* 0x000fe20000000800 */
[----:B0-----:R-:W2:Y:S02]  /*ad150*/  LDL.LU R6, [R1+0x2c8] ;  /* 0x0002c80001067983 */ /* 0x001ea40000300800 */
[C---:B------:R-:W-:Y:S01]  /*ad160*/  IMAD.WIDE R26, R3.reuse, 0x2, R8 ;  /* 0x00000002031a7825 */ /* 0x040fe200078e0208 */
[----:B------:R-:W-:Y:S01]  /*ad170*/  ULDC UR12, c[0x0][0x228] ;  /* 0x00008a00000c7ab9 */ /* 0x000fe20000000800 */
[----:B------:R0:W-:Y:S04]  /*ad180*/  STL [R1+0x3e5c], R7 ;  /* 0x003e5c0701007387 */ /* 0x0001e80000100800 */
[----:B------:R1:W-:Y:S04]  /*ad190*/  @P4 STG.E.U16 desc[UR10][R18.64], R23 ;  /* 0x0000001712004986 */ /* 0x0003e8000c10150a */
[----:B0-----:R-:W3:Y:S04]  /*ad1a0*/  LDL.LU R7, [R1+0x2b8] ;  /* 0x0002b80001077983 */ /* 0x001ee80000300800 */
[----:B------:R-:W-:Y:S04]  /*ad1b0*/  STL [R1+0x3e68], R5 ;  /* 0x003e680501007387 */ /* 0x000fe80000100800 */
[----:B------:R-:W4:Y:S04]  /*ad1c0*/  LDL.LU R28, [R1+0x2d8] ;  /* 0x0002d800011c7983 */ /* 0x000f280000300800 */
[----:B------:R-:W3:Y:S04]  /*ad1d0*/  LDL R29, [R1+0x2a44] ;  /* 0x002a4400011d7983 */ /* 0x000ee80000100800 */
[----:B------:R-:W3:Y:S04]  /*ad1e0*/  LDL R16, [R1+0x2a3c] ;  /* 0x002a3c0001107983 */ /* 0x000ee80000100800 */
[----:B------:R-:W3:Y:S04]  /*ad1f0*/  LDL R17, [R1+0x2a34] ;  /* 0x002a340001117983 */ /* 0x000ee80000100800 */
[----:B-1----:R-:W3:Y:S04]  /*ad200*/  LDL.LU R23, [R1+0x3e6c] ;  /* 0x003e6c0001177983 */ /* 0x002ee80000300800 */
[----:B------:R-:W3:Y:S04]  /*ad210*/  LDL R18, [R1+0x2970] ;  /* 0x0029700001127983 */ /* 0x000ee80000100800 */
[----:B------:R-:W3:Y:S04]  /*ad220*/  LDL R19, [R1+0x2a0c] ;  /* 0x002a0c0001137983 */ /* 0x000ee80000100800 */
[----:B------:R0:W-:Y:S04]  /*ad230*/  @P5 STG.E.U16 desc[UR10][R24.64], R0 ;  /* 0x0000000018005986 */ /* 0x0001e8000c10150a */
[----:B------:R1:W-:Y:S01]  /*ad240*/  STL [R1+0x3e58], R20 ;  /* 0x003e581401007387 */ /* 0x0003e20000100800 */
[----:B0-----:R-:W-:Y:S01]  /*ad250*/  IMAD.WIDE R24, R3, 0x2, R12 ;  /* 0x0000000203187825 */ /* 0x001fe200078e020c */
[----:B--2---:R-:W-:-:S02]  /*ad260*/  PRMT R2, R6, 0x7632, R2 ;  /* 0x0000763206027816 */ /* 0x004fc40000000002 */
[----:B----4-:R0:W-:Y:S01]  /*ad270*/  @P6 STG.E.U16 desc[UR10][R26.64], R28 ;  /* 0x0000001c1a006986 */ /* 0x0101e2000c10150a */
[----:B---3--:R-:W-:Y:S01]  /*ad280*/  ISETP.LT.AND P4, PT, R29, UR8, !P2 ;  /* 0x000000081d007c0c */ /* 0x008fe2000d781270 */
[----:B------:R-:W-:Y:S01]  /*ad290*/  ULDC UR8, c[0x0][0x228] ;  /* 0x00008a0000087ab9 */ /* 0x000fe20000000800 */
[----:B------:R-:W-:Y:S02]  /*ad2a0*/  PRMT R5, R28, 0x7632, R5 ;  /* 0x000076321c057816 */ /* 0x000fe40000000005 */
[----:B------:R-:W-:Y:S01]  /*ad2b0*/  ISETP.LT.AND P3, PT, R16, UR12, !P2 ;  /* 0x0000000c10007c0c */ /* 0x000fe2000d761270 */
[----:B------:R-:W-:Y:S01]  /*ad2c0*/  ULDC UR12, c[0x0][0x228] ;  /* 0x00008a00000c7ab9 */ /* 0x000fe20000000800 */
[----:B------:R-:W-:Y:S02]  /*ad2d0*/  ISETP.LT.AND P6, PT, R18, UR4, !P2 ;  /* 0x0000000412007c0c */ /* 0x000fe4000d7c1270 */
[----:B------:R-:W-:Y:S01]  /*ad2e0*/  ISETP.LT.AND P5, PT, R19, UR6, !P2 ;  /* 0x0000000613007c0c */ /* 0x000fe2000d7a1270 */
[----:B------:R-:W-:Y:S01]  /*ad2f0*/  IMAD.WIDE R18, R3, 0x2, R20 ;  /* 0x0000000203127825 */ /* 0x000fe200078e0214 */
[----:B------:R-:W-:Y:S01]  /*ad300*/  ISETP.LT.AND P2, PT, R17, UR14, !P2 ;  /* 0x0000000e11007c0c */ /* 0x000fe2000d741270 */
[----:B-1----:R-:W2:Y:S01]  /*ad310*/  LDL.LU R20, [R1+0x32c] ;  /* 0x00032c0001147983 */ /* 0x002ea20000300800 */
[----:B------:R-:W-:Y:S01]  /*ad320*/  PRMT R0, R7, 0x7632, R0 ;  /* 0x0000763207007816 */ /* 0x000fe20000000000 */
[C---:B------:R-:W-:Y:S01]  /*ad330*/  IMAD.WIDE R16, R3.reuse, 0x2, R22 ;  /* 0x0000000203107825 */ /* 0x040fe200078e0216 */
[----:B------:R-:W-:Y:S01]  /*ad340*/  ULDC UR6, c[0x0][0x228] ;  /* 0x00008a0000067ab9 */ /* 0x000fe20000000800 */
[----:B------:R1:W-:Y:S01]  /*ad350*/  STL [R1+0x3e54], R21 ;  /* 0x003e541501007387 */ /* 0x0003e20000100800 */
[----:B------:R-:W-:Y:S01]  /*ad360*/  ULDC UR4, c[0x0][0x248] ;  /* 0x0000920000047ab9 */ /* 0x000fe20000000800 */
[C---:B0-----:R-:W-:Y:S01]  /*ad370*/  IMAD.WIDE R26, R3.reuse, 0x2, R10 ;  /* 0x00000002031a7825 */ /* 0x041fe200078e020a */
[----:B------:R-:W-:Y:S01]  /*ad380*/  ULDC UR14, c[0x0][0x228] ;  /* 0x00008a00000e7ab9 */ /* 0x000fe20000000800 */
[----:B------:R0:W-:Y:S04]  /*ad390*/  @P6 STG.E.U16 desc[UR10][R16.64], R5 ;  /* 0x0000000510006986 */ /* 0x0001e8000c10150a */
[----:B------:R3:W-:Y:S04]  /*ad3a0*/  @P5 STG.E.U16 desc[UR10][R18.64], R6 ;  /* 0x0000000612005986 */ /* 0x0007e8000c10150a */
[----:B-1----:R-:W4:Y:S04]  /*ad3b0*/  LDL.LU R21, [R1+0x31c] ;  /* 0x00031c0001157983 */ /* 0x002f280000300800 */
[----:B0-----:R-:W4:Y:S04]  /*ad3c0*/  LDL.LU R5, [R1+0x3e68] ;  /* 0x003e680001057983 */ /* 0x001f280000300800 */
[----:B------:R-:W4:Y:S04]  /*ad3d0*/  LDL R16, [R1+0x2970] ;  /* 0x0029700001107983 */ /* 0x000f280000100800 */
[----:B------:R-:W4:Y:S04]  /*ad3e0*/  LDL R17, [R1+0x1714] ;  /* 0x0017140001117983 */ /* 0x000f280000100800 */
[----:B---3--:R-:W3:Y:S04]  /*ad3f0*/  LDL.LU R6, [R1+0x3e64] ;  /* 0x003e640001067983 */ /* 0x008ee80000300800 */
[----:B------:R-:W3:Y:S04]  /*ad400*/  LDL R18, [R1+0x1808] ;  /* 0x0018080001127983 */ /* 0x000ee80000100800 */
[----:B------:R-:W3:Y:S04]  /*ad410*/  LDL R19, [R1+0x2924] ;  /* 0x0029240001137983 */ /* 0x000ee80000100800 */
[----:B------:R0:W-:Y:S04]  /*ad420*/  @P4 STG.E.U16 desc[UR10][R24.64], R2 ;  /* 0x0000000218004986 */ /* 0x0001e8000c10150a */
[----:B------:R1:W-:Y:S04]  /*ad430*/  @P3 STG.E.U16 desc[UR10][R26.64], R7 ;  /* 0x000000071a003986 */ /* 0x0003e8000c10150a */
[----:B0-----:R-:W3:Y:S04]  /*ad440*/  LDL.LU R2, [R1+0x3e60] ;  /* 0x003e600001027983 */ /* 0x001ee80000300800 */
[----:B-1----:R-:W3:Y:S01]  /*ad450*/  LDL.LU R7, [R1+0x3e5c] ;  /* 0x003e5c0001077983 */ /* 0x002ee20000300800 */
[----:B------:R-:W-:-:S04]  /*ad460*/  IMAD.WIDE R28, R3, 0x2, R14 ;  /* 0x00000002031c7825 */ /* 0x000fc800078e020e */
[----:B------:R-:W-:Y:S01]  /*ad470*/  VIADD R3, R3, UR4 ;  /* 0x0000000403037c36 */ /* 0x000fe20008000000 */
[----:B------:R2:W-:Y:S01]  /*ad480*/  @P2 STG.E.U16 desc[UR10][R28.64], R0 ;  /* 0x000000001c002986 */ /* 0x0005e2000c10150a */
[----:B------:R-:W-:Y:S02]  /*ad490*/  ULDC UR4, c[0x0][0x22c] ;  /* 0x00008b0000047ab9 */ /* 0x000fe40000000800 */
[----:B------:R-:W-:Y:S01]  /*ad4a0*/  IMAD.WIDE R24, R3, 0x2, R8 ;  /* 0x0000000203187825 */ /* 0x000fe200078e0208 */
[----:B--2---:R-:W-:Y:S02]  /*ad4b0*/  PRMT R28, R20, 0x7632, R28 ;  /* 0x00007632141c7816 */ /* 0x004fe4000000001c */
[----:B----4-:R-:W-:Y:S02]  /*ad4c0*/  ISETP.LT.AND P6, PT, R16, UR14, !P1 ;  /* 0x0000000e10007c0c */ /* 0x010fe4000cfc1270 */
[----:B---3--:R-:W-:Y:S01]  /*ad4d0*/  ISETP.LT.AND P3, PT, R18, UR6, !P1 ;  /* 0x0000000612007c0c */ /* 0x008fe2000cf61270 */
[----:B------:R-:W-:Y:S01]  /*ad4e0*/  VIADD R0, R17, 0xf ;  /* 0x0000000f11007836 */ /* 0x000fe20000000000 */
[----:B------:R-:W-:Y:S01]  /*ad4f0*/  ISETP.LT.AND P5, PT, R19, UR12, !P1 ;  /* 0x0000000c13007c0c */ /* 0x000fe2000cfa1270 */
[----:B------:R-:W-:-:S03]  /*ad500*/  IMAD.WIDE R18, R3, 0x2, R4 ;  /* 0x0000000203127825 */ /* 0x000fc600078e0204 */
        /* <DEDUP_REMOVED lines=8> */
[----:B------:R-:W-:Y:S01]  /*ad590*/  ULDC UR14, c[0x0][0x228] ;  /* 0x00008a00000e7ab9 */ /* 0x000fe20000000800 */
        /* <DEDUP_REMOVED lines=15> */
[----:B------:R-:W-:Y:S01]  /*ad690*/  @P6 STG.E.U16 desc[UR10][R26.64], R29 ;  /* 0x0000001d1a006986 */ /* 0x000fe2000c10150a */
[----:B------:R-:W-:-:S03]  /*ad6a0*/  IMAD.WIDE R24, R3, 0x2, R12 ;  /* 0x0000000203187825 */ /* 0x000fc600078e020c */
[----:B------:R0:W-:Y:S04]  /*ad6b0*/  STL [R1+0x3e40], R29 ;  /* 0x003e401d01007387 */ /* 0x0001e80000100800 */
[----:B0-----:R-:W2:Y:S04]  /*ad6c0*/  LDL R29, [R1+0x1714] ;  /* 0x00171400011d7983 */ /* 0x001ea80000100800 */
[----:B------:R0:W-:Y:S04]  /*ad6d0*/  STL [R1+0x3e48], R13 ;  /* 0x003e480d01007387 */ /* 0x0001e80000100800 */
[----:B0-----:R-:W2:Y:S01]  /*ad6e0*/  LDL.LU R13, [R1+0x2dc] ;  /* 0x0002dc00010d7983 */ /* 0x001ea20000300800 */
[----:B----4-:R-:W-:-:S02]  /*ad6f0*/  PRMT R28, R7, 0x7632, R28 ;  /* 0x00007632071c7816 */ /* 0x010fc4000000001c */
[----:B---3--:R-:W-:Y:S01]  /*ad700*/  ISETP.LT.AND P5, PT, R18, UR6, !P1 ;  /* 0x0000000612007c0c */ /* 0x008fe2000cfa1270 */
[----:B------:R-:W-:Y:S01]  /*ad710*/  ULDC UR6, c[0x0][0x228] ;  /* 0x00008a0000067ab9 */ /* 0x000fe20000000800 */
[----:B--2---:R-:W-:Y:S02]  /*ad720*/  ISETP.LT.AND P4, PT, R19, UR8, !P1 ;  /* 0x0000000813007c0c */ /* 0x004fe4000cf81270 */
[----:B------:R-:W-:Y:S01]  /*ad730*/  ISETP.LT.AND P3, PT, R16, UR12, !P1 ;  /* 0x0000000c10007c0c */ /* 0x000fe2000cf61270 */
[----:B------:R-:W-:Y:S01]  /*ad740*/  IMAD.WIDE R18, R3, 0x2, R10 ;  /* 0x0000000203127825 */ /* 0x000fe200078e020a */
[----:B------:R-:W-:Y:S01]  /*ad750*/  ISETP.LT.AND P6, PT, R0, UR6, !P2 ;  /* 0x0000000600007c0c */ /* 0x000fe2000d7c1270 */
[----:B------:R-:W-:Y:S01]  /*ad760*/  ULDC UR6, c[0x0][0x228] ;  /* 0x00008a0000067ab9 */ /* 0x000fe20000000800 */
[----:B------:R-:W-:Y:S01]  /*ad770*/  ISETP.LT.AND P1, PT, R17, UR14, !P1 ;  /* 0x0000000e11007c0c */ /* 0x000fe2000cf21270 */
[C---:B------:R-:W-:Y:S01]  /*ad780*/  VIADD R0, R3.reuse, UR4 ;  /* 0x0000000403007c36 */ /* 0x040fe20008000000 */
[----:B------:R-:W-:Y:S01]  /*ad790*/  ULDC UR4, c[0x0][0x228] ;  /* 0x00008a0000047ab9 */ /* 0x000fe20000000800 */
[C---:B------:R-:W-:Y:S01]  /*ad7a0*/  IMAD.WIDE R16, R3.reuse, 0x2, R14 ;  /* 0x0000000203107825 */ /* 0x040fe200078e020e */
[----:B------:R-:W-:Y:S01]  /*ad7b0*/  ULDC UR8, c[0x0][0x228] ;  /* 0x00008a0000087ab9 */ /* 0x000fe20000000800 */
[----:B------:R-:W-:Y:S01]  /*ad7c0*/  ULDC UR12, c[0x0][0x228] ;  /* 0x00008a00000c7ab9 */ /* 0x000fe20000000800 */
[----:B------:R-:W-:Y:S01]  /*ad7d0*/  ULDC UR14, c[0x0][0x228] ;  /* 0x00008a00000e7ab9 */ /* 0x000fe20000000800 */
[----:B------:R-:W-:Y:S01]  /*ad7e0*/  IMAD.WIDE R26, R3, 0x2, R20 ;  /* 0x00000002031a7825 */ /* 0x000fe200078e0214 */
[----:B------:R-:W-:-:S04]  /*ad7f0*/  PRMT R3, R2, 0x7632, R3 ;  /* 0x0000763202037816 */ /* 0x000fc80000000003 */
[----:B------:R0:W-:Y:S04]  /*ad800*/  @P5 STG.E.U16 desc[UR10][R26.64], R7 ;  /* 0x000000071a005986 */ /* 0x0001e8000c10150a */
[----:B------:R1:W-:Y:S04]  /*ad810*/  @P4 STG.E.U16 desc[UR10][R24.64], R28 ;  /* 0x0000001c18004986 */ /* 0x0003e8000c10150a */
[----:B------:R2:W-:Y:S04]  /*ad820*/  @P3 STG.E.U16 desc[UR10][R18.64], R2 ;  /* 0x0000000212003986 */ /* 0x0005e8000c10150a */
[----:B0-----:R-:W3:Y:S04]  /*ad830*/  LDL.LU R7, [R1+0x3e50] ;  /* 0x003e500001077983 */ /* 0x001ee80000300800 */
[----:B-1----:R-:W4:Y:S04]  /*ad840*/  LDL R24, [R1+0x2970] ;  /* 0x0029700001187983 */ /* 0x002f280000100800 */
[----:B------:R-:W4:Y:S04]  /*ad850*/  LDL R25, [R1+0x2a0c] ;  /* 0x002a0c0001197983 */ /* 0x000f280000100800 */
[----:B--2---:R-:W2:Y:S04]  /*ad860*/  LDL.LU R2, [R1+0x3e4c] ;  /* 0x003e4c0001027983 */ /* 0x004ea80000300800 */
[----:B------:R-:W4:Y:S04]  /*ad870*/  LDL.LU R18, [R1+0x2ec] ;  /* 0x0002ec0001127983 */ /* 0x000f280000300800 */
[----:B------:R-:W4:Y:S04]  /*ad880*/  LDL R19, [R1+0x2924] ;  /* 0x0029240001137983 */ /* 0x000f280000100800 */
[----:B------:R0:W-:Y:S02]  /*ad890*/  @P1 STG.E.U16 desc[UR10][R16.64], R3 ;  /* 0x0000000310001986 */ /* 0x0001e4000c10150a */
[----:B0-----:R-:W-:-:S04]  /*ad8a0*/  IMAD.WIDE R16, R0, 0x2, R4 ;  /* 0x0000000200107825 */ /* 0x001fc800078e0204 */
[----:B---3--:R-:W-:Y:S01]  /*ad8b0*/  IMAD.WIDE R26, R0, 0x2, R6 ;  /* 0x00000002001a7825 */ /* 0x008fe200078e0206 */
[----:B--2---:R-:W-:Y:S01]  /*ad8c0*/  ISETP.LT.AND P3, PT, R2, UR4, !P2 ;  /* 0x0000000402007c0c */ /* 0x004fe2000d761270 */
[----:B------:R-:W-:Y:S02]  /*ad8d0*/  ULDC UR4, c[0x0][0x228] ;  /* 0x00008a0000047ab9 */ /* 0x000fe40000000800 */
[----:B----4-:R-:W-:Y:S02]  /*ad8e0*/  ISETP.LT.AND P5, PT, R24, UR4, !P2 ;  /* 0x0000000418007c0c */ /* 0x010fe4000d7a1270 */
[----:B------:R-:W-:Y:S01]  /*ad8f0*/  ISETP.LT.AND P4, PT, R19, UR6, !P2 ;  /* 0x0000000613007c0c */ /* 0x000fe2000d781270 */
[----:B------:R0:W-:Y:S01]  /*ad900*/  @P6 STG.E.U16 desc[UR10][R26.64], R18 ;  /* 0x000000121a006986 */ /* 0x0001e2000c10150a */
[----:B------:R-:W-:Y:S01]  /*ad910*/  PRMT R3, R18, 0x7632, R3 ;  /* 0x0000763212037816 */ /* 0x000fe20000000003 */
[----:B------:R-:W-:Y:S01]  /*ad920*/  ULDC UR6, c[0x0][0x228] ;  /* 0x00008a0000067ab9 */ /* 0x000fe20000000800 */
[----:B------:R-:W-:Y:S01]  /*ad930*/  ULDC UR4, c[0x0][0x22c] ;  /* 0x00008b0000047ab9 */ /* 0x000fe20000000800 */
[----:B------:R-:W-:Y:S01]  /*ad940*/  ISETP.LT.AND P6, PT, R25, UR6, !P2 ;  /* 0x0000000619007c0c */ /* 0x000fe2000d7c1270 */
[----:B------:R-:W-:-:S02]  /*ad950*/  IMAD.WIDE R24, R0, 0x2, R22 ;  /* 0x0000000200187825 */ /* 0x000fc400078e0216 */
[----:B------:R-:W-:Y:S01]  /*ad960*/  @P3 STG.E.U16 desc[UR10][R16.64], R3 ;  /* 0x0000000310003986 */ /* 0x000fe2000c10150a */
[----:B------:R-:W-:Y:S01]  /*ad970*/  ULDC UR6, c[0x0][0x228] ;  /* 0x00008a0000067ab9 */ /* 0x000fe20000000800 */
[----:B0-----:R-:W-:Y:S02]  /*ad980*/  VIADD R27, R29, 0x10 ;  /* 0x000000101d1b7836 */ /* 0x001fe40000000000 */
[----:B------:R-:W-:Y:S01]  /*ad990*/  IMAD.WIDE R18, R0, 0x2, R8 ;  /* 0x0000000200127825 */ /* 0x000fe200078e0208 */
[----:B------:R-:W2:Y:S01]  /*ad9a0*/  LDL.LU R29, [R1+0x2a0] ;  /* 0x0002a000011d7983 */ /* 0x000ea20000300800 */
[----:B------:R-:W-:Y:S02]  /*ad9b0*/  PRMT R26, R13, 0x7632, R26 ;  /* 0x000076320d1a7816 */ /* 0x000fe4000000001a */
[----:B------:R-:W-:Y:S01]  /*ad9c0*/  ISETP.GE.AND P1, PT, R27, UR4, PT ;  /* 0x000000041b007c0c */ /* 0x000fe2000bf26270 */
[----:B------:R0:W-:Y:S01]  /*ad9d0*/  STL [R1+0x3e44], R9 ;  /* 0x003e440901007387 */ /* 0x0001e20000100800 */
[----:B------:R-:W-:-:S03]  /*ad9e0*/  ULDC UR4, c[0x0][0x228] ;  /* 0x00008a0000047ab9 */ /* 0x000fc60000000800 */
[----:B------:R1:W-:Y:S04]  /*ad9f0*/  @P4 STG.E.U16 desc[UR10][R18.64], R13 ;  /* 0x0000000d12004986 */ /* 0x0003e8000c10150a */
[----:B0-----:R-:W3:Y:S04]  /*ada00*/  LDL.LU R9, [R1+0x2bc] ;  /* 0x0002bc0001097983 */ /* 0x001ee80000300800 */
[----:B------:R-:W4:Y:S04]  /*ada10*/  LDL R27, [R1+0x2924] ;  /* 0x00292400011b7983 */ /* 0x000f280000100800 */
[----:B------:R-:W2:Y:S04]  /*ada20*/  LDL R3, [R1+0x1808] ;  /* 0x0018080001037983 */ /* 0x000ea80000100800 */
[----:B-1----:R-:W4:Y:S04]  /*ada30*/  LDL.LU R13, [R1+0x3e48] ;  /* 0x003e4800010d7983 */ /* 0x002f280000300800 */
[----:B------:R-:W4:Y:S04]  /*ada40*/  LDL R19, [R1+0x2a34] ;  /* 0x002a340001137983 */ /* 0x000f280000100800 */
[----:B------:R0:W-:Y:S04]  /*ada50*/  @P5 STG.E.U16 desc[UR10][R24.64], R26 ;  /* 0x0000001a18005986 */ /* 0x0001e8000c10150a */
[----:B0-----:R-:W2:Y:S04]  /*ada60*/  LDL.LU R26, [R1+0x2cc] ;  /* 0x0002cc00011a7983 */ /* 0x001ea80000300800 */
[----:B------:R-:W4:Y:S04]  /*ada70*/  LDL R24, [R1+0x2a44] ;  /* 0x002a440001187983 */ /* 0x000f280000100800 */
[----:B------:R-:W2:Y:S01]  /*ada80*/  LDL R25, [R1+0x2a3c] ;  /* 0x002a3c0001197983 */ /* 0x000ea20000100800 */
[----:B------:R-:W-:Y:S01]  /*ada90*/  IMAD.WIDE R16, R0, 0x2, R20 ;  /* 0x0000000200107825 */ /* 0x000fe200078e0214 */
[----:B------:R-:W-:Y:S01]  /*adaa0*/  ISETP.LT.AND P5, PT, R2, UR14, !P1 ;  /* 0x0000000e02007c0c */ /* 0x000fe2000cfa1270 */
[----:B------:R-:W-:Y:S01]  /*adab0*/  ULDC UR14, c[0x0][0x228] ;  /* 0x00008a00000e7ab9 */ /* 0x000fe20000000800 */
[----:B------:R0:W-:Y:S04]  /*adac0*/  STL [R1+0x3e3c], R2 ;  /* 0x003e3c0201007387 */ /* 0x0001e80000100800 */
[----:B0-----:R-:W2:Y:S01]  /*adad0*/  LDL.LU R2, [R1+0x280] ;  /* 0x0002800001027983 */ /* 0x001ea20000300800 */
[----:B---3--:R-:W-:-:S02]  /*adae0*/  PRMT R28, R9, 0x7632, R28 ;  /* 0x00007632091c7816 */ /* 0x008fc4000000001c */
[----:B----4-:R-:W-:Y:S01]  /*adaf0*/  ISETP.LT.AND P4, PT, R24, UR4, !P2 ;  /* 0x0000000418007c0c */ /* 0x010fe2000d781270 */
[----:B--2---:R0:W-:Y:S01]  /*adb00*/  @P6 STG.E.U16 desc[UR10][R16.64], R26 ;  /* 0x0000001a10006986 */ /* 0x0041e2000c10150a */
[----:B------:R-:W-:Y:S01]  /*adb10*/  PRMT R18, R26, 0x7632, R18 ;  /* 0x000076321a127816 */ /* 0x000fe20000000012 */
[----:B------:R-:W-:Y:S01]  /*adb20*/  ULDC UR4, c[0x0][0x248] ;  /* 0x0000920000047ab9 */ /* 0x000fe20000000800 */
[----:B------:R-:W-:Y:S02]  /*adb30*/  ISETP.LT.AND P3, PT, R25, UR6, !P2 ;  /* 0x0000000619007c0c */ /* 0x000fe4000d761270 */
[----:B------:R-:W-:Y:S01]  /*adb40*/  ISETP.LT.AND P6, PT, R3, UR12, !P1 ;  /* 0x0000000c03007c0c */ /* 0x000fe2000cfc1270 */
[C---:B0-----:R-:W-:Y:S01]  /*adb50*/  IMAD.WIDE R16, R0.reuse, 0x2, R12 ;  /* 0x0000000200107825 */ /* 0x041fe200078e020c */
[----:B------:R-:W-:Y:S01]  /*adb60*/  ISETP.LT.AND P2, PT, R19, UR8, !P2 ;  /* 0x0000000813007c0c */ /* 0x000fe2000d741270 */
[----:B------:R-:W-:Y:S01]  /*adb70*/  ULDC UR6, c[0x0][0x228] ;  /* 0x00008a0000067ab9 */ /* 0x000fe20000000800 */
[----:B------:R-:W-:Y:S01]  /*adb80*/  ULDC UR12, c[0x0][0x228] ;  /* 0x00008a00000c7ab9 */ /* 0x000fe20000000800 */
[----:B------:R-:W-:-:S02]  /*adb90*/  VIADD R3, R0, UR4 ;  /* 0x0000000400037c36 */ /* 0x000fc40008000000 */
[----:B------:R0:W-:Y:S01]  /*adba0*/  @P4 STG.E.U16 desc[UR10][R16.64], R18 ;  /* 0x0000001210004986 */ /* 0x0001e2000c10150a */
[----:B------:R-:W-:Y:S01]  /*adbb0*/  ISETP.LT.AND P4, PT, R27, UR16, !P1 ;  /* 0x000000101b007c0c */ /* 0x000fe2000cf81270 */
[C---:B------:R-:W-:Y:S01]  /*adbc0*/  IMAD.WIDE R26, R0.reuse, 0x2, R10 ;  /* 0x00000002001a7825 */ /* 0x040fe200078e020a */
[----:B------:R-:W-:Y:S01]  /*adbd0*/  ULDC UR4, c[0x0][0x228] ;  /* 0x00008a0000047ab9 */ /* 0x000fe20000000800 */
[----:B------:R-:W-:Y:S01]  /*adbe0*/  ULDC UR8, c[0x0][0x228] ;  /* 0x00008a0000087ab9 */ /* 0x000fe20000000800 */
[----:B------:R-:W-:Y:S01]  /*adbf0*/  ULDC UR16, c[0x0][0x228] ;  /* 0x00008a0000107ab9 */ /* 0x000fe20000000800 */
[----:B------:R-:W-:Y:S01]  /*adc00*/  IMAD.WIDE R24, R0, 0x2, R14 ;  /* 0x0000000200187825 */ /* 0x000fe200078e020e */
[----:B------:R-:W-:Y:S01]  /*adc10*/  PRMT R0, R29, 0x7632, R0 ;  /* 0x000076321d007816 */ /* 0x000fe20000000000 */
[----:B------:R1:W-:Y:S02]  /*adc20*/  @P3 STG.E.U16 desc[UR10][R26.64], R9 ;  /* 0x000000091a003986 */ /* 0x0003e4000c10150a */
[----:B0-----:R-:W-:-:S02]  /*adc30*/  IMAD.WIDE R18, R3, 0x2, R6 ;  /* 0x0000000203127825 */ /* 0x001fc400078e0206 */
[----:B------:R0:W-:Y:S02]  /*adc40*/  @P2 STG.E.U16 desc[UR10][R24.64], R28 ;  /* 0x0000001c18002986 */ /* 0x0001e4000c10150a */
[C---:B------:R-:W-:Y:S02]  /*adc50*/  IMAD.WIDE R16, R3.reuse, 0x2, R4 ;  /* 0x0000000203107825 */ /* 0x040fe400078e0204 */
[----:B------:R2:W-:Y:S04]  /*adc60*/  @P6 STG.E.U16 desc[UR10][R18.64], R29 ;  /* 0x0000001d12006986 */ /* 0x0005e8000c10150a */
[----:B-1----:R-:W3:Y:S04]  /*adc70*/  LDL.LU R9, [R1+0x3e44] ;  /* 0x003e440001097983 */ /* 0x002ee80000300800 */
[----:B0-----:R-:W4:Y:S04]  /*adc80*/  LDL R28, [R1+0x2a3c] ;  /* 0x002a3c00011c7983 */ /* 0x001f280000100800 */
[----:B------:R-:W4:Y:S04]  /*adc90*/  LDL.LU R24, [R1+0x290] ;  /* 0x0002900001187983 */ /* 0x000f280000300800 */
[----:B------:R-:W4:Y:S04]  /*adca0*/  LDL R25, [R1+0x1714] ;  /* 0x0017140001197983 */ /* 0x000f280000100800 */
[----:B--2---:R-:W2:Y:S04]  /*adcb0*/  LDL.LU R29, [R1+0x3e40] ;  /* 0x003e4000011d7983 */ /* 0x004ea80000300800 */
[----:B------:R0:W-:Y:S04]  /*adcc0*/  @P5 STG.E.U16 desc[UR10][R16.64], R0 ;  /* 0x0000000010005986 */ /* 0x0001e8000c10150a */
[----:B------:R-:W2:Y:S04]  /*adcd0*/  LDL R18, [R1+0x2a0c] ;  /* 0x002a0c0001127983 */ /* 0x000ea80000100800 */
[----:B------:R-:W2:Y:S04]  /*adce0*/  LDL R19, [R1+0x2a44] ;  /* 0x002a440001137983 */ /* 0x000ea80000100800 */
[----:B0-----:R-:W2:Y:S04]  /*adcf0*/  LDL R17, [R1+0x2970] ;  /* 0x0029700001117983 */ /* 0x001ea80000100800 */
[----:B------:R0:W-:Y:S01]  /*add00*/  STL [R1+0x3e38], R23 ;  /* 0x003e381701007387 */ /* 0x0001e20000100800 */
[----:B---3--:R-:W-:-:S05]  /*add10*/  IMAD.WIDE R26, R3, 0x2, R8 ;  /* 0x00000002031a7825 */ /* 0x008fca00078e0208 */
[----:B----4-:R1:W-:Y:S01]  /*add20*/  @P4 STG.E.U16 desc[UR10][R26.64], R24 ;  /* 0x000000181a004986 */ /* 0x0103e2000c10150a */
[----:B------:R-:W-:Y:S01]  /*add30*/  ISETP.LT.AND P6, PT, R28, UR12, !P1 ;  /* 0x0000000c1c007c0c */ /* 0x000fe2000cfc1270 */
[----:B------:R-:W-:Y:S01]  /*add40*/  ULDC UR12, c[0x0][0x228] ;  /* 0x00008a00000c7ab9 */ /* 0x000fe20000000800 */
[----:B------:R-:W-:Y:S01]  /*add50*/  PRMT R0, R24, 0x7632, R0 ;  /* 0x0000763218007816 */ /* 0x000fe20000000000 */
[----:B------:R-:W-:Y:S01]  /*add60*/  VIADD R28, R25, 0x11 ;  /* 0x00000011191c7836 */ /* 0x000fe20000000000 */
[----:B--2---:R-:W-:Y:S01]  /*add70*/  ISETP.LT.AND P4, PT, R18, UR6, !P1 ;  /* 0x0000000612007c0c */ /* 0x004fe2000cf81270 */
[----:B------:R-:W-:Y:S01]  /*add80*/  ULDC UR6, c[0x0][0x228] ;  /* 0x00008a0000067ab9 */ /* 0x000fe20000000800 */
[----:B------:R-:W-:Y:S01]  /*add90*/  ISETP.LT.AND P3, PT, R17, UR4, !P1 ;  /* 0x0000000411007c0c */ /* 0x000fe2000cf61270 */
[----:B------:R-:W-:Y:S01]  /*adda0*/  IMAD.WIDE R16, R3, 0x2, R22 ;  /* 0x0000000203107825 */ /* 0x000fe200078e0216 */
[----:B------:R-:W-:Y:S01]  /*addb0*/  ISETP.LT.AND P5, PT, R19, UR8, !P1 ;  /* 0x0000000813007c0c */ /* 0x000fe2000cfa1270 */
[----:B------:R-:W-:Y:S01]  /*addc0*/  ULDC UR4, c[0x0][0x22c] ;  /* 0x00008b0000047ab9 */ /* 0x000fe20000000800 */
[----:B0-----:R-:W2:Y:S01]  /*addd0*/  LDL.LU R23, [R1+0x260] ;  /* 0x0002600001177983 */ /* 0x001ea20000300800 */
[C---:B------:R-:W-:Y:S01]  /*adde0*/  IMAD.WIDE R18, R3.reuse, 0x2, R20 ;  /* 0x0000000203127825 */ /* 0x040fe200078e0214 */
[----:B------:R-:W-:Y:S01]  /*addf0*/  ISETP.GE.AND P2, PT, R28, UR4, PT ;  /* 0x000000041c007c0c */ /* 0x000fe2000bf46270 */
[----:B------:R-:W-:Y:S01]  /*ade00*/  ULDC UR8, c[0x0][0x228] ;  /* 0x00008a0000087ab9 */ /* 0x000fe20000000800 */
[----:B------:R-:W3:Y:S01]  /*ade10*/  LDL R28, [R1+0x1714] ;  /* 0x00171400011c7983 */ /* 0x000ee20000100800 */
[----:B------:R-:W-:Y:S01]  /*ade20*/  PRMT R29, R2, 0x7632, R29 ;  /* 0x00007632021d7816 */ /* 0x000fe2000000001d */
[----:B-1----:R-:W-:Y:S01]  /*ade30*/  IMAD.WIDE R24, R3, 0x2, R12 ;  /* 0x0000000203187825 */ /* 0x002fe200078e020c */
[----:B------:R-:W-:-:S02]  /*ade40*/  ULDC UR4, c[0x0][0x248] ;  /* 0x0000920000047ab9 */ /* 0x000fc40000000800 */
[----:B------:R0:W-:Y:S04]  /*ade50*/  @P3 STG.E.U16 desc[UR10][R16.64], R0 ;  /* 0x0000000010003986 */ /* 0x0001e8000c10150a */
[----:B------:R1:W-:Y:S04]  /*ade60*/  @P4 STG.E.U16 desc[UR10][R18.64], R2 ;  /* 0x0000000212004986 */ /* 0x0003e8000c10150a */
[----:B0-----:R-:W4:Y:S04]  /*ade70*/  LDL R0, [R1+0x1808] ;  /* 0x0018080001007983 */ /* 0x001f280000100800 */
[----:B------:R-:W2:Y:S04]  /*ade80*/  LDL R16, [R1+0x2924] ;  /* 0x0029240001107983 */ /* 0x000ea80000100800 */
[----:B------:R-:W2:Y:S04]  /*ade90*/  LDL.LU R17, [R1+0x270] ;  /* 0x0002700001117983 */ /* 0x000ea80000300800 */
[----:B-1----:R-:W2:Y:S04]  /*adea0*/  LDL.LU R2, [R1+0x3e3c] ;  /* 0x003e3c0001027983 */ /* 0x002ea80000300800 */
[----:B------:R-:W2:Y:S01]  /*adeb0*/  LDL R19, [R1+0x2a34] ;  /* 0x002a340001137983 */ /* 0x000ea20000100800 */
[----:B------:R-:W-:-:S03]  /*adec0*/  IMAD.WIDE R26, R3, 0x2, R10 ;  /* 0x00000002031a7825 */ /* 0x000fc600078e020a */
[----:B------:R0:W-:Y:S01]  /*aded0*/  @P5 STG.E.U16 desc[UR10][R24.64], R29 ;  /* 0x0000001d18005986 */ /* 0x0001e2000c10150a */
[----:B---3--:R-:W-:Y:S01]  /*adee0*/  VIADD R28, R28, 0x12 ;  /* 0x000000121c1c7836 */ /* 0x008fe20000000000 */
[----:B----4-:R-:W-:Y:S01]  /*adef0*/  ISETP.LT.AND P4, PT, R0, UR8, !P2 ;  /* 0x0000000800007c0c */ /* 0x010fe2000d781270 */
[----:B------:R-:W-:Y:S01]  /*adf00*/  VIADD R0, R3, UR4 ;  /* 0x0000000403007c36 */ /* 0x000fe20008000000 */
[----:B------:R-:W-:Y:S01]  /*adf10*/  ULDC UR4, c[0x0][0x22c] ;  /* 0x00008b0000047ab9 */ /* 0x000fe20000000800 */
[----:B------:R-:W-:Y:S01]  /*adf20*/  ULDC UR8, c[0x0][0x228] ;  /* 0x00008a0000087ab9 */ /* 0x000fe20000000800 */
[----:B--2---:R1:W-:Y:S01]  /*adf30*/  @P6 STG.E.U16 desc[UR10][R26.64], R17 ;  /* 0x000000111a006986 */ /* 0x0043e2000c10150a */
[----:B------:R-:W-:Y:S02]  /*adf40*/  ISETP.LT.AND P6, PT, R16, UR14, !P2 ;  /* 0x0000000e10007c0c */ /* 0x000fe4000d7c1270 */
[----:B------:R-:W-:Y:S01]  /*adf50*/  ISETP.LT.AND P3, PT, R19, UR6, !P1 ;  /* 0x0000000613007c0c */ /* 0x000fe2000cf61270 */
[----:B------:R-:W-:Y:S01]  /*adf60*/  STL [R1+0x3e2c], R2 ;  /* 0x003e2c0201007387 */ /* 0x000fe20000100800 */
[----:B0-----:R-:W-:Y:S01]  /*adf70*/  PRMT R29, R17, 0x7632, R29 ;  /* 0x00007632111d7816 */ /* 0x001fe2000000001d */
[----:B------:R-:W-:Y:S01]  /*adf80*/  IMAD.WIDE R18, R0, 0x2, R6 ;  /* 0x0000000200127825 */ /* 0x000fe200078e0206 */
[----:B------:R-:W-:Y:S01]  /*adf90*/  ISETP.LT.AND P5, PT, R2, UR12, !P2 ;  /* 0x0000000c02007c0c */ /* 0x000fe2000d7a1270 */
[----:B------:R0:W-:Y:S01]  /*adfa0*/  STL [R1+0x3e30], R6 ;  /* 0x003e300601007387 */ /* 0x0001e20000100800 */
[----:B------:R-:W-:Y:S01]  /*adfb0*/  ISETP.GE.AND P1, PT, R28, UR4, PT ;  /* 0x000000041c007c0c */ /* 0x000fe2000bf26270 */
[----:B-1----:R-:W-:Y:S01]  /*adfc0*/  IMAD.WIDE R16, R3, 0x2, R14 ;  /* 0x0000000203107825 */ /* 0x002fe200078e020e */
[----:B------:R-:W-:Y:S01]  /*adfd0*/  PRMT R3, R23, 0x7632, R3 ;  /* 0x0000763217037816 */ /* 0x000fe20000000003 */
[----:B------:R-:W-:Y:S01]  /*adfe0*/  ULDC UR4, c[0x0][0x228] ;  /* 0x00008a0000047ab9 */ /* 0x000fe20000000800 */
[----:B------:R-:W-:Y:S01]  /*adff0*/  ULDC UR6, c[0x0][0x228] ;  /* 0x00008a0000067ab9 */ /* 0x000fe20000000800 */
[C---:B------:R-:W-:Y:S01]  /*ae000*/  IMAD.WIDE R24, R0.reuse, 0x2, R4 ;  /* 0x0000000200187825 */ /* 0x040fe200078e0204 */
[----:B------:R-:W-:Y:S01]  /*ae010*/  ULDC UR12, c[0x0][0x228] ;  /* 0x00008a00000c7ab9 */ /* 0x000fe20000000800 */
[----:B------:R-:W-:Y:S01]  /*ae020*/  ULDC UR14, c[0x0][0x228] ;  /* 0x00008a00000e7ab9 */ /* 0x000fe20000000800 */
[----:B0-----:R-:W2:Y:S04]  /*ae030*/  LDL.LU R6, [R1+0x240] ;  /* 0x0002400001067983 */ /* 0x001ea80000300800 */
[----:B------:R0:W-:Y:S04]  /*ae040*/  STL [R1+0x3e28], R7 ;  /* 0x003e280701007387 */ /* 0x0001e80000100800 */
[----:B------:R1:W-:Y:S04]  /*ae050*/  @P3 STG.E.U16 desc[UR10][R16.64], R29 ;  /* 0x0000001d10003986 */ /* 0x0003e8000c10150a */
[----:B0-----:R-:W3:Y:S04]  /*ae060*/  LDL.LU R7, [R1+0x230] ;  /* 0x0002300001077983 */ /* 0x001ee80000300800 */
[----:B------:R-:W-:Y:S04]  /*ae070*/  STL [R1+0x3e34], R5 ;  /* 0x003e340501007387 */ /* 0x000fe80000100800 */
[----:B------:R-:W4:Y:S04]  /*ae080*/  LDL.LU R28, [R1+0x250] ;  /* 0x00025000011c7983 */ /* 0x000f280000300800 */
[----:B-1----:R-:W3:Y:S04]  /*ae090*/  LDL R29, [R1+0x2a44] ;  /* 0x002a4400011d7983 */ /* 0x002ee80000100800 */
[----:B------:R-:W3:Y:S04]  /*ae0a0*/  LDL R16, [R1+0x2a3c] ;  /* 0x002a3c0001107983 */ /* 0x000ee80000100800 */
[----:B------:R-:W3:Y:S04]  /*ae0b0*/  LDL R17, [R1+0x2a34] ;  /* 0x002a340001117983 */ /* 0x000ee80000100800 */
[----:B------:R0:W-:Y:S04]  /*ae0c0*/  @P4 STG.E.U16 desc[UR10][R18.64], R23 ;  /* 0x0000001712004986 */ /* 0x0001e8000c10150a */
[----:B0-----:R-:W3:Y:S04]  /*ae0d0*/  LDL.LU R23, [R1+0x3e38] ;  /* 0x003e380001177983 */ /* 0x001ee80000300800 */
[----:B------:R-:W3:Y:S04]  /*ae0e0*/  LDL R18, [R1+0x2970] ;  /* 0x0029700001127983 */ /* 0x000ee80000100800 */
[----:B------:R-:W3:Y:S01]  /*ae0f0*/  LDL R19, [R1+0x2a0c] ;  /* 0x002a0c0001137983 */ /* 0x000ee20000100800 */
[----:B------:R-:W-:-:S03]  /*ae100*/  IMAD.WIDE R26, R0, 0x2, R8 ;  /* 0x00000002001a7825 */ /* 0x000fc600078e0208 */
[----:B------:R0:W-:Y:S04]  /*ae110*/  @P5 STG.E.U16 desc[UR10][R24.64], R3 ;  /* 0x0000000318005986 */ /* 0x0001e8000c10150a */
[----:B------:R-:W-:Y:S01]  /*ae120*/  STL [R1+0x3e24], R20 ;  /* 0x003e241401007387 */ /* 0x000fe20000100800 */
[----:B0-----:R-:W-:Y:S01]  /*ae130*/  IMAD.WIDE R24, R0, 0x2, R12 ;  /* 0x0000000200187825 */ /* 0x001fe200078e020c */
[----:B--2---:R-:W-:Y:S02]  /*ae140*/  PRMT R2, R6, 0x7632, R2 ;  /* 0x0000763206027816 */ /* 0x004fe40000000002 */
[----:B----4-:R0:W-:Y:S01]  /*ae150*/  @P6 STG.E.U16 desc[UR10][R26.64], R28 ;  /* 0x0000001c1a006986 */ /* 0x0101e2000c10150a */
[----:B---3--:R-:W-:Y:S01]  /*ae160*/  ISETP.LT.AND P4, PT, R29, UR8, !P2 ;  /* 0x000000081d007c0c */ /* 0x008fe2000d781270 */
[----:B------:R-:W-:Y:S01]  /*ae170*/  ULDC UR8, c[0x0][0x228] ;  /* 0x00008a0000087ab9 */ /* 0x000fe20000000800 */
[----:B------:R-:W-:-:S02]  /*ae180*/  PRMT R5, R28, 0x7632, R5 ;  /* 0x000076321c057816 */ /* 0x000fc40000000005 */
[----:B------:R-:W-:Y:S01]  /*ae190*/  ISETP.LT.AND P3, PT, R16, UR12, !P2 ;  /* 0x0000000c10007c0c */ /* 0x000fe2000d761270 */
[----:B------:R-:W-:Y:S01]  /*ae1a0*/  ULDC UR12, c[0x0][0x228] ;  /* 0x00008a00000c7ab9 */ /* 0x000fe20000000800 */
[----:B0-----:R-:W-:Y:S01]  /*ae1b0*/  IMAD.WIDE R26, R0, 0x2, R10 ;  /* 0x00000002001a7825 */ /* 0x001fe200078e020a */
[----:B------:R-:W-:Y:S02]  /*ae1c0*/  ISETP.LT.AND P6, PT, R18, UR4, !P2 ;  /* 0x0000000412007c0c */ /* 0x000fe4000d7c1270 */
[----:B------:R-:W-:Y:S01]  /*ae1d0*/  ISETP.LT.AND P5, PT, R19, UR6, !P2 ;  /* 0x0000000613007c0c */ /* 0x000fe2000d7a1270 */
[C---:B------:R-:W-:Y:S01]  /*ae1e0*/  IMAD.WIDE R18, R0.reuse, 0x2, R20 ;  /* 0x0000000200127825 */ /* 0x040fe200078e0214 */
[----:B------:R-:W-:Y:S01]  /*ae1f0*/  ISETP.LT.AND P2, PT, R17, UR14, !P2 ;  /* 0x0000000e11007c0c */ /* 0x000fe2000d741270 */
[----:B------:R-:W2:Y:S01]  /*ae200*/  LDL.LU R20, [R1+0x2a4] ;  /* 0x0002a40001147983 */ /* 0x000ea20000300800 */
[----:B------:R-:W-:Y:S01]  /*ae210*/  PRMT R3, R7, 0x7632, R3 ;  /* 0x0000763207037816 */ /* 0x000fe20000000003 */
[C---:B------:R-:W-:Y:S01]  /*ae220*/  IMAD.WIDE R16, R0.reuse, 0x2, R22 ;  /* 0x0000000200107825 */ /* 0x040fe200078e0216 */
[----:B------:R-:W-:Y:S01]  /*ae230*/  ULDC UR6, c[0x0][0x228] ;  /* 0x00008a0000067ab9 */ /* 0x000fe20000000800 */
[----:B------:R0:W-:Y:S01]  /*ae240*/  STL [R1+0x3e20], R21 ;  /* 0x003e201501007387 */ /* 0x0001e20000100800 */
[----:B------:R-:W-:Y:S01]  /*ae250*/  ULDC UR4, c[0x0][0x248] ;  /* 0x0000920000047ab9 */ /* 0x000fe20000000800 */
[C---:B------:R-:W-:Y:S01]  /*ae260*/  IMAD.WIDE R28, R0.reuse, 0x2, R14 ;  /* 0x00000002001c7825 */ /* 0x040fe200078e020e */
[----:B------:R-:W-:Y:S01]  /*ae270*/  ULDC UR14, c[0x0][0x228] ;  /* 0x00008a00000e7ab9 */ /* 0x000fe20000000800 */
[----:B------:R1:W-:Y:S04]  /*ae280*/  @P6 STG.E.U16 desc[UR10][R16.64], R5 ;  /* 0x0000000510006986 */ /* 0x0003e8000c10150a */
[----:B------:R3:W-:Y:S04]  /*ae290*/  @P5 STG.E.U16 desc[UR10][R18.64], R6 ;  /* 0x0000000612005986 */ /* 0x0007e8000c10150a */
[----:B0-----:R-:W4:Y:S04]  /*ae2a0*/  LDL.LU R21, [R1+0x294] ;  /* 0x0002940001157983 */ /* 0x001f280000300800 */
[----:B-1----:R-:W4:Y:S04]  /*ae2b0*/  LDL.LU R5, [R1+0x3e34] ;  /* 0x003e340001057983 */ /* 0x002f280000300800 */
        /* <DEDUP_REMOVED lines=8> */
[----:B-1----:R-:W3:Y:S04]  /*ae340*/  LDL.LU R7, [R1+0x3e28] ;  /* 0x003e280001077983 */ /* 0x002ee80000300800 */
[----:B------:R0:W-:Y:S02]  /*ae350*/  @P2 STG.E.U16 desc[UR10][R28.64], R3 ;  /* 0x000000031c002986 */ /* 0x0001e4000c10150a */
[----:B0-----:R-:W-:Y:S01]  /*ae360*/  VIADD R3, R0, UR4 ;  /* 0x0000000400037c36 */ /* 0x001fe20008000000 */
[----:B------:R-:W-:-:S03]  /*ae370*/  ULDC UR4, c[0x0][0x22c] ;  /* 0x00008b0000047ab9 */ /* 0x000fc60000000800 */
[----:B------:R-:W-:Y:S01]  /*ae380*/  IMAD.WIDE R24, R3, 0x2, R8 ;  /* 0x0000000203187825 */ /* 0x000fe200078e0208 */
[----:B--2---:R-:W-:Y:S02]  /*ae390*/  PRMT R28, R20, 0x7632, R28 ;  /* 0x00007632141c7816 */ /* 0x004fe4000000001c */
[----:B----4-:R-:W-:Y:S01]  /*ae3a0*/  ISETP.LT.AND P6, PT, R16, UR14, !P1 ;  /* 0x0000000e10007c0c */ /* 0x010fe2000cfc1270 */
        /* <DEDUP_REMOVED lines=31> */
[----:B0-----:R-:W2:Y:S01]  /*ae5a0*/  LDL.LU R13, [R1+0x254] ;  /* 0x00025400010d7983 */ /* 0x001ea20000300800 */
[----:B----4-:R-:W-:Y:S02]  /*ae5b0*/  PRMT R28, R7, 0x7632, R28 ;  /* 0x00007632071c7816 */ /* 0x010fe4000000001c */
        /* <DEDUP_REMOVED lines=21> */
[----:B------:R-:W4:Y:S04]  /*ae710*/  LDL.LU R24, [R1+0x264] ;  /* 0x0002640001187983 */ /* 0x000f280000300800 */
[----:B------:R-:W4:Y:S04]  /*ae720*/  LDL R25, [R1+0x1714] ;  /* 0x0017140001197983 */ /* 0x000f280000100800 */
[----:B--2---:R-:W2:Y:S04]  /*ae730*/  LDL.LU R2, [R1+0x3e18] ;  /* 0x003e180001027983 */ /* 0x004ea80000300800 */
[----:B------:R-:W2:Y:S04]  /*ae740*/  LDL R18, [R1+0x2924] ;  /* 0x0029240001127983 */ /* 0x000ea80000100800 */
[----:B------:R-:W2:Y:S04]  /*ae750*/  LDL R19, [R1+0x2970] ;  /* 0x0029700001137983 */ /* 0x000ea80000100800 */
[----:B------:R0:W-:Y:S01]  /*ae760*/  @P1 STG.E.U16 desc[UR10][R16.64], R3 ;  /* 0x0000000310001986 */ /* 0x0001e2000c10150a */
[----:B------:R-:W-:-:S03]  /*ae770*/  PRMT R29, R13, 0x7632, R29 ;  /* 0x000076320d1d7816 */ /* 0x000fc6000000001d */
[----:B------:R1:W-:Y:S01]  /*ae780*/  STL [R1+0x3e10], R9 ;  /* 0x003e100901007387 */ /* 0x0003e20000100800 */
[----:B0-----:R-:W-:-:S04]  /*ae790*/  IMAD.WIDE R16, R0, 0x2, R4 ;  /* 0x0000000200107825 */ /* 0x001fc800078e0204 */
[----:B---3--:R-:W-:-:S05]  /*ae7a0*/  IMAD.WIDE R26, R0, 0x2, R6 ;  /* 0x00000002001a7825 */ /* 0x008fca00078e0206 */
[----:B----4-:R0:W-:Y:S01]  /*ae7b0*/  @P6 STG.E.U16 desc[UR10][R26.64], R24 ;  /* 0x000000181a006986 */ /* 0x0101e2000c10150a */
[----:B--2---:R-:W-:Y:S01]  /*ae7c0*/  ISETP.LT.AND P3, PT, R2, UR4, !P2 ;  /* 0x0000000402007c0c */ /* 0x004fe2000d761270 */
[----:B------:R-:W-:Y:S01]  /*ae7d0*/  ULDC UR4, c[0x0][0x22c] ;  /* 0x00008b0000047ab9 */ /* 0x000fe20000000800 */
[----:B------:R-:W-:Y:S02]  /*ae7e0*/  ISETP.LT.AND P4, PT, R18, UR6, !P2 ;  /* 0x0000000612007c0c */ /* 0x000fe4000d781270 */
[----:B------:R-:W-:Y:S01]  /*ae7f0*/  ISETP.LT.AND P5, PT, R19, UR8, !P2 ;  /* 0x0000000813007c0c */ /* 0x000fe2000d7a1270 */
[----:B------:R-:W-:Y:S01]  /*ae800*/  IMAD.WIDE R18, R0, 0x2, R8 ;  /* 0x0000000200127825 */ /* 0x000fe200078e0208 */
[----:B------:R-:W-:Y:S01]  /*ae810*/  PRMT R3, R24, 0x7632, R3 ;  /* 0x0000763218037816 */ /* 0x000fe20000000003 */
[----:B-1----:R-:W2:Y:S01]  /*ae820*/  LDL.LU R9, [R1+0x234] ;  /* 0x0002340001097983 */ /* 0x002ea20000300800 */
[----:B------:R-:W-:Y:S01]  /*ae830*/  ISETP.LT.AND P6, PT, R28, UR12, !P2 ;  /* 0x0000000c1c007c0c */ /* 0x000fe2000d7c1270 */
[----:B------:R-:W-:Y:S01]  /*ae840*/  VIADD R28, R25, 0x14 ;  /* 0x00000014191c7836 */ /* 0x000fe20000000000 */
[----:B------:R-:W-:Y:S01]  /*ae850*/  ULDC UR6, c[0x0][0x228] ;  /* 0x00008a0000067ab9 */ /* 0x000fe20000000800 */
[----:B0-----:R-:W-:Y:S01]  /*ae860*/  IMAD.WIDE R24, R0, 0x2, R22 ;  /* 0x0000000200187825 */ /* 0x001fe200078e0216 */
[----:B------:R0:W-:Y:S01]  /*ae870*/  STL [R1+0x3e0c], R23 ;  /* 0x003e0c1701007387 */ /* 0x0001e20000100800 */
[----:B------:R-:W-:Y:S01]  /*ae880*/  ULDC UR8, c[0x0][0x228] ;  /* 0x00008a0000087ab9 */ /* 0x000fe20000000800 */
[----:B------:R-:W-:-:S02]  /*ae890*/  ULDC UR12, c[0x0][0x228] ;  /* 0x00008a00000c7ab9 */ /* 0x000fc40000000800 */
[----:B------:R1:W-:Y:S04]  /*ae8a0*/  @P3 STG.E.U16 desc[UR10][R16.64], R3 ;  /* 0x0000000310003986 */ /* 0x0003e8000c10150a */
[----:B------:R3:W-:Y:S04]  /*ae8b0*/  @P4 STG.E.U16 desc[UR10][R18.64], R13 ;  /* 0x0000000d12004986 */ /* 0x0007e8000c10150a */
[----:B0-----:R-:W4:Y:S04]  /*ae8c0*/  LDL.LU R23, [R1+0x2a8] ;  /* 0x0002a80001177983 */ /* 0x001f280000300800 */
[----:B-1----:R-:W4:Y:S04]  /*ae8d0*/  LDL R16, [R1+0x2a44] ;  /* 0x002a440001107983 */ /* 0x002f280000100800 */
[----:B------:R-:W4:Y:S04]  /*ae8e0*/  LDL R17, [R1+0x2a3c] ;  /* 0x002a3c0001117983 */ /* 0x000f280000100800 */
[----:B------:R-:W4:Y:S04]  /*ae8f0*/  LDL R3, [R1+0x1808] ;  /* 0x0018080001037983 */ /* 0x000f280000100800 */
[----:B---3--:R-:W3:Y:S04]  /*ae900*/  LDL.LU R13, [R1+0x3e14] ;  /* 0x003e1400010d7983 */ /* 0x008ee80000300800 */
[----:B------:R-:W3:Y:S04]  /*ae910*/  LDL R19, [R1+0x2924] ;  /* 0x0029240001137983 */ /* 0x000ee80000100800 */
[----:B------:R0:W-:Y:S04]  /*ae920*/  @P5 STG.E.U16 desc[UR10][R24.64], R29 ;  /* 0x0000001d18005986 */ /* 0x0001e8000c10150a */
[----:B0-----:R-:W3:Y:S04]  /*ae930*/  LDL.LU R24, [R1+0x244] ;  /* 0x0002440001187983 */ /* 0x001ee80000300800 */
[----:B------:R-:W3:Y:S01]  /*ae940*/  LDL R25, [R1+0x2a34] ;  /* 0x002a340001197983 */ /* 0x000ee20000100800 */
[----:B------:R-:W-:Y:S01]  /*ae950*/  ISETP.GE.AND P1, PT, R28, UR4, PT ;  /* 0x000000041c007c0c */ /* 0x000fe2000bf26270 */
[----:B------:R-:W-:Y:S01]  /*ae960*/  ULDC UR4, c[0x0][0x228] ;  /* 0x00008a0000047ab9 */ /* 0x000fe20000000800 */
[----:B------:R-:W-:-:S02]  /*ae970*/  IMAD.WIDE R26, R0, 0x2, R20 ;  /* 0x00000002001a7825 */ /* 0x000fc400078e0214 */
[----:B------:R-:W-:Y:S01]  /*ae980*/  ISETP.LT.AND P5, PT, R2, UR14, !P1 ;  /* 0x0000000e02007c0c */ /* 0x000fe2000cfa1270 */
[----:B------:R0:W-:Y:S01]  /*ae990*/  STL [R1+0x3e08], R2 ;  /* 0x003e080201007387 */ /* 0x0001e20000100800 */
[----:B------:R-:W-:-:S03]  /*ae9a0*/  ULDC UR14, c[0x0][0x228] ;  /* 0x00008a00000e7ab9 */ /* 0x000fc60000000800 */
[----:B0-----:R-:W3:Y:S01]  /*ae9b0*/  LDL.LU R2, [R1+0x288] ;  /* 0x0002880001027983 */ /* 0x001ee20000300800 */
[----:B--2---:R-:W-:Y:S02]  /*ae9c0*/  PRMT R28, R9, 0x7632, R28 ;  /* 0x00007632091c7816 */ /* 0x004fe4000000001c */
[----:B----4-:R-:W-:Y:S01]  /*ae9d0*/  ISETP.LT.AND P4, PT, R16, UR4, !P2 ;  /* 0x0000000410007c0c */ /* 0x010fe2000d781270 */
[----:B------:R-:W-:Y:S01]  /*ae9e0*/  ULDC UR4, c[0x0][0x248] ;  /* 0x0000920000047ab9 */ /* 0x000fe20000000800 */
[----:B------:R-:W-:Y:S01]  /*ae9f0*/  ISETP.LT.AND P3, PT, R17, UR6, !P2 ;  /* 0x0000000611007c0c */ /* 0x000fe2000d761270 */
[----:B------:R-:W-:Y:S01]  /*aea00*/  ULDC UR6, c[0x0][0x228] ;  /* 0x00008a0000067ab9 */ /* 0x000fe20000000800 */
[----:B---3--:R-:W-:Y:S01]  /*aea10*/  IMAD.WIDE R16, R0, 0x2, R12 ;  /* 0x0000000200107825 */ /* 0x008fe200078e020c */
[----:B------:R0:W-:Y:S01]  /*aea20*/  @P6 STG.E.U16 desc[UR10][R26.64], R24 ;  /* 0x000000181a006986 */ /* 0x0001e2000c10150a */
[----:B------:R-:W-:Y:S02]  /*aea30*/  ISETP.LT.AND P6, PT, R3, UR12, !P1 ;  /* 0x0000000c03007c0c */ /* 0x000fe4000cfc1270 */
[----:B------:R-:W-:-:S02]  /*aea40*/  ISETP.LT.AND P2, PT, R25, UR8, !P2 ;  /* 0x0000000819007c0c */ /* 0x000fc4000d741270 */
[----:B------:R-:W-:Y:S01]  /*aea50*/  PRMT R18, R24, 0x7632, R18 ;  /* 0x0000763218127816 */ /* 0x000fe20000000012 */
[C---:B------:R-:W-:Y:S01]  /*aea60*/  VIADD R3, R0.reuse, UR4 ;  /* 0x0000000400037c36 */ /* 0x040fe20008000000 */
[----:B------:R-:W-:Y:S01]  /*aea70*/  ULDC UR4, c[0x0][0x228] ;  /* 0x00008a0000047ab9 */ /* 0x000fe20000000800 */
[----:B------:R-:W-:Y:S01]  /*aea80*/  ULDC UR12, c[0x0][0x228] ;  /* 0x00008a00000c7ab9 */ /* 0x000fe20000000800 */
[----:B------:R-:W-:Y:S01]  /*aea90*/  ULDC UR8, c[0x0][0x228] ;  /* 0x00008a0000087ab9 */ /* 0x000fe20000000800 */
[C---:B0-----:R-:W-:Y:S01]  /*aeaa0*/  IMAD.WIDE R26, R0.reuse, 0x2, R10 ;  /* 0x00000002001a7825 */ /* 0x041fe200078e020a */
[----:B------:R0:W-:Y:S01]  /*aeab0*/  @P4 STG.E.U16 desc[UR10][R16.64], R18 ;  /* 0x0000001210004986 */ /* 0x0001e2000c10150a */
[----:B------:R-:W-:Y:S01]  /*aeac0*/  ISETP.LT.AND P4, PT, R19, UR16, !P1 ;  /* 0x0000001013007c0c */ /* 0x000fe2000cf81270 */
[----:B------:R-:W-:Y:S01]  /*aead0*/  ULDC UR16, c[0x0][0x228] ;  /* 0x00008a0000107ab9 */ /* 0x000fe20000000800 */
[----:B------:R-:W-:Y:S01]  /*aeae0*/  IMAD.WIDE R24, R0, 0x2, R14 ;  /* 0x0000000200187825 */ /* 0x000fe200078e020e */
[----:B------:R-:W-:Y:S01]  /*aeaf0*/  PRMT R0, R23, 0x7632, R0 ;  /* 0x0000763217007816 */ /* 0x000fe20000000000 */
[----:B------:R1:W-:Y:S04]  /*aeb00*/  @P3 STG.E.U16 desc[UR10][R26.64], R9 ;  /* 0x000000091a003986 */ /* 0x0003e8000c10150a */
[----:B------:R2:W-:Y:S01]  /*aeb10*/  @P2 STG.E.U16 desc[UR10][R24.64], R28 ;  /* 0x0000001c18002986 */ /* 0x0005e2000c10150a */
[----:B0-----:R-:W-:-:S04]  /*aeb20*/  IMAD.WIDE R18, R3, 0x2, R6 ;  /* 0x0000000203127825 */ /* 0x001fc800078e0206 */
[C---:B------:R-:W-:Y:S01]  /*aeb30*/  IMAD.WIDE R16, R3.reuse, 0x2, R4 ;  /* 0x0000000203107825 */ /* 0x040fe200078e0204 */
[----:B-1----:R-:W3:Y:S04]  /*aeb40*/  LDL.LU R9, [R1+0x3e10] ;  /* 0x003e100001097983 */ /* 0x002ee80000300800 */
[----:B--2---:R-:W2:Y:S04]  /*aeb50*/  LDL R28, [R1+0x2a3c] ;  /* 0x002a3c00011c7983 */ /* 0x004ea80000100800 */
[----:B------:R-:W4:Y:S04]  /*aeb60*/  LDL.LU R24, [R1+0x298] ;  /* 0x0002980001187983 */ /* 0x000f280000300800 */
[----:B------:R-:W2:Y:S04]  /*aeb70*/  LDL R25, [R1+0x1714] ;  /* 0x0017140001197983 */ /* 0x000ea80000100800 */
[----:B------:R0:W-:Y:S04]  /*aeb80*/  @P6 STG.E.U16 desc[UR10][R18.64], R23 ;  /* 0x0000001712006986 */ /* 0x0001e8000c10150a */
[----:B------:R1:W-:Y:S04]  /*aeb90*/  @P5 STG.E.U16 desc[UR10][R16.64], R0 ;  /* 0x0000000010005986 */ /* 0x0003e8000c10150a */
[----:B0-----:R-:W2:Y:S04]  /*aeba0*/  LDL.LU R23, [R1+0x3e0c] ;  /* 0x003e0c0001177983 */ /* 0x001ea80000300800 */
[----:B-1----:R-:W2:Y:S04]  /*aebb0*/  LDL R17, [R1+0x2970] ;  /* 0x0029700001117983 */ /* 0x002ea80000100800 */
[----:B------:R-:W2:Y:S04]  /*aebc0*/  LDL R18, [R1+0x2a0c] ;  /* 0x002a0c0001127983 */ /* 0x000ea80000100800 */
[----:B------:R-:W2:Y:S01]  /*aebd0*/  LDL R19, [R1+0x2a44] ;  /* 0x002a440001137983 */ /* 0x000ea20000100800 */
[----:B------:R-:W-:Y:S01]  /*aebe0*/  PRMT R29, R2, 0x7632, R29 ;  /* 0x00007632021d7816 */ /* 0x000fe2000000001d */
[----:B---3--:R-:W-:-:S05]  /*aebf0*/  IMAD.WIDE R26, R3, 0x2, R8 ;  /* 0x00000002031a7825 */ /* 0x008fca00078e0208 */
[----:B----4-:R0:W-:Y:S01]  /*aec00*/  @P4 STG.E.U16 desc[UR10][R26.64], R24 ;  /* 0x000000181a004986 */ /* 0x0101e2000c10150a */
[----:B--2---:R-:W-:Y:S01]  /*aec10*/  ISETP.LT.AND P6, PT, R28, UR12, !P1 ;  /* 0x0000000c1c007c0c */ /* 0x004fe2000cfc1270 */
[----:B------:R-:W-:Y:S01]  /*aec20*/  ULDC UR12, c[0x0][0x228] ;  /* 0x00008a00000c7ab9 */ /* 0x000fe20000000800 */
[----:B------:R-:W-:Y:S01]  /*aec30*/  PRMT R0, R24, 0x7632, R0 ;  /* 0x0000763218007816 */ /* 0x000fe20000000000 */
[----:B------:R-:W-:Y:S01]  /*aec40*/  VIADD R28, R25, 0x15 ;  /* 0x00000015191c7836 */ /* 0x000fe20000000000 */
[----:B------:R-:W-:Y:S02]  /*aec50*/  ISETP.LT.AND P3, PT, R17, UR4, !P1 ;  /* 0x0000000411007c0c */ /* 0x000fe4000cf61270 */
[----:B------:R-:W-:Y:S01]  /*aec60*/  ISETP.LT.AND P4, PT, R18, UR6, !P1 ;  /* 0x0000000612007c0c */ /* 0x000fe2000cf81270 */
[----:B------:R-:W-:Y:S01]  /*aec70*/  IMAD.WIDE R16, R3, 0x2, R22 ;  /* 0x0000000203107825 */ /* 0x000fe200078e0216 */
[----:B------:R-:W-:Y:S01]  /*aec80*/  ULDC UR4, c[0x0][0x22c] ;  /* 0x00008b0000047ab9 */ /* 0x000fe20000000800 */
[----:B------:R1:W-:Y:S01]  /*aec90*/  STL [R1+0x3e04], R23 ;  /* 0x003e041701007387 */ /* 0x0003e20000100800 */
[----:B------:R-:W-:Y:S01]  /*aeca0*/  ISETP.LT.AND P5, PT, R19, UR8, !P1 ;  /* 0x0000000813007c0c */ /* 0x000fe2000cfa1270 */
[----:B------:R-:W-:Y:S01]  /*aecb0*/  IMAD.WIDE R18, R3, 0x2, R20 ;  /* 0x0000000203127825 */ /* 0x000fe200078e0214 */
[----:B------:R-:W-:Y:S01]  /*aecc0*/  ISETP.GE.AND P2, PT, R28, UR4, PT ;  /* 0x000000041c007c0c */ /* 0x000fe2000bf46270 */
[----:B------:R-:W-:Y:S01]  /*aecd0*/  ULDC UR6, c[0x0][0x228] ;  /* 0x00008a0000067ab9 */ /* 0x000fe20000000800 */
[----:B------:R-:W-:-:S03]  /*aece0*/  ULDC UR8, c[0x0][0x228] ;  /* 0x00008a0000087ab9 */ /* 0x000fc60000000800 */
[----:B------:R2:W-:Y:S01]  /*aecf0*/  @P3 STG.E.U16 desc[UR10][R16.64], R0 ;  /* 0x0000000010003986 */ /* 0x0005e2000c10150a */
[C---:B0-----:R-:W-:Y:S01]  /*aed00*/  IMAD.WIDE R24, R3.reuse, 0x2, R12 ;  /* 0x0000000203187825 */ /* 0x041fe200078e020c */
[----:B------:R-:W-:Y:S02]  /*aed10*/  ULDC UR4, c[0x0][0x248] ;  /* 0x0000920000047ab9 */ /* 0x000fe40000000800 */
[----:B-1----:R-:W3:Y:S04]  /*aed20*/  LDL.LU R23, [R1+0x268] ;  /* 0x0002680001177983 */ /* 0x002ee80000300800 */
[----:B------:R-:W4:Y:S04]  /*aed30*/  LDL R28, [R1+0x1714] ;  /* 0x00171400011c7983 */ /* 0x000f280000100800 */
[----:B--2---:R-:W2:Y:S04]  /*aed40*/  LDL R0, [R1+0x1808] ;  /* 0x0018080001007983 */ /* 0x004ea80000100800 */
[----:B------:R-:W3:Y:S04]  /*aed50*/  LDL R16, [R1+0x2924] ;  /* 0x0029240001107983 */ /* 0x000ee80000100800 */
[----:B------:R-:W3:Y:S04]  /*aed60*/  LDL.LU R17, [R1+0x278] ;  /* 0x0002780001117983 */ /* 0x000ee80000300800 */
[----:B------:R0:W-:Y:S04]  /*aed70*/  @P4 STG.E.U16 desc[UR10][R18.64], R2 ;  /* 0x0000000212004986 */ /* 0x0001e8000c10150a */
[----:B0-----:R-:W3:Y:S04]  /*aed80*/  LDL.LU R2, [R1+0x3e08] ;  /* 0x003e080001027983 */ /* 0x001ee80000300800 */
[----:B------:R-:W3:Y:S01]  /*aed90*/  LDL R19, [R1+0x2a34] ;  /* 0x002a340001137983 */ /* 0x000ee20000100800 */
[----:B------:R-:W-:-:S03]  /*aeda0*/  IMAD.WIDE R26, R3, 0x2, R10 ;  /* 0x00000002031a7825 */ /* 0x000fc600078e020a */
[----:B------:R0:W-:Y:S01]  /*aedb0*/  @P5 STG.E.U16 desc[UR10][R24.64], R29 ;  /* 0x0000001d18005986 */ /* 0x0001e2000c10150a */
[----:B--2---:R-:W-:Y:S01]  /*aedc0*/  ISETP.LT.AND P4, PT, R0, UR8, !P2 ;  /* 0x0000000800007c0c */ /* 0x004fe2000d781270 */
[----:B------:R-:W-:Y:S01]  /*aedd0*/  VIADD R0, R3, UR4 ;  /* 0x0000000403007c36 */ /* 0x000fe20008000000 */
[----:B------:R-:W-:Y:S01]  /*aede0*/  ULDC UR4, c[0x0][0x22c] ;  /* 0x00008b0000047ab9 */ /* 0x000fe20000000800 */
[----:B----4-:R-:W-:Y:S01]  /*aedf0*/  VIADD R28, R28, 0x16 ;  /* 0x000000161c1c7836 */ /* 0x010fe20000000000 */
[----:B------:R-:W-:Y:S01]  /*aee00*/  ULDC UR8, c[0x0][0x228] ;  /* 0x00008a0000087ab9 */ /* 0x000fe20000000800 */
[----:B---3--:R1:W-:Y:S01]  /*aee10*/  @P6 STG.E.U16 desc[UR10][R26.64], R17 ;  /* 0x000000111a006986 */ /* 0x0083e2000c10150a */
[----:B------:R-:W-:Y:S02]  /*aee20*/  ISETP.LT.AND P6, PT, R16, UR14, !P2 ;  /* 0x0000000e10007c0c */ /* 0x000fe4000d7c1270 */
[----:B0-----:R-:W-:Y:S02]  /*aee30*/  PRMT R29, R17, 0x7632, R29 ;  /* 0x00007632111d7816 */ /* 0x001fe4000000001d */
[----:B------:R-:W-:Y:S01]  /*aee40*/  ISETP.LT.AND P3, PT, R19, UR6, !P1 ;  /* 0x0000000613007c0c */ /* 0x000fe2000cf61270 */
[----:B------:R-:W-:Y:S01]  /*aee50*/  STL [R1+0x3df8], R2 ;  /* 0x003df80201007387 */ /* 0x000fe20000100800 */
[----:B-1----:R-:W-:Y:S01]  /*aee60*/  IMAD.WIDE R16, R3, 0x2, R14 ;  /* 0x0000000203107825 */ /* 0x002fe200078e020e */
[----:B------:R-:W-:Y:S01]  /*aee70*/  ISETP.LT.AND P5, PT, R2, UR12, !P2 ;  /* 0x0000000c02007c0c */ /* 0x000fe2000d7a1270 */
[----:B------:R-:W-:Y:S01]  /*aee80*/  ULDC UR6, c[0x0][0x228] ;  /* 0x00008a0000067ab9 */ /* 0x000fe20000000800 */
[----:B------:R0:W-:Y:S01]  /*aee90*/  STL [R1+0x3dfc], R6 ;  /* 0x003dfc0601007387 */ /* 0x0001e20000100800 */
[----:B------:R-:W-:Y:S01]  /*aeea0*/  IMAD.WIDE R18, R0, 0x2, R6 ;  /* 0x0000000200127825 */ /* 0x000fe200078e0206 */
[----:B------:R-:W-:Y:S01]  /*aeeb0*/  ISETP.GE.AND P1, PT, R28, UR4, PT ;  /* 0x000000041c007c0c */ /* 0x000fe2000bf26270 */
[----:B------:R-:W-:Y:S01]  /*aeec0*/  ULDC UR4, c[0x0][0x228] ;  /* 0x00008a0000047ab9 */ /* 0x000fe20000000800 */
[----:B------:R-:W-:Y:S01]  /*aeed0*/  PRMT R3, R23, 0x7632, R3 ;  /* 0x0000763217037816 */ /* 0x000fe20000000003 */
        /* <DEDUP_REMOVED lines=1719> */
[----:B------:R2:W-:Y:S01]  /*b5a50*/  @P2 STG.E.U16 desc[UR10][R28.64], R3 ;  /* 0x000000031c002986 */ /* 0x0005e2000c10150a */
[----:B------:R-:W-:Y:S01]  /*b5a60*/  VIADD R0, R0, UR4 ;  /* 0x0000000400007c36 */ /* 0x000fe20008000000 */
[----:B------:R-:W-:-:S03]  /*b5a70*/  ULDC UR4, c[0x0][0x22c] ;  /* 0x00008b0000047ab9 */ /* 0x000fc60000000800 */
[----:B------:R-:W-:Y:S01]  /*b5a80*/  IMAD.WIDE R24, R0, 0x2, R8 ;  /* 0x0000000200187825 */ /* 0x000fe200078e0208 */
[----:B--2---:R-:W-:Y:S02]  /*b5a90*/  PRMT R28, R20, 0x7632, R28 ;  /* 0x00007632141c7816 */ /* 0x004fe4000000001c */
[----:B----4-:R-:W-:Y:S01]  /*b5aa0*/  ISETP.LT.AND P6, PT, R16, UR14, !P1 ;  /* 0x0000000e10007c0c */ /* 0x010fe2000cfc1270 */
[----:B------:R-:W-:Y:S01]  /*b5ab0*/  VIADD R3, R17, 0x33 ;  /* 0x0000003311037836 */ /* 0x000fe20000000000 */
[----:B---3--:R-:W-:Y:S02]  /*b5ac0*/  ISETP.LT.AND P5, PT, R19, UR12, !P1 ;  /* 0x0000000c13007c0c */ /* 0x008fe4000cfa1270 */
        /* <DEDUP_REMOVED lines=35> */
[C---:B------:R-:W-:Y:S01]  /*b5d00*/  IMAD.WIDE R18, R0.reuse, 0x2, R10 ;  /* 0x0000000200127825 */ /* 0x040fe200078e020a */
        /* <DEDUP_REMOVED lines=25> */
[----:B---3--:R-:W-:Y:S01]  /*b5ea0*/  IMAD.WIDE R26, R3, 0x2, R6 ;  /* 0x00000002031a7825 */ /* 0x008fe200078e0206 */
[----:B----4-:R-:W-:Y:S02]  /*b5eb0*/  PRMT R0, R24, 0x7632, R0 ;  /* 0x0000763218007816 */ /* 0x010fe40000000000 */
[----:B--2---:R-:W-:Y:S02]  /*b5ec0*/  ISETP.LT.AND P1, PT, R2, UR4, !P3 ;  /* 0x0000000402007c0c */ /* 0x004fe4000df21270 */
[----:B------:R-:W-:Y:S02]  /*b5ed0*/  ISETP.LT.AND P4, PT, R18, UR6, !P3 ;  /* 0x0000000612007c0c */ /* 0x000fe4000df81270 */
[----:B------:R-:W-:Y:S01]  /*b5ee0*/  ISETP.LT.AND P5, PT, R19, UR8, !P3 ;  /* 0x0000000813007c0c */ /* 0x000fe2000dfa1270 */
[----:B------:R0:W-:Y:S01]  /*b5ef0*/  @P6 STG.E.U16 desc[UR10][R26.64], R24 ;  /* 0x000000181a006986 */ /* 0x0001e2000c10150a */
[----:B------:R-:W-:Y:S01]  /*b5f00*/  ISETP.LT.AND P6, PT, R28, UR12, !P3 ;  /* 0x0000000c1c007c0c */ /* 0x000fe2000dfc1270 */
[----:B------:R-:W-:Y:S01]  /*b5f10*/  IMAD.WIDE R18, R3, 0x2, R8 ;  /* 0x0000000203127825 */ /* 0x000fe200078e0208 */
[----:B------:R-:W-:Y:S01]  /*b5f20*/  ULDC UR4, c[0x0][0x22c] ;  /* 0x00008b0000047ab9 */ /* 0x000fe20000000800 */
[----:B-1----:R-:W2:Y:S01]  /*b5f30*/  LDL.LU R9, [R1+0x34] ;  /* 0x0000340001097983 */ /* 0x002ea20000300800 */
[----:B------:R-:W-:Y:S01]  /*b5f40*/  ULDC UR6, c[0x0][0x228] ;  /* 0x00008a0000067ab9 */ /* 0x000fe20000000800 */
[----:B------:R-:W-:Y:S01]  /*b5f50*/  VIADD R28, R25, 0x34 ;  /* 0x00000034191c7836 */ /* 0x000fe20000000000 */
[----:B------:R-:W-:Y:S01]  /*b5f60*/  ULDC UR8, c[0x0][0x228] ;  /* 0x00008a0000087ab9 */ /* 0x000fe20000000800 */
[----:B------:R1:W-:Y:S01]  /*b5f70*/  @P1 STG.E.U16 desc[UR10][R16.64], R0 ;  /* 0x0000000010001986 */ /* 0x0003e2000c10150a */
[----:B------:R-:W-:Y:S01]  /*b5f80*/  ULDC UR12, c[0x0][0x228] ;  /* 0x00008a00000c7ab9 */ /* 0x000fe20000000800 */
[----:B0-----:R-:W-:-:S02]  /*b5f90*/  IMAD.WIDE R24, R3, 0x2, R22 ;  /* 0x0000000203187825 */ /* 0x001fc400078e0216 */
[----:B------:R0:W-:Y:S04]  /*b5fa0*/  @P4 STG.E.U16 desc[UR10][R18.64], R13 ;  /* 0x0000000d12004986 */ /* 0x0001e8000c10150a */
[----:B-1----:R-:W3:Y:S04]  /*b5fb0*/  LDL R16, [R1+0x2a44] ;  /* 0x002a440001107983 */ /* 0x002ee80000100800 */
[----:B------:R-:W4:Y:S04]  /*b5fc0*/  LDL R17, [R1+0x2a3c] ;  /* 0x002a3c0001117983 */ /* 0x000f280000100800 */
[----:B------:R-:W4:Y:S04]  /*b5fd0*/  LDL R0, [R1+0x1808] ;  /* 0x0018080001007983 */ /* 0x000f280000100800 */
[----:B0-----:R-:W4:Y:S04]  /*b5fe0*/  LDL.LU R13, [R1+0x3c74] ;  /* 0x003c7400010d7983 */ /* 0x001f280000300800 */
[----:B------:R-:W4:Y:S04]  /*b5ff0*/  LDL R19, [R1+0x2924] ;  /* 0x0029240001137983 */ /* 0x000f280000100800 */
[----:B------:R0:W-:Y:S04]  /*b6000*/  @P5 STG.E.U16 desc[UR10][R24.64], R29 ;  /* 0x0000001d18005986 */ /* 0x0001e8000c10150a */
[----:B0-----:R-:W4:Y:S04]  /*b6010*/  LDL.LU R24, [R1+0x44] ;  /* 0x0000440001187983 */ /* 0x001f280000300800 */
[----:B------:R-:W4:Y:S04]  /*b6020*/  LDL R25, [R1+0x2a34] ;  /* 0x002a340001197983 */ /* 0x000f280000100800 */
[----:B------:R0:W-:Y:S04]  /*b6030*/  STL [R1+0x3c68], R29 ;  /* 0x003c681d01007387 */ /* 0x0001e80000100800 */
[----:B0-----:R-:W4:Y:S01]  /*b6040*/  LDL.LU R29, [R1+0xa8] ;  /* 0x0000a800011d7983 */ /* 0x001f220000300800 */
[----:B------:R-:W-:Y:S01]  /*b6050*/  ISETP.GE.AND P2, PT, R28, UR4, PT ;  /* 0x000000041c007c0c */ /* 0x000fe2000bf46270 */
[----:B------:R-:W-:Y:S01]  /*b6060*/  ULDC UR4, c[0x0][0x228] ;  /* 0x00008a0000047ab9 */ /* 0x000fe20000000800 */
[----:B------:R-:W-:-:S02]  /*b6070*/  IMAD.WIDE R26, R3, 0x2, R20 ;  /* 0x00000002031a7825 */ /* 0x000fc400078e0214 */
[----:B------:R-:W-:Y:S01]  /*b6080*/  ISETP.LT.AND P5, PT, R2, UR14, !P2 ;  /* 0x0000000e02007c0c */ /* 0x000fe2000d7a1270 */
[----:B------:R0:W-:Y:S01]  /*b6090*/  STL [R1+0x3c6c], R2 ;  /* 0x003c6c0201007387 */ /* 0x0001e20000100800 */
[----:B------:R-:W-:-:S03]  /*b60a0*/  ULDC UR14, c[0x0][0x228] ;  /* 0x00008a00000e7ab9 */ /* 0x000fc60000000800 */
[----:B0-----:R-:W4:Y:S01]  /*b60b0*/  LDL R2, [R1+0x88] ;  /* 0x0000880001027983 */ /* 0x001f220000100800 */
[----:B--2---:R-:W-:Y:S02]  /*b60c0*/  PRMT R28, R9, 0x7632, R28 ;  /* 0x00007632091c7816 */ /* 0x004fe4000000001c */
[----:B---3--:R-:W-:Y:S01]  /*b60d0*/  ISETP.LT.AND P4, PT, R16, UR4, !P3 ;  /* 0x0000000410007c0c */ /* 0x008fe2000df81270 */
[----:B------:R-:W-:Y:S01]  /*b60e0*/  ULDC UR4, c[0x0][0x248] ;  /* 0x0000920000047ab9 */ /* 0x000fe20000000800 */
[----:B----4-:R-:W-:Y:S01]  /*b60f0*/  ISETP.LT.AND P1, PT, R17, UR6, !P3 ;  /* 0x0000000611007c0c */ /* 0x010fe2000df21270 */
[----:B------:R-:W-:Y:S01]  /*b6100*/  ULDC UR6, c[0x0][0x228] ;  /* 0x00008a0000067ab9 */ /* 0x000fe20000000800 */
[----:B------:R-:W-:Y:S01]  /*b6110*/  IMAD.WIDE R16, R3, 0x2, R12 ;  /* 0x0000000203107825 */ /* 0x000fe200078e020c */
        /* <DEDUP_REMOVED lines=8> */
[----:B------:R1:W-:Y:S01]  /*b61a0*/  @P4 STG.E.U16 desc[UR10][R16.64], R18 ;  /* 0x0000001210004986 */ /* 0x0003e2000c10150a */
[----:B0-----:R-:W-:Y:S01]  /*b61b0*/  IMAD.WIDE R26, R3, 0x2, R10 ;  /* 0x00000002031a7825 */ /* 0x001fe200078e020a */
[----:B------:R-:W-:-:S03]  /*b61c0*/  ISETP.LT.AND P4, PT, R19, UR16, !P2 ;  /* 0x0000001013007c0c */ /* 0x000fc6000d781270 */
[----:B------:R-:W-:Y:S01]  /*b61d0*/  IMAD.WIDE R24, R3, 0x2, R14 ;  /* 0x0000000203187825 */ /* 0x000fe200078e020e */
[----:B------:R0:W-:Y:S01]  /*b61e0*/  @P1 STG.E.U16 desc[UR10][R26.64], R9 ;  /* 0x000000091a001986 */ /* 0x0001e2000c10150a */
[----:B------:R-:W-:Y:S02]  /*b61f0*/  PRMT R3, R29, 0x7632, R3 ;  /* 0x000076321d037816 */ /* 0x000fe40000000003 */
[C---:B-1----:R-:W-:Y:S01]  /*b6200*/  IMAD.WIDE R18, R0.reuse, 0x2, R6 ;  /* 0x0000000200127825 */ /* 0x042fe200078e0206 */
[----:B------:R1:W-:Y:S03]  /*b6210*/  @P3 STG.E.U16 desc[UR10][R24.64], R28 ;  /* 0x0000001c18003986 */ /* 0x0003e6000c10150a */
[C---:B------:R-:W-:Y:S01]  /*b6220*/  IMAD.WIDE R16, R0.reuse, 0x2, R4 ;  /* 0x0000000200107825 */ /* 0x040fe200078e0204 */
[----:B------:R2:W-:Y:S04]  /*b6230*/  @P6 STG.E.U16 desc[UR10][R18.64], R29 ;  /* 0x0000001d12006986 */ /* 0x0005e8000c10150a */
[----:B0-----:R-:W3:Y:S04]  /*b6240*/  LDL.LU R9, [R1+0x3c70] ;  /* 0x003c700001097983 */ /* 0x001ee80000300800 */
[----:B-1----:R-:W4:Y:S04]  /*b6250*/  LDL R24, [R1+0x2a3c] ;  /* 0x002a3c0001187983 */ /* 0x002f280000100800 */
[----:B------:R-:W4:Y:S04]  /*b6260*/  LDL R25, [R1+0x2a34] ;  /* 0x002a340001197983 */ /* 0x000f280000100800 */
[----:B------:R-:W4:Y:S04]  /*b6270*/  LDL R28, [R1+0x1714] ;  /* 0x00171400011c7983 */ /* 0x000f280000100800 */
[----:B--2---:R-:W2:Y:S04]  /*b6280*/  LDL R18, [R1+0x2a0c] ;  /* 0x002a0c0001127983 */ /* 0x004ea80000100800 */
[----:B------:R-:W2:Y:S04]  /*b6290*/  LDL R19, [R1+0x2a44] ;  /* 0x002a440001137983 */ /* 0x000ea80000100800 */
[----:B------:R-:W2:Y:S04]  /*b62a0*/  LDL.LU R29, [R1+0x78] ;  /* 0x00007800011d7983 */ /* 0x000ea80000300800 */
[----:B------:R0:W-:Y:S04]  /*b62b0*/  @P5 STG.E.U16 desc[UR10][R16.64], R3 ;  /* 0x0000000310005986 */ /* 0x0001e8000c10150a */
[----:B0-----:R-:W2:Y:S04]  /*b62c0*/  LDL.LU R16, [R1+0x98] ;  /* 0x0000980001107983 */ /* 0x001ea80000300800 */
[----:B------:R-:W2:Y:S04]  /*b62d0*/  LDL R17, [R1+0x2970] ;  /* 0x0029700001117983 */ /* 0x000ea80000100800 */
[----:B------:R0:W-:Y:S01]  /*b62e0*/  STL [R1+0x3c64], R13 ;  /* 0x003c640d01007387 */ /* 0x0001e20000100800 */
[----:B---3--:R-:W-:Y:S01]  /*b62f0*/  IMAD.WIDE R26, R0, 0x2, R8 ;  /* 0x00000002001a7825 */ /* 0x008fe200078e0208 */
[----:B----4-:R-:W-:Y:S01]  /*b6300*/  ISETP.LT.AND P6, PT, R24, UR12, !P2 ;  /* 0x0000000c18007c0c */ /* 0x010fe2000d7c1270 */
[----:B------:R-:W-:Y:S01]  /*b6310*/  ULDC UR12, c[0x0][0x228] ;  /* 0x00008a00000c7ab9 */ /* 0x000fe20000000800 */
[----:B--2---:R-:W-:Y:S01]  /*b6320*/  ISETP.LT.AND P5, PT, R19, UR8, !P2 ;  /* 0x0000000813007c0c */ /* 0x004fe2000d7a1270 */
[----:B------:R-:W-:Y:S01]  /*b6330*/  ULDC UR8, c[0x0][0x228] ;  /* 0x00008a0000087ab9 */ /* 0x000fe20000000800 */
[----:B------:R-:W-:Y:S01]  /*b6340*/  ISETP.LT.AND P3, PT, R17, UR4, !P2 ;  /* 0x0000000411007c0c */ /* 0x000fe2000d761270 */
[----:B------:R1:W-:Y:S01]  /*b6350*/  @P4 STG.E.U16 desc[UR10][R26.64], R16 ;  /* 0x000000101a004986 */ /* 0x0003e2000c10150a */
[----:B------:R-:W-:Y:S01]  /*b6360*/  ISETP.LT.AND P4, PT, R18, UR6, !P2 ;  /* 0x0000000612007c0c */ /* 0x000fe2000d781270 */
[----:B------:R-:W-:Y:S01]  /*b6370*/  ULDC UR6, c[0x0][0x228] ;  /* 0x00008a0000067ab9 */ /* 0x000fe20000000800 */
[----:B------:R-:W-:Y:S01]  /*b6380*/  PRMT R3, R16, 0x7632, R3 ;  /* 0x0000763210037816 */ /* 0x000fe20000000003 */
[----:B------:R-:W-:Y:S01]  /*b6390*/  ULDC UR4, c[0x0][0x22c] ;  /* 0x00008b0000047ab9 */ /* 0x000fe20000000800 */
[----:B------:R-:W-:Y:S01]  /*b63a0*/  ISETP.LT.AND P2, PT, R25, UR6, !P2 ;  /* 0x0000000619007c0c */ /* 0x000fe2000d741270 */
[----:B------:R-:W-:Y:S01]  /*b63b0*/  IMAD.WIDE R24, R0, 0x2, R12 ;  /* 0x0000000200187825 */ /* 0x000fe200078e020c */
[----:B------:R-:W-:Y:S01]  /*b63c0*/  ULDC UR6, c[0x0][0x228] ;  /* 0x00008a0000067ab9 */ /* 0x000fe20000000800 */
[----:B0-----:R-:W2:Y:S02]  /*b63d0*/  LDL.LU R13, [R1+0x58] ;  /* 0x00005800010d7983 */ /* 0x001ea40000300800 */
[----:B-1----:R-:W-:-:S02]  /*b63e0*/  VIADD R27, R28, 0x35 ;  /* 0x000000351c1b7836 */ /* 0x002fc40000000000 */
[----:B------:R-:W-:Y:S01]  /*b63f0*/  IMAD.WIDE R16, R0, 0x2, R22 ;  /* 0x0000000200107825 */ /* 0x000fe200078e0216 */
[----:B------:R-:W-:Y:S02]  /*b6400*/  PRMT R26, R2, 0x7632, R26 ;  /* 0x00007632021a7816 */ /* 0x000fe4000000001a */
[----:B------:R-:W3:Y:S01]  /*b6410*/  LDL.LU R2, [R1+0x3c6c] ;  /* 0x003c6c0001027983 */ /* 0x000ee20000300800 */
[----:B------:R-:W-:Y:S01]  /*b6420*/  ISETP.GE.AND P1, PT, R27, UR4, PT ;  /* 0x000000041b007c0c */ /* 0x000fe2000bf26270 */
[----:B------:R-:W-:Y:S01]  /*b6430*/  IMAD.WIDE R18, R0, 0x2, R20 ;  /* 0x0000000200127825 */ /* 0x000fe200078e0214 */
[----:B------:R-:W-:Y:S01]  /*b6440*/  ULDC UR4, c[0x0][0x228] ;  /* 0x00008a0000047ab9 */ /* 0x000fe20000000800 */
[----:B------:R-:W4:Y:S04]  /*b6450*/  LDL.LU R27, [R1+0x68] ;  /* 0x00006800011b7983 */ /* 0x000f280000300800 */
[----:B------:R0:W-:Y:S04]  /*b6460*/  @P3 STG.E.U16 desc[UR10][R16.64], R3 ;  /* 0x0000000310003986 */ /* 0x0001e8000c10150a */
[----:B0-----:R-:W2:Y:S01]  /*b6470*/  LDL.LU R17, [R1+0x88] ;  /* 0x0000880001117983 */ /* 0x001ea20000300800 */
[----:B------:R-:W-:-:S03]  /*b6480*/  PRMT R3, R29, 0x7632, R3 ;  /* 0x000076321d037816 */ /* 0x000fc60000000003 */
[----:B--2---:R0:W-:Y:S04]  /*b6490*/  @P4 STG.E.U16 desc[UR10][R18.64], R17 ;  /* 0x0000001112004986 */ /* 0x0041e8000c10150a */
[----:B------:R1:W-:Y:S01]  /*b64a0*/  @P5 STG.E.U16 desc[UR10][R24.64], R26 ;  /* 0x0000001a18005986 */ /* 0x0003e2000c10150a */
[----:B0-----:R-:W-:-:S03]  /*b64b0*/  IMAD.WIDE R16, R0, 0x2, R10 ;  /* 0x0000000200107825 */ /* 0x001fc600078e020a */
[----:B-1----:R-:W2:Y:S04]  /*b64c0*/  LDL R26, [R1+0x2924] ;  /* 0x00292400011a7983 */ /* 0x002ea80000100800 */
[----:B------:R-:W3:Y:S04]  /*b64d0*/  LDL R24, [R1+0x2970] ;  /* 0x0029700001187983 */ /* 0x000ee80000100800 */
[----:B------:R-:W3:Y:S04]  /*b64e0*/  LDL R25, [R1+0x2a0c] ;  /* 0x002a0c0001197983 */ /* 0x000ee80000100800 */
[----:B------:R0:W-:Y:S04]  /*b64f0*/  @P6 STG.E.U16 desc[UR10][R16.64], R29 ;  /* 0x0000001d10006986 */ /* 0x0001e8000c10150a */
[----:B0-----:R-:W3:Y:S04]  /*b6500*/  LDL.LU R29, [R1+0x3c68] ;  /* 0x003c6800011d7983 */ /* 0x001ee80000300800 */
[----:B------:R-:W3:Y:S01]  /*b6510*/  LDL R17, [R1+0x1808] ;  /* 0x0018080001117983 */ /* 0x000ee20000100800 */
[----:B------:R-:W-:-:S05]  /*b6520*/  IMAD.WIDE R18, R0, 0x2, R14 ;  /* 0x0000000200127825 */ /* 0x000fca00078e020e */
[----:B------:R4:W-:Y:S04]  /*b6530*/  @P2 STG.E.U16 desc[UR10][R18.64], R3 ;  /* 0x0000000312002986 */ /* 0x0009e8000c10150a */
[----:B------:R0:W-:Y:S01]  /*b6540*/  STL [R1+0x3c60], R9 ;  /* 0x003c600901007387 */ /* 0x0001e20000100800 */
[----:B----4-:R-:W-:Y:S02]  /*b6550*/  PRMT R3, R27, 0x7632, R3 ;  /* 0x000076321b037816 */ /* 0x010fe40000000003 */
[----:B--2---:R-:W-:Y:S01]  /*b6560*/  ISETP.LT.AND P5, PT, R26, UR6, !P1 ;  /* 0x000000061a007c0c */ /* 0x004fe2000cfa1270 */
[----:B------:R-:W-:Y:S01]  /*b6570*/  ULDC UR6, c[0x0][0x228] ;  /* 0x00008a0000067ab9 */ /* 0x000fe20000000800 */
[----:B---3--:R-:W-:Y:S01]  /*b6580*/  ISETP.LT.AND P4, PT, R24, UR8, !P1 ;  /* 0x0000000818007c0c */ /* 0x008fe2000cf81270 */
[----:B------:R-:W-:Y:S01]  /*b6590*/  VIADD R28, R28, 0x36 ;  /* 0x000000361c1c7836 */ /* 0x000fe20000000000 */
[----:B------:R-:W-:Y:S01]  /*b65a0*/  ULDC UR8, c[0x0][0x228] ;  /* 0x00008a0000087ab9 */ /* 0x000fe20000000800 */
[----:B------:R-:W-:Y:S01]  /*b65b0*/  ISETP.LT.AND P3, PT, R17, UR4, !P1 ;  /* 0x0000000411007c0c */ /* 0x000fe2000cf61270 */
[----:B------:R-:W-:-:S02]  /*b65c0*/  ULDC UR4, c[0x0][0x248] ;  /* 0x0000920000047ab9 */ /* 0x000fc40000000800 */
[----:B------:R-:W-:Y:S01]  /*b65d0*/  VIADD R0, R0, UR4 ;  /* 0x0000000400007c36 */ /* 0x000fe20008000000 */
[----:B------:R-:W-:Y:S02]  /*b65e0*/  ULDC UR4, c[0x0][0x228] ;  /* 0x00008a0000047ab9 */ /* 0x000fe40000000800 */
[----:B------:R-:W-:Y:S01]  /*b65f0*/  ISETP.LT.AND P6, PT, R2, UR4, !P1 ;  /* 0x0000000402007c0c */ /* 0x000fe2000cfc1270 */
[----:B------:R-:W-:Y:S01]  /*b6600*/  IMAD.WIDE R16, R0, 0x2, R6 ;  /* 0x0000000200107825 */ /* 0x000fe200078e0206 */
[----:B------:R-:W-:Y:S01]  /*b6610*/  PRMT R29, R13, 0x7632, R29 ;  /* 0x000076320d1d7816 */ /* 0x000fe2000000001d */
[----:B------:R-:W-:-:S04]  /*b6620*/  ULDC UR4, c[0x0][0x228] ;  /* 0x00008a0000047ab9 */ /* 0x000fc80000000800 */
[----:B------:R1:W-:Y:S01]  /*b6630*/  @P3 STG.E.U16 desc[UR10][R16.64], R27 ;  /* 0x0000001b10003986 */ /* 0x0003e2000c10150a */
[----:B------:R-:W-:-:S03]  /*b6640*/  IMAD.WIDE R18, R0, 0x2, R8 ;  /* 0x0000000200127825 */ /* 0x000fc600078e0208 */
[----:B0-----:R-:W2:Y:S01]  /*b6650*/  LDL R9, [R1+0xac] ;  /* 0x0000ac0001097983 */ /* 0x001ea20000100800 */
[----:B-1----:R-:W-:-:S05]  /*b6660*/  IMAD.WIDE R16, R0, 0x2, R4 ;  /* 0x0000000200107825 */ /* 0x002fca00078e0204 */
[----:B------:R0:W-:Y:S04]  /*b6670*/  @P6 STG.E.U16 desc[UR10][R16.64], R3 ;  /* 0x0000000310006986 */ /* 0x0001e8000c10150a */
[----:B------:R1:W-:Y:S04]  /*b6680*/  @P5 STG.E.U16 desc[UR10][R18.64], R13 ;  /* 0x0000000d12005986 */ /* 0x0003e8000c10150a */
[----:B0-----:R-:W3:Y:S04]  /*b6690*/  LDL.LU R16, [R1+0x48] ;  /* 0x0000480001107983 */ /* 0x001ee80000300800 */
[----:B------:R-:W4:Y:S04]  /*b66a0*/  LDL R17, [R1+0x2a34] ;  /* 0x002a340001117983 */ /* 0x000f280000100800 */
[----:B------:R-:W2:Y:S04]  /*b66b0*/  LDL R3, [R1+0x1808] ;  /* 0x0018080001037983 */ /* 0x000ea80000100800 */
[----:B-1----:R-:W2:Y:S04]  /*b66c0*/  LDL.LU R13, [R1+0x3c64] ;  /* 0x003c6400010d7983 */ /* 0x002ea80000300800 */
[----:B------:R-:W4:Y:S04]  /*b66d0*/  LDL R18, [R1+0x2a44] ;  /* 0x002a440001127983 */ /* 0x000f280000100800 */
[----:B------:R-:W2:Y:S01]  /*b66e0*/  LDL R19, [R1+0x2a3c] ;  /* 0x002a3c0001137983 */ /* 0x000ea20000100800 */
[----:B------:R-:W-:Y:S01]  /*b66f0*/  ISETP.LT.AND P2, PT, R25, UR12, !P1 ;  /* 0x0000000c19007c0c */ /* 0x000fe2000cf41270 */
[----:B------:R-:W-:-:S04]  /*b6700*/  IMAD.WIDE R24, R0, 0x2, R22 ;  /* 0x0000000200187825 */ /* 0x000fc800078e0216 */
[----:B------:R-:W-:Y:S01]  /*b6710*/  IMAD.WIDE R26, R0, 0x2, R20 ;  /* 0x00000002001a7825 */ /* 0x000fe200078e0214 */
[----:B------:R0:W-:Y:S01]  /*b6720*/  @P4 STG.E.U16 desc[UR10][R24.64], R29 ;  /* 0x0000001d18004986 */ /* 0x0001e2000c10150a */
[----:B------:R-:W-:Y:S01]  /*b6730*/  ISETP.GE.AND P3, PT, R28, UR17, PT ;  /* 0x000000111c007c0c */ /* 0x000fe2000bf66270 */
[----:B------:R-:W-:Y:S02]  /*b6740*/  ULDC UR12, c[0x0][0x228] ;  /* 0x00008a00000c7ab9 */ /* 0x000fe40000000800 */
[----:B0-----:R-:W2:Y:S04]  /*b6750*/  LDL.LU R25, [R1+0x38] ;  /* 0x0000380001197983 */ /* 0x001ea80000300800 */
[----:B------:R0:W-:Y:S04]  /*b6760*/  STL [R1+0x3c54], R29 ;  /* 0x003c541d01007387 */ /* 0x0001e80000100800 */
[----:B0-----:R-:W2:Y:S04]  /*b6770*/  LDL R29, [R1+0x2970] ;  /* 0x00297000011d7983 */ /* 0x001ea80000100800 */
[----:B---3--:R0:W-:Y:S01]  /*b6780*/  @P2 STG.E.U16 desc[UR10][R26.64], R16 ;  /* 0x000000101a002986 */ /* 0x0081e2000c10150a */
[----:B------:R-:W-:-:S03]  /*b6790*/  PRMT R24, R16, 0x7632, R24 ;  /* 0x0000763210187816 */ /* 0x000fc60000000018 */
[----:B0-----:R-:W3:Y:S01]  /*b67a0*/  LDL R27, [R1+0x1714] ;  /* 0x00171400011b7983 */ /* 0x001ee20000100800 */
[----:B----4-:R-:W-:Y:S01]  /*b67b0*/  ISETP.LT.AND P4, PT, R18, UR4, !P1 ;  /* 0x0000000412007c0c */ /* 0x010fe2000cf81270 */
[----:B------:R-:W-:Y:S01]  /*b67c0*/  ULDC UR4, c[0x0][0x248] ;  /* 0x0000920000047ab9 */ /* 0x000fe20000000800 */
[----:B--2---:R-:W-:Y:S01]  /*b67d0*/  ISETP.LT.AND P2, PT, R19, UR6, !P1 ;  /* 0x0000000613007c0c */ /* 0x004fe2000cf41270 */
[----:B------:R-:W-:Y:S02]  /*b67e0*/  ULDC UR6, c[0x0][0x228] ;  /* 0x00008a0000067ab9 */ /* 0x000fe40000000800 */
[----:B------:R-:W-:Y:S01]  /*b67f0*/  ISETP.LT.AND P6, PT, R17, UR6, !P1 ;  /* 0x0000000611007c0c */ /* 0x000fe2000cfc1270 */
[----:B------:R-:W-:Y:S01]  /*b6800*/  IMAD.WIDE R16, R0, 0x2, R12 ;  /* 0x0000000200107825 */ /* 0x000fe200078e020c */
[----:B------:R-:W-:Y:S01]  /*b6810*/  ISETP.LT.AND P1, PT, R3, UR8, !P3 ;  /* 0x0000000803007c0c */ /* 0x000fe2000df21270 */
[----:B------:R-:W-:Y:S01]  /*b6820*/  ULDC UR8, c[0x0][0x228] ;  /* 0x00008a0000087ab9 */ /* 0x000fe20000000800 */
[----:B------:R-:W-:Y:S01]  /*b6830*/  ISETP.LT.AND P5, PT, R2, UR12, !P3 ;  /* 0x0000000c02007c0c */ /* 0x000fe2000dfa1270 */
[----:B------:R-:W-:-:S03]  /*b6840*/  IMAD.WIDE R18, R0, 0x2, R10 ;  /* 0x0000000200127825 */ /* 0x000fc600078e020a */
[----:B------:R0:W-:Y:S01]  /*b6850*/  @P4 STG.E.U16 desc[UR10][R16.64], R24 ;  /* 0x0000001810004986 */ /* 0x0001e2000c10150a */
[----:B------:R-:W-:Y:S01]  /*b6860*/  ULDC UR12, c[0x0][0x228] ;  /* 0x00008a00000c7ab9 */ /* 0x000fe20000000800 */
[----:B------:R-:W-:Y:S01]  /*b6870*/  ULDC UR6, c[0x0][0x228] ;  /* 0x00008a0000067ab9 */ /* 0x000fe20000000800 */
[C---:B------:R-:W-:Y:S01]  /*b6880*/  VIADD R3, R0.reuse, UR4 ;  /* 0x0000000400037c36 */ /* 0x040fe20008000000 */
[----:B------:R-:W-:Y:S01]  /*b6890*/  ULDC UR4, c[0x0][0x228] ;  /* 0x00008a0000047ab9 */ /* 0x000fe20000000800 */
[----:B------:R-:W-:Y:S01]  /*b68a0*/  PRMT R26, R25, 0x7632, R26 ;  /* 0x00007632191a7816 */ /* 0x000fe2000000001a */
[----:B0-----:R-:W-:Y:S01]  /*b68b0*/  IMAD.WIDE R16, R0, 0x2, R14 ;  /* 0x0000000200107825 */ /* 0x001fe200078e020e */
[----:B------:R-:W-:Y:S01]  /*b68c0*/  @P2 STG.E.U16 desc[UR10][R18.64], R25 ;  /* 0x0000001912002986 */ /* 0x000fe2000c10150a */
[----:B------:R-:W-:-:S03]  /*b68d0*/  PRMT R0, R9, 0x7632, R0 ;  /* 0x0000763209007816 */ /* 0x000fc60000000000 */
[----:B------:R-:W2:Y:S04]  /*b68e0*/  LDL.LU R9, [R1+0x3c60] ;  /* 0x003c600001097983 */ /* 0x000ea80000300800 */
[----:B------:R0:W-:Y:S04]  /*b68f0*/  @P6 STG.E.U16 desc[UR10][R16.64], R26 ;  /* 0x0000001a10006986 */ /* 0x0001e8000c10150a */
[----:B0-----:R-:W4:Y:S04]  /*b6900*/  LDL R16, [R1+0x2924] ;  /* 0x0029240001107983 */ /* 0x001f280000100800 */
[----:B------:R-:W3:Y:S01]  /*b6910*/  LDL.LU R17, [R1+0xac] ;  /* 0x0000ac0001117983 */ /* 0x000ee20000300800 */
[----:B------:R-:W-:-:S03]  /*b6920*/  IMAD.WIDE R18, R3, 0x2, R6 ;  /* 0x0000000203127825 */ /* 0x000fc600078e0206 */
[----:B------:R-:W2:Y:S01]  /*b6930*/  LDL.LU R26, [R1+0x9c] ;  /* 0x00009c00011a7983 */ /* 0x000ea20000300800 */
[----:B------:R-:W-:-:S03]  /*b6940*/  IMAD.WIDE R24, R3, 0x2, R4 ;  /* 0x0000000203187825 */ /* 0x000fc600078e0204 */
[----:B---3--:R0:W-:Y:S04]  /*b6950*/  @P1 STG.E.U16 desc[UR10][R18.64], R17 ;  /* 0x0000001112001986 */ /* 0x0081e8000c10150a */
[----:B0-----:R-:W3:Y:S04]  /*b6960*/  LDL R18, [R1+0x2a44] ;  /* 0x002a440001127983 */ /* 0x001ee80000100800 */
[----:B------:R-:W3:Y:S01]  /*b6970*/  LDL R19, [R1+0x2a3c] ;  /* 0x002a3c0001137983 */ /* 0x000ee20000100800 */
[----:B----4-:R-:W-:-:S03]  /*b6980*/  ISETP.LT.AND P2, PT, R16, UR4, !P3 ;  /* 0x0000000410007c0c */ /* 0x010fc6000df41270 */
[----:B------:R0:W-:Y:S01]  /*b6990*/  @P5 STG.E.U16 desc[UR10][R24.64], R0 ;  /* 0x0000000018005986 */ /* 0x0001e2000c10150a */
[C---:B--2---:R-:W-:Y:S01]  /*b69a0*/  IMAD.WIDE R16, R3.reuse, 0x2, R8 ;  /* 0x0000000203107825 */ /* 0x044fe200078e0208 */
[----:B------:R-:W-:Y:S02]  /*b69b0*/  ULDC UR4, c[0x0][0x228] ;  /* 0x00008a0000047ab9 */ /* 0x000fe40000000800 */
[----:B0-----:R-:W2:Y:S06]  /*b69c0*/  LDL R25, [R1+0x2a0c] ;  /* 0x002a0c0001197983 */ /* 0x001eac0000100800 */
[----:B------:R0:W-:Y:S04]  /*b69d0*/  @P2 STG.E.U16 desc[UR10][R16.64], R26 ;  /* 0x0000001a10002986 */ /* 0x0001e8000c10150a */
[----:B------:R1:W-:Y:S01]  /*b69e0*/  STL [R1+0x3c5c], R23 ;  /* 0x003c5c1701007387 */ /* 0x0003e20000100800 */
[----:B0-----:R-:W-:-:S03]  /*b69f0*/  IMAD.WIDE R16, R3, 0x2, R22 ;  /* 0x0000000203107825 */ /* 0x001fc600078e0216 */
[----:B-1----:R-:W4:Y:S04]  /*b6a00*/  LDL.LU R23, [R1+0x6c] ;  /* 0x00006c0001177983 */ /* 0x002f280000300800 */
[----:B------:R0:W-:Y:S01]  /*b6a10*/  STL [R1+0x3c58], R21 ;  /* 0x003c581501007387 */ /* 0x0001e20000100800 */
[----:B---3--:R-:W-:Y:S01]  /*b6a20*/  ISETP.LT.AND P5, PT, R18, UR8, !P3 ;  /* 0x0000000812007c0c */ /* 0x008fe2000dfa1270 */
[----:B------:R-:W-:Y:S01]  /*b6a30*/  ULDC UR8, c[0x0][0x228] ;  /* 0x00008a0000087ab9 */ /* 0x000fe20000000800 */
[----:B------:R-:W-:Y:S01]  /*b6a40*/  ISETP.LT.AND P6, PT, R19, UR12, !P3 ;  /* 0x0000000c13007c0c */ /* 0x000fe2000dfc1270 */
[----:B------:R-:W-:Y:S01]  /*b6a50*/  IMAD.WIDE R18, R3, 0x2, R20 ;  /* 0x0000000203127825 */ /* 0x000fe200078e0214 */
[----:B------:R-:W-:Y:S01]  /*b6a60*/  ISETP.LT.AND P1, PT, R29, UR4, !P3 ;  /* 0x000000041d007c0c */ /* 0x000fe2000df21270 */
[----:B0-----:R-:W3:Y:S01]  /*b6a70*/  LDL.LU R21, [R1+0x8c] ;  /* 0x00008c0001157983 */ /* 0x001ee20000300800 */
[----:B------:R-:W-:Y:S01]  /*b6a80*/  PRMT R0, R26, 0x7632, R0 ;  /* 0x000076321a007816 */ /* 0x000fe20000000000 */
[----:B------:R-:W-:Y:S01]  /*b6a90*/  ULDC UR12, c[0x0][0x228] ;  /* 0x00008a00000c7ab9 */ /* 0x000fe20000000800 */
[----:B------:R-:W-:Y:S01]  /*b6aa0*/  ULDC UR4, c[0x0][0x248] ;  /* 0x0000920000047ab9 */ /* 0x000fe20000000800 */
[----:B--2---:R-:W-:-:S08]  /*b6ab0*/  ISETP.LT.AND P4, PT, R25, UR6, !P3 ;  /* 0x0000000619007c0c */ /* 0x004fd0000df81270 */
[----:B------:R0:W-:Y:S01]  /*b6ac0*/  @P1 STG.E.U16 desc[UR10][R16.64], R0 ;  /* 0x0000000010001986 */ /* 0x0001e2000c10150a */
[----:B------:R-:W-:Y:S01]  /*b6ad0*/  IMAD.WIDE R24, R3, 0x2, R12 ;  /* 0x0000000203187825 */ /* 0x000fe200078e020c */
[----:B------:R-:W-:Y:S02]  /*b6ae0*/  ULDC UR6, c[0x0][0x228] ;  /* 0x00008a0000067ab9 */ /* 0x000fe40000000800 */
[----:B0-----:R-:W2:Y:S04]  /*b6af0*/  LDL R16, [R1+0x1714] ;  /* 0x0017140001107983 */ /* 0x001ea80000100800 */
[----:B------:R-:W4:Y:S01]  /*b6b00*/  LDL R17, [R1+0x2924] ;  /* 0x0029240001117983 */ /* 0x000f220000100800 */
[----:B---3--:R-:W-:-:S03]  /*b6b10*/  PRMT R28, R21, 0x7632, R28 ;  /* 0x00007632151c7816 */ /* 0x008fc6000000001c */
[----:B------:R0:W-:Y:S04]  /*b6b20*/  @P4 STG.E.U16 desc[UR10][R18.64], R21 ;  /* 0x0000001512004986 */ /* 0x0001e8000c10150a */
[----:B------:R1:W-:Y:S04]  /*b6b30*/  @P5 STG.E.U16 desc[UR10][R24.64], R28 ;  /* 0x0000001c18005986 */ /* 0x0003e8000c10150a */
[----:B0-----:R-:W3:Y:S04]  /*b6b40*/  LDL R18, [R1+0x2a34] ;  /* 0x002a340001127983 */ /* 0x001ee80000100800 */
[----:B------:R-:W2:Y:S04]  /*b6b50*/  LDL R19, [R1+0x1808] ;  /* 0x0018080001137983 */ /* 0x000ea80000100800 */
[----:B------:R-:W4:Y:S04]  /*b6b60*/  LDL.LU R21, [R1+0x5c] ;  /* 0x00005c0001157983 */ /* 0x000f280000300800 */
[----:B-1----:R-:W4:Y:S01]  /*b6b70*/  LDL.LU R25, [R1+0x7c] ;  /* 0x00007c0001197983 */ /* 0x002f220000300800 */
[----:B------:R-:W-:-:S05]  /*b6b80*/  VIADD R26, R27, 0x37 ;  /* 0x000000371b1a7836 */ /* 0x000fca0000000000 */
[----:B------:R-:W-:Y:S01]  /*b6b90*/  ISETP.GE.AND P2, PT, R26, UR15, PT ;  /* 0x0000000f1a007c0c */ /* 0x000fe2000bf46270 */
[----:B------:R-:W-:-:S03]  /*b6ba0*/  IMAD.WIDE R26, R3, 0x2, R10 ;  /* 0x00000002031a7825 */ /* 0x000fc600078e020a */
[----:B------:R-:W-:Y:S01]  /*b6bb0*/  ISETP.LT.AND P5, PT, R2, UR12, !P2 ;  /* 0x0000000c02007c0c */ /* 0x000fe2000d7a1270 */
[----:B------:R-:W-:Y:S01]  /*b6bc0*/  ULDC UR12, c[0x0][0x228] ;  /* 0x00008a00000c7ab9 */ /* 0x000fe20000000800 */
[----:B------:R-:W4:Y:S01]  /*b6bd0*/  LDL.LU R2, [R1+0x4c] ;  /* 0x00004c0001027983 */ /* 0x000f220000300800 */
[----:B------:R-:W-:-:S03]  /*b6be0*/  ISETP.LT.AND P4, PT, R29, UR14, !P2 ;  /* 0x0000000e1d007c0c */ /* 0x000fc6000d781270 */
[----:B------:R-:W4:Y:S01]  /*b6bf0*/  LDL.LU R29, [R1+0x3c] ;  /* 0x00003c00011d7983 */ /* 0x000f220000300800 */
[----:B---3--:R-:W-:Y:S01]  /*b6c00*/  ISETP.LT.AND P1, PT, R18, UR6, !P3 ;  /* 0x0000000612007c0c */ /* 0x008fe2000df21270 */
[----:B------:R-:W-:Y:S01]  /*b6c10*/  ULDC UR6, c[0x0][0x228] ;  /* 0x00008a0000067ab9 */ /* 0x000fe20000000800 */
[----:B--2---:R-:W-:Y:S01]  /*b6c20*/  ISETP.LT.AND P3, PT, R19, UR8, !P2 ;  /* 0x0000000813007c0c */ /* 0x004fe2000d761270 */
[----:B------:R-:W-:Y:S01]  /*b6c30*/  ULDC UR8, c[0x0][0x228] ;  /* 0x00008a0000087ab9 */ /* 0x000fe20000000800 */
[----:B----4-:R0:W-:Y:S01]  /*b6c40*/  @P6 STG.E.U16 desc[UR10][R26.64], R25 ;  /* 0x000000191a006986 */ /* 0x0101e2000c10150a */
[----:B------:R-:W-:Y:S01]  /*b6c50*/  ISETP.LT.AND P6, PT, R17, UR6, !P2 ;  /* 0x0000000611007c0c */ /* 0x000fe2000d7c1270 */
[----:B------:R-:W-:Y:S01]  /*b6c60*/  ULDC UR6, c[0x0][0x228] ;  /* 0x00008a0000067ab9 */ /* 0x000fe20000000800 */
[----:B------:R-:W-:Y:S01]  /*b6c70*/  PRMT R0, R25, 0x7632, R0 ;  /* 0x0000763219007816 */ /* 0x000fe20000000000 */
[----:B0-----:R-:W-:Y:S02]  /*b6c80*/  VIADD R27, R16, 0x38 ;  /* 0x00000038101b7836 */ /* 0x001fe40000000000 */
[C---:B------:R-:W-:Y:S01]  /*b6c90*/  VIADD R26, R3.reuse, UR4 ;  /* 0x00000004031a7c36 */ /* 0x040fe20008000000 */
[----:B------:R-:W-:Y:S01]  /*b6ca0*/  ULDC UR4, c[0x0][0x228] ;  /* 0x00008a0000047ab9 */ /* 0x000fe20000000800 */
[----:B------:R-:W-:Y:S01]  /*b6cb0*/  IMAD.WIDE R16, R3, 0x2, R14 ;  /* 0x0000000203107825 */ /* 0x000fe200078e020e */
[----:B------:R-:W-:-:S03]  /*b6cc0*/  PRMT R3, R23, 0x7632, R3 ;  /* 0x0000763217037816 */ /* 0x000fc60000000003 */
[C---:B------:R-:W-:Y:S01]  /*b6cd0*/  IMAD.WIDE R18, R26.reuse, 0x2, R6 ;  /* 0x000000021a127825 */ /* 0x040fe200078e0206 */
[----:B------:R0:W-:Y:S03]  /*b6ce0*/  @P1 STG.E.U16 desc[UR10][R16.64], R0 ;  /* 0x0000000010001986 */ /* 0x0001e6000c10150a */
[----:B------:R-:W-:Y:S01]  /*b6cf0*/  IMAD.WIDE R24, R26, 0x2, R4 ;  /* 0x000000021a187825 */ /* 0x000fe200078e0204 */
[----:B------:R-:W-:Y:S01]  /*b6d00*/  ISETP.GE.AND P1, PT, R27, UR13, PT ;  /* 0x0000000d1b007c0c */ /* 0x000fe2000bf26270 */
[----:B------:R1:W-:Y:S01]  /*b6d10*/  @P3 STG.E.U16 desc[UR10][R18.64], R23 ;  /* 0x0000001712003986 */ /* 0x0003e2000c10150a */
[----:B------:R-:W-:-:S03]  /*b6d20*/  ULDC UR13, c[0x0][0x228] ;  /* 0x00008a00000d7ab9 */ /* 0x000fc60000000800 */
[----:B------:R-:W2:Y:S01]  /*b6d30*/  LDL R27, [R1+0x2a3c] ;  /* 0x002a3c00011b7983 */ /* 0x000ea20000100800 */
[----:B0-----:R-:W-:-:S03]  /*b6d40*/  IMAD.WIDE R16, R26, 0x2, R8 ;  /* 0x000000021a107825 */ /* 0x001fc600078e0208 */
[----:B------:R0:W-:Y:S01]  /*b6d50*/  @P5 STG.E.U16 desc[UR10][R24.64], R3 ;  /* 0x0000000318005986 */ /* 0x0001e2000c10150a */
[----:B------:R-:W-:-:S03]  /*b6d60*/  PRMT R0, R21, 0x7632, R0 ;  /* 0x0000763215007816 */ /* 0x000fc60000000000 */
[----:B-1----:R-:W3:Y:S04]  /*b6d70*/  LDL.LU R23, [R1+0x3c5c] ;  /* 0x003c5c0001177983 */ /* 0x002ee80000300800 */
[----:B------:R1:W-:Y:S04]  /*b6d80*/  @P6 STG.E.U16 desc[UR10][R16.64], R21 ;  /* 0x0000001510006986 */ /* 0x0003e8000c10150a */
[----:B0-----:R-:W4:Y:S04]  /*b6d90*/  LDL R3, [R1+0x2a44] ;  /* 0x002a440001037983 */ /* 0x001f280000100800 */
[----:B------:R-:W2:Y:S04]  /*b6da0*/  LDL R24, [R1+0x2a34] ;  /* 0x002a340001187983 */ /* 0x000ea80000100800 */
[----:B------:R-:W2:Y:S04]  /*b6db0*/  LDL R25, [R1+0x1808] ;  /* 0x0018080001197983 */ /* 0x000ea80000100800 */
[----:B-1----:R-:W2:Y:S04]  /*b6dc0*/  LDL.LU R21, [R1+0x3c58] ;  /* 0x003c580001157983 */ /* 0x002ea80000300800 */
[----:B------:R-:W2:Y:S01]  /*b6dd0*/  LDL R17, [R1+0x2a0c] ;  /* 0x002a0c0001117983 */ /* 0x000ea20000100800 */
[----:B---3--:R-:W-:Y:S01]  /*b6de0*/  IMAD.WIDE R18, R26, 0x2, R22 ;  /* 0x000000021a127825 */ /* 0x008fe200078e0216 */
[----:B----4-:R-:W-:-:S04]  /*b6df0*/  ISETP.LT.AND P5, PT, R3, UR6, !P2 ;  /* 0x0000000603007c0c */ /* 0x010fc8000d7a1270 */
[----:B------:R0:W-:Y:S01]  /*b6e00*/  @P4 STG.E.U16 desc[UR10][R18.64], R0 ;  /* 0x0000000012004986 */ /* 0x0001e2000c10150a */
[----:B------:R-:W-:Y:S01]  /*b6e10*/  ULDC UR6, c[0x0][0x228] ;  /* 0x00008a0000067ab9 */ /* 0x000fe20000000800 */
[----:B--2---:R-:W-:Y:S01]  /*b6e20*/  ISETP.LT.AND P3, PT, R17, UR4, !P2 ;  /* 0x0000000411007c0c */ /* 0x004fe2000d761270 */
[----:B------:R-:W-:Y:S01]  /*b6e30*/  ULDC UR4, c[0x0][0x228] ;  /* 0x00008a0000047ab9 */ /* 0x000fe20000000800 */
[----:B0-----:R-:W-:Y:S01]  /*b6e40*/  IMAD.WIDE R18, R26, 0x2, R20 ;  /* 0x000000021a127825 */ /* 0x001fe200078e0214 */
[----:B------:R-:W-:Y:S01]  /*b6e50*/  ISETP.LT.AND P6, PT, R27, UR4, !P2 ;  /* 0x000000041b007c0c */ /* 0x000fe2000d7c1270 */
[----:B------:R-:W-:Y:S01]  /*b6e60*/  ULDC UR4, c[0x0][0x248] ;  /* 0x0000920000047ab9 */ /* 0x000fe20000000800 */
[----:B------:R-:W-:Y:S01]  /*b6e70*/  PRMT R0, R2, 0x7632, R0 ;  /* 0x0000763202007816 */ /* 0x000fe20000000000 */
[----:B------:R-:W-:Y:S01]  /*b6e80*/  IMAD.WIDE R16, R26, 0x2, R12 ;  /* 0x000000021a107825 */ /* 0x000fe200078e020c */
[----:B------:R-:W-:Y:S01]  /*b6e90*/  ISETP.LT.AND P2, PT, R24, UR6, !P2 ;  /* 0x0000000618007c0c */ /* 0x000fe2000d741270 */
[----:B------:R-:W2:Y:S01]  /*b6ea0*/  LDL R27, [R1+0x1714] ;  /* 0x00171400011b7983 */ /* 0x000ea20000100800 */
[----:B------:R-:W-:-:S04]  /*b6eb0*/  ISETP.LT.AND P4, PT, R25, UR8, !P1 ;  /* 0x0000000819007c0c */ /* 0x000fc8000cf81270 */
[----:B------:R0:W-:Y:S01]  /*b6ec0*/  @P3 STG.E.U16 desc[UR10][R18.64], R2 ;  /* 0x0000000212003986 */ /* 0x0001e2000c10150a */
[----:B------:R-:W-:Y:S01]  /*b6ed0*/  VIADD R3, R26, UR4 ;  /* 0x000000041a037c36 */ /* 0x000fe20008000000 */
[----:B------:R-:W-:Y:S01]  /*b6ee0*/  ULDC UR6, c[0x0][0x228] ;  /* 0x00008a0000067ab9 */ /* 0x000fe20000000800 */
[----:B------:R-:W-:Y:S01]  /*b6ef0*/  ULDC UR8, c[0x0][0x228] ;  /* 0x00008a0000087ab9 */ /* 0x000fe20000000800 */
[----:B------:R1:W-:Y:S01]  /*b6f00*/  @P5 STG.E.U16 desc[UR10][R16.64], R0 ;  /* 0x0000000010005986 */ /* 0x0003e2000c10150a */
[----:B------:R-:W-:-:S03]  /*b6f10*/  ULDC UR4, c[0x0][0x228] ;  /* 0x00008a0000047ab9 */ /* 0x000fc60000000800 */
[----:B0-----:R-:W3:Y:S01]  /*b6f20*/  LDL.LU R2, [R1+0x3d0] ;  /* 0x0003d00001027983 */ /* 0x001ee20000300800 */
[----:B-1----:R-:W-:Y:S01]  /*b6f30*/  IMAD.WIDE R16, R26, 0x2, R10 ;  /* 0x000000021a107825 */ /* 0x002fe200078e020a */
[----:B------:R-:W-:-:S03]  /*b6f40*/  PRMT R0, R29, 0x7632, R0 ;  /* 0x000076321d007816 */ /* 0x000fc60000000000 */
[----:B------:R-:W-:Y:S01]  /*b6f50*/  IMAD.WIDE R18, R26, 0x2, R14 ;  /* 0x000000021a127825 */ /* 0x000fe200078e020e */
[----:B------:R0:W-:Y:S04]  /*b6f60*/  @P6 STG.E.U16 desc[UR10][R16.64], R29 ;  /* 0x0000001d10006986 */ /* 0x0001e8000c10150a */
[----:B------:R-:W4:Y:S04]  /*b6f70*/  LDL R26, [R1+0x2a44] ;  /* 0x002a4400011a7983 */ /* 0x000f280000100800 */
[----:B0-----:R-:W3:Y:S04]  /*b6f80*/  LDL.LU R29, [R1+0x3c54] ;  /* 0x003c5400011d7983 */ /* 0x001ee80000300800 */
[----:B------:R-:W2:Y:S04]  /*b6f90*/  LDL R16, [R1+0x1f64] ;  /* 0x001f640001107983 */ /* 0x000ea80000100800 */
[----:B------:R-:W4:Y:S04]  /*b6fa0*/  LDL.LU R17, [R1+0x3b0] ;  /* 0x0003b00001117983 */ /* 0x000f280000300800 */
[----:B------:R0:W-:Y:S04]  /*b6fb0*/  @P2 STG.E.U16 desc[UR10][R18.64], R0 ;  /* 0x0000000012002986 */ /* 0x0001e8000c10150a */
[----:B0-----:R-:W3:Y:S04]  /*b6fc0*/  LDL R18, [R1+0x2970] ;  /* 0x0029700001127983 */ /* 0x001ee80000100800 */
[----:B------:R-:W2:Y:S01]  /*b6fd0*/  LDL R19, [R1+0x2a0c] ;  /* 0x002a0c0001137983 */ /* 0x000ea20000100800 */
[----:B------:R-:W-:-:S05]  /*b6fe0*/  IMAD.WIDE R24, R3, 0x2, R6 ;  /* 0x0000000203187825 */ /* 0x000fca00078e0206 */
[----:B----4-:R0:W-:Y:S04]  /*b6ff0*/  @P4 STG.E.U16 desc[UR10][R24.64], R17 ;  /* 0x0000001118004986 */ /* 0x0101e8000c10150a */
[----:B0-----:R-:W4:Y:S01]  /*b7000*/  LDL R25, [R1+0x2924] ;  /* 0x0029240001197983 */ /* 0x001f220000100800 */
[----:B---3--:R-:W-:-:S03]  /*b7010*/  ISETP.LT.AND P5, PT, R18, UR6, !P1 ;  /* 0x0000000612007c0c */ /* 0x008fc6000cfa1270 */
[----:B------:R-:W-:Y:S01]  /*b7020*/  STL [R1+0x3c40], R22 ;  /* 0x003c401601007387 */ /* 0x000fe20000100800 */
[----:B--2---:R-:W-:Y:S01]  /*b7030*/  ISETP.LT.AND P3, PT, R16, UR4, !P1 ;  /* 0x0000000410007c0c */ /* 0x004fe2000cf61270 */
[----:B------:R-:W-:Y:S01]  /*b7040*/  ULDC UR4, c[0x0][0x228] ;  /* 0x00008a0000047ab9 */ /* 0x000fe20000000800 */
[----:B------:R-:W-:Y:S01]  /*b7050*/  ISETP.LT.AND P4, PT, R19, UR8, !P1 ;  /* 0x0000000813007c0c */ /* 0x000fe2000cf81270 */
[----:B------:R-:W-:Y:S01]  /*b7060*/  IMAD.WIDE R18, R3, 0x2, R22 ;  /* 0x0000000203127825 */ /* 0x000fe200078e0216 */
[----:B------:R0:W-:Y:S01]  /*b7070*/  STL [R1+0x3c3c], R23 ;  /* 0x003c3c1701007387 */ /* 0x0001e20000100800 */
[----:B------:R-:W-:Y:S01]  /*b7080*/  PRMT R0, R17, 0x7632, R0 ;  /* 0x0000763211007816 */ /* 0x000fe20000000000 */
[----:B------:R-:W-:Y:S01]  /*b7090*/  ULDC UR6, c[0x0][0x228] ;  /* 0x00008a0000067ab9 */ /* 0x000fe20000000800 */
[----:B------:R-:W-:Y:S01]  /*b70a0*/  ISETP.LT.AND P2, PT, R26, UR12, !P1 ;  /* 0x0000000c1a007c0c */ /* 0x000fe2000cf41270 */
[----:B------:R-:W-:Y:S01]  /*b70b0*/  ULDC UR8, c[0x0][0x228] ;  /* 0x00008a0000087ab9 */ /* 0x000fe20000000800 */
[----:B0-----:R-:W2:Y:S01]  /*b70c0*/  LDL.LU R23, [R1+0x3c0] ;  /* 0x0003c00001177983 */ /* 0x001ea20000300800 */
[----:B------:R-:W-:Y:S01]  /*b70d0*/  IMAD.WIDE R16, R3, 0x2, R4 ;  /* 0x0000000203107825 */ /* 0x000fe200078e0204 */
[----:B------:R-:W-:Y:S01]  /*b70e0*/  PRMT R29, R2, 0x7632, R29 ;  /* 0x00007632021d7816 */ /* 0x000fe2000000001d */
[----:B------:R-:W-:-:S03]  /*b70f0*/  ULDC UR12, c[0x0][0x228] ;  /* 0x00008a00000c7ab9 */ /* 0x000fc60000000800 */
[----:B------:R0:W-:Y:S04]  /*b7100*/  @P3 STG.E.U16 desc[UR10][R16.64], R0 ;  /* 0x0000000010003986 */ /* 0x0001e8000c10150a */
[----:B------:R1:W-:Y:S01]  /*b7110*/  STL [R1+0x3c44], R21 ;  /* 0x003c441501007387 */ /* 0x0003e20000100800 */
[----:B0-----:R-:W-:Y:S02]  /*b7120*/  VIADD R0, R27, 0x39 ;  /* 0x000000391b007836 */ /* 0x001fe40000000000 */
[----:B------:R-:W-:-:S03]  /*b7130*/  IMAD.WIDE R16, R3, 0x2, R8 ;  /* 0x0000000203107825 */ /* 0x000fc600078e0208 */
[----:B------:R-:W-:Y:S01]  /*b7140*/  ISETP.GE.AND P3, PT, R0, UR9, PT ;  /* 0x0000000900007c0c */ /* 0x000fe2000bf66270 */
[----:B------:R-:W-:Y:S01]  /*b7150*/  IMAD.WIDE R26, R3, 0x2, R12 ;  /* 0x00000002031a7825 */ /* 0x000fe200078e020c */
[----:B------:R-:W-:Y:S01]  /*b7160*/  ULDC UR9, c[0x0][0x228] ;  /* 0x00008a0000097ab9 */ /* 0x000fe20000000800 */
[----:B----4-:R-:W-:Y:S02]  /*b7170*/  ISETP.LT.AND P6, PT, R25, UR4, !P1 ;  /* 0x0000000419007c0c */ /* 0x010fe4000cfc1270 */
[----:B------:R-:W-:Y:S01]  /*b7180*/  IMAD.WIDE R24, R3, 0x2, R20 ;  /* 0x0000000203187825 */ /* 0x000fe200078e0214 */
[----:B------:R-:W-:Y:S01]  /*b7190*/  ULDC UR4, c[0x0][0x248] ;  /* 0x0000920000047ab9 */ /* 0x000fe20000000800 */
[----:B-1----:R-:W3:Y:S04]  /*b71a0*/  LDL.LU R21, [R1+0x3e0] ;  /* 0x0003e00001157983 */ /* 0x002ee80000300800 */
[----:B------:R0:W-:Y:S04]  /*b71b0*/  STL.64 [R1+0x3c48], R12 ;  /* 0x003c480c01007387 */ /* 0x0001e80000100a00 */
[----:B------:R-:W4:Y:S04]  /*b71c0*/  LDL R0, [R1+0x1808] ;  /* 0x0018080001007983 */ /* 0x000f280000100800 */
[----:B0-----:R-:W3:Y:S01]  /*b71d0*/  LDL R12, [R1+0x1f64] ;  /* 0x001f6400010c7983 */ /* 0x001ee20000100800 */
[----:B--2---:R-:W-:-:S03]  /*b71e0*/  PRMT R28, R23, 0x7632, R28 ;  /* 0x00007632171c7816 */ /* 0x004fc6000000001c */
[----:B------:R0:W-:Y:S04]  /*b71f0*/  @P6 STG.E.U16 desc[UR10][R16.64], R23 ;  /* 0x0000001710006986 */ /* 0x0001e8000c10150a */
[----:B------:R-:W2:Y:S04]  /*b7200*/  LDL R13, [R1+0x2924] ;  /* 0x00292400010d7983 */ /* 0x000ea80000100800 */
[----:B------:R-:W-:Y:S04]  /*b7210*/  @P5 STG.E.U16 desc[UR10][R18.64], R28 ;  /* 0x0000001c12005986 */ /* 0x000fe8000c10150a */
[----:B0-----:R-:W4:Y:S04]  /*b7220*/  LDL R16, [R1+0x2a3c] ;  /* 0x002a3c0001107983 */ /* 0x001f280000100800 */
[----:B------:R-:W3:Y:S04]  /*b7230*/  LDL R17, [R1+0x2a34] ;  /* 0x002a340001117983 */ /* 0x000ee80000100800 */
[----:B------:R-:W2:Y:S04]  /*b7240*/  LDL.LU R23, [R1+0x330] ;  /* 0x0003300001177983 */ /* 0x000ea80000300800 */
[----:B------:R0:W-:Y:S04]  /*b7250*/  @P4 STG.E.U16 desc[UR10][R24.64], R2 ;  /* 0x0000000218004986 */ /* 0x0001e8000c10150a */
[----:B0-----:R-:W2:Y:S04]  /*b7260*/  LDL.LU R2, [R1+0x3c50] ;  /* 0x003c500001027983 */ /* 0x001ea80000300800 */
[----:B------:R-:W-:Y:S01]  /*b7270*/  @P2 STG.E.U16 desc[UR10][R26.64], R29 ;  /* 0x0000001d1a002986 */ /* 0x000fe2000c10150a */
[----:B----4-:R-:W-:Y:S01]  /*b7280*/  ISETP.LT.AND P2, PT, R16, UR6, !P1 ;  /* 0x0000000610007c0c */ /* 0x010fe2000cf41270 */
[----:B------:R-:W-:Y:S01]  /*b7290*/  ULDC UR6, c[0x0][0x228] ;  /* 0x00008a0000067ab9 */ /* 0x000fe20000000800 */
[----:B---3--:R-:W-:Y:S01]  /*b72a0*/  ISETP.LT.AND P1, PT, R17, UR8, !P1 ;  /* 0x0000000811007c0c */ /* 0x008fe2000cf21270 */
[----:B------:R-:W-:Y:S01]  /*b72b0*/  ULDC UR8, c[0x0][0x228] ;  /* 0x00008a0000087ab9 */ /* 0x000fe20000000800 */
[----:B--2---:R0:W1:Y:S01]  /*b72c0*/  LDS.128 R16, [R2] ;  /* 0x0000000002107984 */ /* 0x0040620000000c00 */
[----:B------:R-:W-:Y:S01]  /*b72d0*/  ISETP.LT.AND P4, PT, R0, UR9, !P3 ;  /* 0x0000000900007c0c */ /* 0x000fe2000df81270 */
[----:B------:R-:W-:Y:S01]  /*b72e0*/  VIADD R0, R3, UR4 ;  /* 0x0000000403007c36 */ /* 0x000fe20008000000 */
[----:B------:R-:W-:Y:S01]  /*b72f0*/  ISETP.LT.AND P5, PT, R12, UR12, !P3 ;  /* 0x0000000c0c007c0c */ /* 0x000fe2000dfa1270 */
[----:B------:R-:W-:Y:S01]  /*b7300*/  ULDC UR4, c[0x0][0x228] ;  /* 0x00008a0000047ab9 */ /* 0x000fe20000000800 */
[----:B------:R-:W-:Y:S01]  /*b7310*/  ISETP.LT.AND P6, PT, R13, UR13, !P3 ;  /* 0x0000000d0d007c0c */ /* 0x000fe2000dfc1270 */
[----:B------:R-:W-:Y:S01]  /*b7320*/  IMAD.WIDE R12, R3, 0x2, R10 ;  /* 0x00000002030c7825 */ /* 0x000fe200078e020a */
[----:B------:R-:W-:-:S03]  /*b7330*/  PRMT R22, R21, 0x7632, R22 ;  /* 0x0000763215167816 */ /* 0x000fc60000000016 */
[----:B0-----:R-:W-:Y:S01]  /*b7340*/  IMAD.WIDE R2, R3, 0x2, R14 ;  /* 0x0000000203027825 */ /* 0x001fe200078e020e */
[----:B------:R-:W-:Y:S03]  /*b7350*/  @P2 STG.E.U16 desc[UR10][R12.64], R21 ;  /* 0x000000150c002986 */ /* 0x000fe6000c10150a */
[----:B------:R-:W-:Y:S01]  /*b7360*/  IMAD.WIDE R24, R0, 0x2, R6 ;  /* 0x0000000200187825 */ /* 0x000fe200078e0206 */
[----:B------:R-:W-:Y:S04]  /*b7370*/  @P1 STG.E.U16 desc[UR10][R2.64], R22 ;  /* 0x0000001602001986 */ /* 0x000fe8000c10150a */
[----:B------:R-:W-:Y:S04]  /*b7380*/  @P4 STG.E.U16 desc[UR10][R24.64], R23 ;  /* 0x0000001718004986 */ /* 0x000fe8000c10150a */
[----:B-1----:R-:W-:Y:S04]  /*b7390*/  STL [R1+0x3c38], R16 ;  /* 0x003c381001007387 */ /* 0x002fe80000100800 */
[----:B------:R-:W-:Y:S04]  /*b73a0*/  STL [R1+0x3c18], R17 ;  /* 0x003c181101007387 */ /* 0x000fe80000100800 */
[----:B------:R0:W-:Y:S04]  /*b73b0*/  STL [R1+0x3c1c], R17 ;  /* 0x003c1c1101007387 */ /* 0x0001e80000100800 */
[----:B0-----:R-:W2:Y:S04]  /*b73c0*/  LDL R17, [R1+0x1714] ;  /* 0x0017140001117983 */ /* 0x001ea80000100800 */
[----:B------:R0:W-:Y:S04]  /*b73d0*/  STL [R1+0x3bf8], R18 ;  /* 0x003bf81201007387 */ /* 0x0001e80000100800 */
[----:B0-----:R-:W3:Y:S04]  /*b73e0*/  LDL R18, [R1+0x2a44] ;  /* 0x002a440001127983 */ /* 0x001ee80000100800 */
[----:B------:R0:W-:Y:S04]  /*b73f0*/  STL [R1+0x3bf0], R19 ;  /* 0x003bf01301007387 */ /* 0x0001e80000100800 */
[----:B0-----:R-:W4:Y:S04]  /*b7400*/  LDL.LU R19, [R1+0x2a34] ;  /* 0x002a340001137983 */ /* 0x001f280000300800 */
[----:B------:R0:W-:Y:S04]  /*b7410*/  STL [R1+0x3c34], R7 ;  /* 0x003c340701007387 */ /* 0x0001e80000100800 */
[----:B------:R-:W2:Y:S04]  /*b7420*/  LDL.LU.64 R12, [R1+0x3c48] ;  /* 0x003c4800010c7983 */ /* 0x000ea80000300a00 */
[----:B------:R-:W4:Y:S01]  /*b7430*/  LDL.LU R21, [R1+0x3c44] ;  /* 0x003c440001157983 */ /* 0x000f220000300800 */
[----:B0-----:R-:W-:-:S03]  /*b7440*/  PRMT R7, R23, 0x7632, R7 ;  /* 0x0000763217077816 */ /* 0x001fc60000000007 */
[----:B------:R-:W4:Y:S04]  /*b7450*/  LDL.LU R22, [R1+0x3c40] ;  /* 0x003c400001167983 */ /* 0x000f280000300800 */
[----:B------:R-:W4:Y:S04]  /*b7460*/  LDL R2, [R1+0x2a0c] ;  /* 0x002a0c0001027983 */ /* 0x000f280000100800 */
[----:B------:R-:W4:Y:S04]  /*b7470*/  LDL R3, [R1+0x2a3c] ;  /* 0x002a3c0001037983 */ /* 0x000f280000100800 */
[----:B------:R-:W4:Y:S04]  /*b7480*/  LDL.LU R23, [R1+0x3c3c] ;  /* 0x003c3c0001177983 */ /* 0x000f280000300800 */
[----:B------:R-:W4:Y:S04]  /*b7490*/  LDL.LU R24, [R1+0x20] ;  /* 0x0000200001187983 */ /* 0x000f280000300800 */
[----:B------:R-:W4:Y:S01]  /*b74a0*/  LDL R25, [R1+0x2970] ;  /* 0x0029700001197983 */ /* 0x000f220000100800 */
[----:B------:R-:W-:-:S04]  /*b74b0*/  IMAD.WIDE R26, R0, 0x2, R4 ;  /* 0x00000002001a7825 */ /* 0x000fc800078e0204 */
[----:B------:R-:W-:Y:S01]  /*b74c0*/  IMAD.WIDE R28, R0, 0x2, R8 ;  /* 0x00000002001c7825 */ /* 0x000fe200078e0208 */
[----:B------:R0:W-:Y:S04]  /*b74d0*/  @P5 STG.E.U16 desc[UR10][R26.64], R7 ;  /* 0x000000071a005986 */ /* 0x0001e8000c10150a */
[----:B0-----:R-:W4:Y:S01]  /*b74e0*/  LDL R7, [R1+0x1808] ;  /* 0x0018080001077983 */ /* 0x001f220000100800 */
[----:B---3--:R-:W-:-:S03]  /*b74f0*/  ISETP.LT.AND P5, PT, R18, UR8, !P3 ;  /* 0x0000000812007c0c */ /* 0x008fc6000dfa1270 */
[----:B------:R0:W-:Y:S01]  /*b7500*/  STL [R1+0x3c2c], R18 ;  /* 0x003c2c1201007387 */ /* 0x0001e20000100800 */
[----:B------:R-:W-:-:S03]  /*b7510*/  ULDC UR8, c[0x0][0x228] ;  /* 0x00008a0000087ab9 */ /* 0x000fc60000000800 */
[----:B0-----:R-:W3:Y:S04]  /*b7520*/  LDL.LU R18, [R1+0x10] ;  /* 0x0000100001127983 */ /* 0x001ee80000300800 */
[----:B--2---:R-:W-:Y:S01]  /*b7530*/  STL [R1+0x3c30], R13 ;  /* 0x003c300d01007387 */ /* 0x004fe20000100800 */
[----:B----4-:R-:W-:Y:S01]  /*b7540*/  ISETP.LT.AND P2, PT, R25, UR4, !P3 ;  /* 0x0000000419007c0c */ /* 0x010fe2000df41270 */
[----:B------:R-:W-:Y:S02]  /*b7550*/  ULDC UR4, c[0x0][0x228] ;  /* 0x00008a0000047ab9 */ /* 0x000fe40000000800 */
[----:B------:R0:W-:Y:S01]  /*b7560*/  @P6 STG.E.U16 desc[UR10][R28.64], R24 ;  /* 0x000000181c006986 */ /* 0x0001e2000c10150a */
[----:B------:R-:W-:Y:S02]  /*b7570*/  ISETP.LT.AND P6, PT, R2, UR6, !P3 ;  /* 0x0000000602007c0c */ /* 0x000fe4000dfc1270 */
[----:B------:R-:W-:Y:S01]  /*b7580*/  PRMT R16, R24, 0x7632, R16 ;  /* 0x0000763218107816 */ /* 0x000fe20000000010 */
[C---:B------:R-:W-:Y:S01]  /*b7590*/  IMAD.WIDE R26, R0.reuse, 0x2, R12 ;  /* 0x00000002001a7825 */ /* 0x040fe200078e020c */
[----:B------:R-:W-:Y:S01]  /*b75a0*/  ISETP.LT.AND P4, PT, R3, UR4, !P3 ;  /* 0x0000000403007c0c */ /* 0x000fe2000df81270 */
[----:B------:R-:W-:Y:S01]  /*b75b0*/  ULDC UR4, c[0x0][0x228] ;  /* 0x00008a0000047ab9 */ /* 0x000fe20000000800 */
[----:B------:R-:W-:Y:S01]  /*b75c0*/  ULDC UR6, c[0x0][0x228] ;  /* 0x00008a0000067ab9 */ /* 0x000fe20000000800 */
[----:B------:R-:W-:-:S04]  /*b75d0*/  IMAD.WIDE R2, R0, 0x2, R22 ;  /* 0x0000000200027825 */ /* 0x000fc800078e0216 */
[----:B0-----:R-:W-:Y:S01]  /*b75e0*/  VIADD R28, R17, 0x3a ;  /* 0x0000003a111c7836 */ /* 0x001fe20000000000 */
[----:B------:R0:W-:Y:S04]  /*b75f0*/  @P2 STG.E.U16 desc[UR10][R2.64], R16 ;  /* 0x0000001002002986 */ /* 0x0001e8000c10150a */
[----:B------:R-:W-:Y:S01]  /*b7600*/  ISETP.GE.AND P1, PT, R28, UR7, PT ;  /* 0x000000071c007c0c */ /* 0x000fe2000bf26270 */
[----:B------:R-:W-:Y:S01]  /*b7610*/  IMAD.WIDE R24, R0, 0x2, R20 ;  /* 0x0000000200187825 */ /* 0x000fe200078e0214 */
[----:B------:R-:W2:Y:S01]  /*b7620*/  LDL.LU R28, [R1+0x3b4] ;  /* 0x0003b400011c7983 */ /* 0x000ea20000300800 */
[----:B---3--:R-:W-:-:S03]  /*b7630*/  PRMT R29, R18, 0x7632, R29 ;  /* 0x00007632121d7816 */ /* 0x008fc6000000001d */
[----:B0-----:R-:W3:Y:S01]  /*b7640*/  LDL.LU R16, [R1+0x3c38] ;  /* 0x003c380001107983 */ /* 0x001ee20000300800 */
[----:B------:R-:W-:Y:S01]  /*b7650*/  ISETP.LT.AND P3, PT, R19, UR6, !P3 ;  /* 0x0000000613007c0c */ /* 0x000fe2000df61270 */
[C---:B------:R-:W-:Y:S01]  /*b7660*/  IMAD.WIDE R2, R0.reuse, 0x2, R14 ;  /* 0x0000000200027825 */ /* 0x040fe200078e020e */
[----:B------:R-:W-:Y:S01]  /*b7670*/  ISETP.LT.AND P2, PT, R7, UR4, !P1 ;  /* 0x0000000407007c0c */ /* 0x000fe2000cf41270 */
[----:B------:R0:W-:Y:S01]  /*b7680*/  @P6 STG.E.U16 desc[UR10][R24.64], R18 ;  /* 0x0000001218006986 */ /* 0x0001e2000c10150a */
[----:B------:R-:W-:Y:S01]  /*b7690*/  ULDC UR4, c[0x0][0x248] ;  /* 0x0000920000047ab9 */ /* 0x000fe20000000800 */
[----:B------:R-:W-:Y:S01]  /*b76a0*/  ULDC UR6, c[0x0][0x228] ;  /* 0x00008a0000067ab9 */ /* 0x000fe20000000800 */
[----:B------:R-:W-:Y:S01]  /*b76b0*/  ULDC UR7, c[0x0][0x228] ;  /* 0x00008a0000077ab9 */ /* 0x000fe20000000800 */
[----:B------:R1:W-:Y:S01]  /*b76c0*/  @P5 STG.E.U16 desc[UR10][R26.64], R29 ;  /* 0x0000001d1a005986 */ /* 0x0003e2000c10150a */
[----:B0-----:R-:W-:-:S03]  /*b76d0*/  IMAD.WIDE R24, R0, 0x2, R10 ;  /* 0x0000000200187825 */ /* 0x001fc600078e020a */
[----:B------:R-:W4:Y:S04]  /*b76e0*/  LDL.LU R18, [R1+0x3c4] ;  /* 0x0003c40001127983 */ /* 0x000f280000300800 */
[----:B-1----:R-:W4:Y:S04]  /*b76f0*/  LDL R29, [R1+0x2970] ;  /* 0x00297000011d7983 */ /* 0x002f280000100800 */
[----:B------:R-:W4:Y:S04]  /*b7700*/  LDL R27, [R1+0x2a0c] ;  /* 0x002a0c00011b7983 */ /* 0x000f280000100800 */
[----:B------:R-:W4:Y:S04]  /*b7710*/  LDL.LU R7, [R1+0x3c34] ;  /* 0x003c340001077983 */ /* 0x000f280000300800 */
[----:B---3--:R0:W-:Y:S04]  /*b7720*/  @P4 STG.E.U16 desc[UR10][R24.64], R16 ;  /* 0x0000001018004986 */ /* 0x0081e8000c10150a */
[----:B0-----:R-:W3:Y:S04]  /*b7730*/  LDL R24, [R1+0x1f64] ;  /* 0x001f640001187983 */ /* 0x001ee80000100800 */
[----:B------:R-:W3:Y:S01]  /*b7740*/  LDL R25, [R1+0x2924] ;  /* 0x0029240001197983 */ /* 0x000ee20000100800 */
[----:B------:R-:W-:Y:S01]  /*b7750*/  PRMT R26, R16, 0x7632, R26 ;  /* 0x00007632101a7816 */ /* 0x000fe2000000001a */
[----:B------:R-:W-:Y:S01]  /*b7760*/  VIADD R16, R0, UR4 ;  /* 0x0000000400107c36 */ /* 0x000fe20008000000 */
[----:B------:R-:W-:-:S03]  /*b7770*/  ULDC UR4, c[0x0][0x228] ;  /* 0x00008a0000047ab9 */ /* 0x000fc60000000800 */
[----:B------:R0:W-:Y:S01]  /*b7780*/  @P3 STG.E.U16 desc[UR10][R2.64], R26 ;  /* 0x0000001a02003986 */ /* 0x0001e2000c10150a */
[----:B--2---:R-:W-:Y:S02]  /*b7790*/  PRMT R13, R28, 0x7632, R13 ;  /* 0x000076321c0d7816 */ /* 0x004fe4000000000d */
[----:B----4-:R-:W-:Y:S01]  /*b77a0*/  ISETP.LT.AND P4, PT, R29, UR7, !P1 ;  /* 0x000000071d007c0c */ /* 0x010fe2000cf81270 */
[----:B------:R-:W-:Y:S01]  /*b77b0*/  ULDC UR7, c[0x0][0x228] ;  /* 0x00008a0000077ab9 */ /* 0x000fe20000000800 */
[----:B0-----:R-:W-:-:S05]  /*b77c0*/  IMAD.WIDE R2, R16, 0x2, R6 ;  /* 0x0000000210027825 */ /* 0x001fca00078e0206 */
[----:B------:R0:W-:Y:S01]  /*b77d0*/  @P2 STG.E.U16 desc[UR10][R2.64], R28 ;  /* 0x0000001c02002986 */ /* 0x0001e2000c10150a */
[----:B------:R-:W-:Y:S01]  /*b77e0*/  ISETP.LT.AND P6, PT, R27, UR8, !P1 ;  /* 0x000000081b007c0c */ /* 0x000fe2000cfc1270 */
[----:B------:R-:W-:Y:S01]  /*b77f0*/  IMAD.WIDE R26, R16, 0x2, R22 ;  /* 0x00000002101a7825 */ /* 0x000fe200078e0216 */
[----:B------:R-:W-:Y:S01]  /*b7800*/  PRMT R0, R18, 0x7632, R0 ;  /* 0x0000763212007816 */ /* 0x000fe20000000000 */
[----:B------:R-:W-:Y:S02]  /*b7810*/  ULDC UR8, c[0x0][0x228] ;  /* 0x00008a0000087ab9 */ /* 0x000fe40000000800 */
[----:B0-----:R-:W-:Y:S02]  /*b7820*/  VIADD R28, R17, 0x3b ;  /* 0x0000003b111c7836 */ /* 0x001fe40000000000 */
[----:B------:R-:W2:Y:S01]  /*b7830*/  LDL.LU R17, [R1+0x334] ;  /* 0x0003340001117983 */ /* 0x000ea20000300800 */
[----:B------:R-:W-:-:S03]  /*b7840*/  IMAD.WIDE R2, R16, 0x2, R4 ;  /* 0x0000000210027825 */ /* 0x000fc600078e0204 */
[----:B------:R0:W-:Y:S01]  /*b7850*/  STL [R1+0x3c24], R8 ;  /* 0x003c240801007387 */ /* 0x0001e20000100800 */
[----:B---3--:R-:W-:Y:S01]  /*b7860*/  ISETP.LT.AND P3, PT, R24, UR4, !P1 ;  /* 0x0000000418007c0c */ /* 0x008fe2000cf61270 */
[----:B------:R-:W-:Y:S01]  /*b7870*/  ULDC UR4, c[0x0][0x228] ;  /* 0x00008a0000047ab9 */ /* 0x000fe20000000800 */
[----:B------:R-:W-:Y:S01]  /*b7880*/  ISETP.LT.AND P5, PT, R25, UR6, !P1 ;  /* 0x0000000619007c0c */ /* 0x000fe2000cfa1270 */
[----:B------:R-:W-:Y:S01]  /*b7890*/  IMAD.WIDE R24, R16, 0x2, R8 ;  /* 0x0000000210187825 */ /* 0x000fe200078e0208 */
[----:B------:R-:W-:Y:S01]  /*b78a0*/  ISETP.GE.AND P2, PT, R28, UR5, PT ;  /* 0x000000051c007c0c */ /* 0x000fe2000bf46270 */
[----:B0-----:R-:W3:Y:S01]  /*b78b0*/  LDL.LU R8, [R1+0x3e4] ;  /* 0x0003e40001087983 */ /* 0x001ee20000300800 */
[----:B------:R-:W-:Y:S01]  /*b78c0*/  ULDC UR5, c[0x0][0x228] ;  /* 0x00008a0000057ab9 */ /* 0x000fe20000000800 */
[----:B------:R-:W-:Y:S02]  /*b78d0*/  ULDC UR6, c[0x0][0x228] ;  /* 0x00008a0000067ab9 */ /* 0x000fe40000000800 */
[----:B------:R-:W-:Y:S04]  /*b78e0*/  STL [R1+0x3c20], R9 ;  /* 0x003c200901007387 */ /* 0x000fe80000100800 */
[----:B------:R0:W-:Y:S04]  /*b78f0*/  STL [R1+0x3c28], R23 ;  /* 0x003c281701007387 */ /* 0x0001e80000100800 */
[----:B------:R1:W-:Y:S04]  /*b7900*/  @P3 STG.E.U16 desc[UR10][R2.64], R13 ;  /* 0x0000000d02003986 */ /* 0x0003e8000c10150a */
[----:B0-----:R-:W4:Y:S04]  /*b7910*/  LDL R23, [R1+0x2924] ;  /* 0x0029240001177983 */ /* 0x001f280000100800 */
[----:B------:R0:W-:Y:S04]  /*b7920*/  @P5 STG.E.U16 desc[UR10][R24.64], R18 ;  /* 0x0000001218005986 */ /* 0x0001e8000c10150a */
[----:B-1----:R-:W2:Y:S04]  /*b7930*/  LDL.LU R13, [R1+0x3c30] ;  /* 0x003c3000010d7983 */ /* 0x002ea80000300800 */
[----:B------:R-:W4:Y:S04]  /*b7940*/  LDL.LU R2, [R1+0x3d4] ;  /* 0x0003d40001027983 */ /* 0x000f280000300800 */
[----:B------:R-:W2:Y:S04]  /*b7950*/  LDL R3, [R1+0x2a3c] ;  /* 0x002a3c0001037983 */ /* 0x000ea80000100800 */
[----:B0-----:R-:W2:Y:S04]  /*b7960*/  LDL.LU R18, [R1+0x3c2c] ;  /* 0x003c2c0001127983 */ /* 0x001ea80000300800 */
[----:B------:R0:W-:Y:S04]  /*b7970*/  @P4 STG.E.U16 desc[UR10][R26.64], R0 ;  /* 0x000000001a004986 */ /* 0x0001e8000c10150a */
[----:B------:R-:W2:Y:S04]  /*b7980*/  LDL R25, [R1+0x1f64] ;  /* 0x001f640001197983 */ /* 0x000ea80000100800 */
[----:B0-----:R-:W2:Y:S01]  /*b7990*/  LDL R27, [R1+0x1808] ;  /* 0x00180800011b7983 */ /* 0x001ea20000100800 */
[----:B------:R-:W-:-:S03]  /*b79a0*/  IMAD.WIDE R28, R16, 0x2, R20 ;  /* 0x00000002101c7825 */ /* 0x000fc600078e0214 */
[----:B------:R-:W-:Y:S01]  /*b79b0*/  STL [R1+0x3c14], R15 ;  /* 0x003c140f01007387 */ /* 0x000fe20000100800 */
[----:B---3--:R-:W-:-:S03]  /*b79c0*/  PRMT R9, R8, 0x7632, R9 ;  /* 0x0000763208097816 */ /* 0x008fc60000000009 */
[----:B----4-:R0:W-:Y:S01]  /*b79d0*/  @P6 STG.E.U16 desc[UR10][R28.64], R2 ;  /* 0x000000021c006986 */ /* 0x0101e2000c10150a */
[----:B--2---:R-:W-:Y:S01]  /*b79e0*/  ISETP.LT.AND P3, PT, R3, UR5, !P1 ;  /* 0x0000000503007c0c */ /* 0x004fe2000cf61270 */
[----:B------:R-:W-:Y:S01]  /*b79f0*/  ULDC UR5, c[0x0][0x228] ;  /* 0x00008a0000057ab9 */ /* 0x000fe20000000800 */
[----:B------:R-:W-:Y:S01]  /*b7a00*/  ISETP.LT.AND P4, PT, R18, UR4, !P1 ;  /* 0x0000000412007c0c */ /* 0x000fe2000cf81270 */
[----:B------:R-:W-:Y:S01]  /*b7a10*/  ULDC UR4, c[0x0][0x248] ;  /* 0x0000920000047ab9 */ /* 0x000fe20000000800 */
[----:B------:R-:W-:Y:S02]  /*b7a20*/  ISETP.LT.AND P1, PT, R19, UR6, !P1 ;  /* 0x0000000613007c0c */ /* 0x000fe4000cf21270 */
[----:B------:R-:W-:Y:S01]  /*b7a30*/  PRMT R24, R2, 0x7632, R24 ;  /* 0x0000763202187816 */ /* 0x000fe20000000018 */
[----:B0-----:R-:W-:Y:S01]  /*b7a40*/  IMAD.WIDE R2, R16, 0x2, R12 ;  /* 0x0000000210027825 */ /* 0x001fe200078e020c */
[----:B------:R-:W-:Y:S01]  /*b7a50*/  ULDC UR6, c[0x0][0x228] ;  /* 0x00008a0000067ab9 */ /* 0x000fe20000000800 */
[----:B------:R-:W-:-:S02]  /*b7a60*/  ISETP.LT.AND P5, PT, R25, UR8, !P2 ;  /* 0x0000000819007c0c */ /* 0x000fc4000d7a1270 */
[C---:B------:R-:W-:Y:S01]  /*b7a70*/  VIADD R0, R16.reuse, UR4 ;  /* 0x0000000410007c36 */ /* 0x040fe20008000000 */
[----:B------:R-:W-:Y:S01]  /*b7a80*/  ULDC UR4, c[0x0][0x228] ;  /* 0x00008a0000047ab9 */ /* 0x000fe20000000800 */
[----:B------:R-:W-:Y:S01]  /*b7a90*/  IMAD.WIDE R28, R16, 0x2, R10 ;  /* 0x00000002101c7825 */ /* 0x000fe200078e020a */
[----:B------:R-:W-:Y:S01]  /*b7aa0*/  ULDC UR8, c[0x0][0x228] ;  /* 0x00008a0000087ab9 */ /* 0x000fe20000000800 */
[----:B------:R-:W-:Y:S01]  /*b7ab0*/  ISETP.LT.AND P6, PT, R27, UR7, !P2 ;  /* 0x000000071b007c0c */ /* 0x000fe2000d7c1270 */
[----:B------:R0:W-:Y:S01]  /*b7ac0*/  @P4 STG.E.U16 desc[UR10][R2.64], R24 ;  /* 0x0000001802004986 */ /* 0x0001e2000c10150a */
[----:B------:R-:W-:Y:S01]  /*b7ad0*/  ISETP.LT.AND P4, PT, R23, UR4, !P2 ;  /* 0x0000000417007c0c */ /* 0x000fe2000d781270 */
[----:B------:R-:W-:Y:S01]  /*b7ae0*/  IMAD.WIDE R26, R0, 0x2, R4 ;  /* 0x00000002001a7825 */ /* 0x000fe200078e0204 */
[----:B------:R-:W-:Y:S01]  /*b7af0*/  ULDC UR4, c[0x0][0x228] ;  /* 0x00008a0000047ab9 */ /* 0x000fe20000000800 */
[----:B------:R1:W-:Y:S01]  /*b7b00*/  @P3 STG.E.U16 desc[UR10][R28.64], R8 ;  /* 0x000000081c003986 */ /* 0x0003e2000c10150a */
[----:B------:R-:W-:Y:S01]  /*b7b10*/  ULDC UR7, c[0x0][0x228] ;  /* 0x00008a0000077ab9 */ /* 0x000fe20000000800 */
[----:B0-----:R-:W-:Y:S01]  /*b7b20*/  IMAD.WIDE R2, R16, 0x2, R14 ;  /* 0x0000000210027825 */ /* 0x001fe200078e020e */
[----:B------:R-:W-:Y:S01]  /*b7b30*/  PRMT R16, R17, 0x7632, R16 ;  /* 0x0000763211107816 */ /* 0x000fe20000000010 */
[----:B------:R-:W2:Y:S02]  /*b7b40*/  LDL.LU R15, [R1+0x14] ;  /* 0x00001400010f7983 */ /* 0x000ea40000300800 */
[----:B------:R-:W-:-:S02]  /*b7b50*/  IMAD.WIDE R24, R0, 0x2, R6 ;  /* 0x0000000200187825 */ /* 0x000fc400078e0206 */
[----:B------:R-:W3:Y:S04]  /*b7b60*/  LDL.LU R23, [R1+0x3c28] ;  /* 0x003c280001177983 */ /* 0x000ee80000300800 */
[----:B-1----:R-:W4:Y:S04]  /*b7b70*/  LDL.LU R8, [R1+0x3c24] ;  /* 0x003c240001087983 */ /* 0x002f280000300800 */
[----:B------:R-:W3:Y:S04]  /*b7b80*/  LDL.LU R28, [R1+0x24] ;  /* 0x00002400011c7983 */ /* 0x000ee80000300800 */
[----:B------:R-:W3:Y:S04]  /*b7b90*/  LDL R29, [R1+0x1714] ;  /* 0x00171400011d7983 */ /* 0x000ee80000100800 */
[----:B------:R0:W-:Y:S04]  /*b7ba0*/  @P1 STG.E.U16 desc[UR10][R2.64], R9 ;  /* 0x0000000902001986 */ /* 0x0001e8000c10150a */
[----:B------:R1:W-:Y:S04]  /*b7bb0*/  @P6 STG.E.U16 desc[UR10][R24.64], R17 ;  /* 0x0000001118006986 */ /* 0x0003e8000c10150a */
[----:B------:R1:W-:Y:S04]  /*b7bc0*/  @P5 STG.E.U16 desc[UR10][R26.64], R16 ;  /* 0x000000101a005986 */ /* 0x0003e8000c10150a */
[----:B0-----:R-:W4:Y:S04]  /*b7bd0*/  LDL.LU R9, [R1+0x3c20] ;  /* 0x003c200001097983 */ /* 0x001f280000300800 */
[----:B-1----:R-:W3:Y:S04]  /*b7be0*/  LDL.LU R17, [R1+0x3c1c] ;  /* 0x003c1c0001117983 */ /* 0x002ee80000300800 */
[----:B------:R-:W3:Y:S04]  /*b7bf0*/  LDL R27, [R1+0x2970] ;  /* 0x00297000011b7983 */ /* 0x000ee80000100800 */
[----:B------:R-:W3:Y:S04]  /*b7c00*/  LDL R24, [R1+0x2a0c] ;  /* 0x002a0c0001187983 */ /* 0x000ee80000100800 */
[----:B------:R-:W3:Y:S01]  /*b7c10*/  LDL R25, [R1+0x2a3c] ;  /* 0x002a3c0001197983 */ /* 0x000ee20000100800 */
[----:B------:R-:W-:Y:S01]  /*b7c20*/  ISETP.LT.AND P5, PT, R18, UR6, !P2 ;  /* 0x0000000612007c0c */ /* 0x000fe2000d7a1270 */
[----:B------:R-:W-:-:S02]  /*b7c30*/  ULDC UR6, c[0x0][0x228] ;  /* 0x00008a0000067ab9 */ /* 0x000fc40000000800 */
[----:B------:R-:W-:Y:S04]  /*b7c40*/  STL [R1+0x3c0c], R18 ;  /* 0x003c0c1201007387 */ /* 0x000fe80000100800 */
[----:B------:R0:W-:Y:S01]  /*b7c50*/  STL [R1+0x3c10], R20 ;  /* 0x003c101401007387 */ /* 0x0001e20000100800 */
[----:B--2---:R-:W-:Y:S01]  /*b7c60*/  PRMT R16, R15, 0x7632, R16 ;  /* 0x000076320f107816 */ /* 0x004fe20000000010 */
[----:B----4-:R-:W-:Y:S01]  /*b7c70*/  IMAD.WIDE R2, R0, 0x2, R8 ;  /* 0x0000000200027825 */ /* 0x010fe200078e0208 */
[----:B---3--:R-:W-:Y:S02]  /*b7c80*/  ISETP.LT.AND P3, PT, R27, UR4, !P2 ;  /* 0x000000041b007c0c */ /* 0x008fe4000d761270 */
[----:B------:R-:W-:Y:S02]  /*b7c90*/  ISETP.LT.AND P6, PT, R24, UR5, !P2 ;  /* 0x0000000518007c0c */ /* 0x000fe4000d7c1270 */
[----:B------:R1:W-:Y:S01]  /*b7ca0*/  @P4 STG.E.U16 desc[UR10][R2.64], R28 ;  /* 0x0000001c02004986 */ /* 0x0003e2000c10150a */
[----:B------:R-:W-:Y:S01]  /*b7cb0*/  PRMT R17, R28, 0x7632, R17 ;  /* 0x000076321c117816 */ /* 0x000fe20000000011 */
[C---:B------:R-:W-:Y:S01]  /*b7cc0*/  IMAD.WIDE R26, R0.reuse, 0x2, R12 ;  /* 0x00000002001a7825 */ /* 0x040fe200078e020c */
[----:B------:R-:W-:Y:S01]  /*b7cd0*/  ISETP.LT.AND P4, PT, R25, UR7, !P2 ;  /* 0x0000000719007c0c */ /* 0x000fe2000d781270 */
[----:B------:R-:W-:Y:S01]  /*b7ce0*/  ULDC UR4, c[0x0][0x228] ;  /* 0x00008a0000047ab9 */ /* 0x000fe20000000800 */
[----:B------:R-:W-:Y:S01]  /*b7cf0*/  ULDC UR5, c[0x0][0x228] ;  /* 0x00008a0000057ab9 */ /* 0x000fe20000000800 */
[C---:B------:R-:W-:Y:S01]  /*b7d00*/  IMAD.WIDE R24, R0.reuse, 0x2, R20 ;  /* 0x0000000200187825 */ /* 0x040fe200078e0214 */
[----:B------:R-:W-:Y:S01]  /*b7d10*/  ULDC UR7, c[0x0][0x228] ;  /* 0x00008a0000077ab9 */ /* 0x000fe20000000800 */
[----:B0-----:R-:W2:Y:S02]  /*b7d20*/  LDL.LU R20, [R1+0x3b8] ;  /* 0x0003b80001147983 */ /* 0x001ea40000300800 */
[----:B-1----:R-:W-:-:S02]  /*b7d30*/  IMAD.WIDE R2, R0, 0x2, R22 ;  /* 0x0000000200027825 */ /* 0x002fc400078e0216 */
[----:B------:R0:W-:Y:S04]  /*b7d40*/  STL [R1+0x3c08], R21 ;  /* 0x003c081501007387 */ /* 0x0001e80000100800 */
        /* <DEDUP_REMOVED lines=10> */
[----:B------:R-:W3:Y:S01]  /*b7df0*/  LDL R27, [R1+0x2924] ;  /* 0x00292400011b7983 */ /* 0x000ee20000100800 */
[----:B------:R-:W-:Y:S01]  /*b7e00*/  VIADD R28, R29, 0x3c ;  /* 0x0000003c1d1c7836 */ /* 0x000fe20000000000 */
[----:B------:R-:W-:Y:S01]  /*b7e10*/  ISETP.LT.AND P2, PT, R19, UR4, !P2 ;  /* 0x0000000413007c0c */ /* 0x000fe2000d741270 */
[----:B------:R-:W-:-:S03]  /*b7e20*/  ULDC UR4, c[0x0][0x248] ;  /* 0x0000920000047ab9 */ /* 0x000fc60000000800 */
[----:B------:R-:W-:Y:S01]  /*b7e30*/  ISETP.GE.AND P1, PT, R28, UR23, PT ;  /* 0x000000171c007c0c */ /* 0x000fe2000bf26270 */
[----:B------:R-:W-:Y:S01]  /*b7e40*/  IMAD.WIDE R28, R0, 0x2, R10 ;  /* 0x00000002001c7825 */ /* 0x000fe200078e020a */
[----:B------:R-:W-:Y:S01]  /*b7e50*/  STL [R1+0x3c04], R7 ;  /* 0x003c040701007387 */ /* 0x000fe20000100800 */
[----:B--2---:R-:W-:-:S03]  /*b7e60*/  PRMT R18, R20, 0x7632, R18 ;  /* 0x0000763214127816 */ /* 0x004fc60000000012 */
[----:B----4-:R0:W-:Y:S01]  /*b7e70*/  @P4 STG.E.U16 desc[UR10][R28.64], R17 ;  /* 0x000000111c004986 */ /* 0x0101e2000c10150a */
[----:B------:R-:W-:Y:S01]  /*b7e80*/  ISETP.LT.AND P3, PT, R3, UR5, !P1 ;  /* 0x0000000503007c0c */ /* 0x000fe2000cf61270 */
[----:B------:R-:W-:Y:S01]  /*b7e90*/  ULDC UR5, c[0x0][0x228] ;  /* 0x00008a0000057ab9 */ /* 0x000fe20000000800 */
[----:B---3--:R-:W-:Y:S01]  /*b7ea0*/  IMAD.WIDE R2, R0, 0x2, R14 ;  /* 0x0000000200027825 */ /* 0x008fe200078e020e */
[----:B0-----:R-:W-:-:S03]  /*b7eb0*/  PRMT R17, R17, 0x7632, R17 ;  /* 0x0000763211117816 */ /* 0x001fc60000000011 */
[----:B------:R-:W-:Y:S01]  /*b7ec0*/  VIADD R0, R0, UR4 ;  /* 0x0000000400007c36 */ /* 0x000fe20008000000 */
[----:B------:R-:W-:Y:S01]  /*b7ed0*/  ISETP.LT.AND P6, PT, R24, UR8, !P1 ;  /* 0x0000000818007c0c */ /* 0x000fe2000cfc1270 */
[----:B------:R0:W-:Y:S01]  /*b7ee0*/  @P2 STG.E.U16 desc[UR10][R2.64], R17 ;  /* 0x0000001102002986 */ /* 0x0001e2000c10150a */
[----:B------:R-:W-:Y:S02]  /*b7ef0*/  ISETP.LT.AND P5, PT, R27, UR7, !P1 ;  /* 0x000000071b007c0c */ /* 0x000fe4000cfa1270 */
[----:B------:R-:W-:Y:S01]  /*b7f00*/  ISETP.LT.AND P4, PT, R26, UR6, !P1 ;  /* 0x000000061a007c0c */ /* 0x000fe2000cf81270 */
[C---:B0-----:R-:W-:Y:S01]  /*b7f10*/  IMAD.WIDE R2, R0.reuse, 0x2, R6 ;  /* 0x0000000200027825 */ /* 0x041fe200078e0206 */
[----:B------:R-:W-:Y:S01]  /*b7f20*/  PRMT R29, R21, 0x7632, R29 ;  /* 0x00007632151d7816 */ /* 0x000fe2000000001d */
[----:B------:R-:W2:Y:S01]  /*b7f30*/  LDL.LU R7, [R1+0x3d8] ;  /* 0x0003d80001077983 */ /* 0x000ea20000300800 */
[----:B------:R-:W-:Y:S01]  /*b7f40*/  ULDC UR4, c[0x0][0x228] ;  /* 0x00008a0000047ab9 */ /* 0x000fe20000000800 */
[C---:B------:R-:W-:Y:S01]  /*b7f50*/  IMAD.WIDE R16, R0.reuse, 0x2, R4 ;  /* 0x0000000200107825 */ /* 0x040fe200078e0204 */
[----:B------:R-:W-:Y:S01]  /*b7f60*/  ULDC UR6, c[0x0][0x228] ;  /* 0x00008a0000067ab9 */ /* 0x000fe20000000800 */
[----:B------:R0:W-:Y:S01]  /*b7f70*/  STL [R1+0x3c00], R5 ;  /* 0x003c000501007387 */ /* 0x0001e20000100800 */
[----:B------:R-:W-:Y:S01]  /*b7f80*/  ULDC UR7, c[0x0][0x228] ;  /* 0x00008a0000077ab9 */ /* 0x000fe20000000800 */
[----:B------:R-:W-:Y:S01]  /*b7f90*/  VIADD R28, R25, 0x3d ;  /* 0x0000003d191c7836 */ /* 0x000fe20000000000 */
[----:B------:R-:W-:Y:S01]  /*b7fa0*/  ULDC UR8, c[0x0][0x228] ;  /* 0x00008a0000087ab9 */ /* 0x000fe20000000800 */
        /* <DEDUP_REMOVED lines=9> */
[----:B------:R0:W-:Y:S04]  /*b8040*/  @P5 STG.E.U16 desc[UR10][R24.64], R21 ;  /* 0x0000001518005986 */ /* 0x0001e8000c10150a */
[----:B0-----:R-:W3:Y:S01]  /*b8050*/  LDL.LU R21, [R1+0x3c08] ;  /* 0x003c080001157983 */ /* 0x001ee20000300800 */
[----:B------:R-:W-:Y:S01]  /*b8060*/  IMAD.WIDE R26, R0, 0x2, R22 ;  /* 0x00000002001a7825 */ /* 0x000fe200078e0216 */
[----:B------:R-:W-:-:S04]  /*b8070*/  ISETP.GE.AND P2, PT, R28, UR21, PT ;  /* 0x000000151c007c0c */ /* 0x000fc8000bf46270 */
[----:B------:R0:W-:Y:S01]  /*b8080*/  @P6 STG.E.U16 desc[UR10][R26.64], R29 ;  /* 0x0000001d1a006986 */ /* 0x0001e2000c10150a */
[----:B------:R-:W-:-:S04]  /*b8090*/  IMAD.WIDE R24, R0, 0x2, R10 ;  /* 0x0000000200187825 */ /* 0x000fc800078e020a */
[----:B0-----:R-:W-:Y:S01]  /*b80a0*/  IMAD.WIDE R26, R0, 0x2, R14 ;  /* 0x00000002001a7825 */ /* 0x001fe200078e020e */
[----:B--2---:R-:W-:Y:S02]  /*b80b0*/  PRMT R28, R7, 0x7632, R28 ;  /* 0x00007632071c7816 */ /* 0x004fe4000000001c */
[----:B----4-:R-:W-:Y:S01]  /*b80c0*/  ISETP.LT.AND P3, PT, R2, UR6, !P1 ;  /* 0x0000000602007c0c */ /* 0x010fe2000cf61270 */
[----:B------:R-:W-:Y:S01]  /*b80d0*/  ULDC UR6, c[0x0][0x228] ;  /* 0x00008a0000067ab9 */ /* 0x000fe20000000800 */
[----:B---3--:R-:W-:Y:S02]  /*b80e0*/  ISETP.LT.AND P4, PT, R18, UR5, !P1 ;  /* 0x0000000512007c0c */ /* 0x008fe4000cf81270 */
[----:B------:R-:W-:Y:S01]  /*b80f0*/  ISETP.LT.AND P5, PT, R17, UR4, !P1 ;  /* 0x0000000411007c0c */ /* 0x000fe2000cfa1270 */
[----:B------:R0:W-:Y:S01]  /*b8100*/  STL [R1+0x3bfc], R18 ;  /* 0x003bfc1201007387 */ /* 0x0001e20000100800 */
[----:B------:R-:W-:Y:S01]  /*b8110*/  ISETP.LT.AND P1, PT, R19, UR7, !P1 ;  /* 0x0000000713007c0c */ /* 0x000fe2000cf21270 */
[----:B------:R-:W-:Y:S01]  /*b8120*/  ULDC UR4, c[0x0][0x248] ;  /* 0x0000920000047ab9 */ /* 0x000fe20000000800 */
[----:B------:R-:W-:Y:S01]  /*b8130*/  ISETP.LT.AND P6, PT, R3, UR8, !P2 ;  /* 0x0000000803007c0c */ /* 0x000fe2000d7c1270 */
[C---:B------:R-:W-:Y:S01]  /*b8140*/  IMAD.WIDE R2, R0.reuse, 0x2, R12 ;  /* 0x0000000200027825 */ /* 0x040fe200078e020c */
[----:B------:R-:W-:Y:S01]  /*b8150*/  PRMT R29, R5, 0x7632, R29 ;  /* 0x00007632051d7816 */ /* 0x000fe2000000001d */
[----:B------:R-:W-:Y:S01]  /*b8160*/  ULDC UR5, c[0x0][0x228] ;  /* 0x00008a0000057ab9 */ /* 0x000fe20000000800 */
[----:B0-----:R-:W2:Y:S01]  /*b8170*/  LDL R18, [R1+0x28] ;  /* 0x0000280001127983 */ /* 0x001ea20000100800 */
[----:B------:R-:W-:-:S05]  /*b8180*/  IMAD.WIDE R16, R0, 0x2, R20 ;  /* 0x0000000200107825 */ /* 0x000fca00078e0214 */
[----:B------:R0:W-:Y:S04]  /*b8190*/  @P5 STG.E.U16 desc[UR10][R16.64], R7 ;  /* 0x0000000710005986 */ /* 0x0001e8000c10150a */
[----:B------:R-:W-:Y:S04]  /*b81a0*/  @P4 STG.E.U16 desc[UR10][R2.64], R28 ;  /* 0x0000001c02004986 */ /* 0x000fe8000c10150a */
[----:B------:R1:W-:Y:S04]  /*b81b0*/  @P3 STG.E.U16 desc[UR10][R24.64], R5 ;  /* 0x0000000518003986 */ /* 0x0003e8000c10150a */
[----:B0-----:R-:W3:Y:S04]  /*b81c0*/  LDL.LU R7, [R1+0x3c04] ;  /* 0x003c040001077983 */ /* 0x001ee80000300800 */
[----:B------:R-:W4:Y:S04]  /*b81d0*/  LDL.LU R16, [R1+0x1714] ;  /* 0x0017140001107983 */ /* 0x000f280000300800 */
[----:B------:R-:W4:Y:S04]  /*b81e0*/  LDL R17, [R1+0x2a0c] ;  /* 0x002a0c0001117983 */ /* 0x000f280000100800 */
[----:B-1----:R-:W4:Y:S04]  /*b81f0*/  LDL.LU R5, [R1+0x3c00] ;  /* 0x003c000001057983 */ /* 0x002f280000300800 */
[----:B------:R-:W4:Y:S04]  /*b8200*/  LDL R24, [R1+0x2970] ;  /* 0x0029700001187983 */ /* 0x000f280000100800 */
[----:B------:R-:W4:Y:S04]  /*b8210*/  LDL.LU R25, [R1+0x338] ;  /* 0x0003380001197983 */ /* 0x000f280000300800 */
[----:B------:R0:W-:Y:S04]  /*b8220*/  @P1 STG.E.U16 desc[UR10][R26.64], R29 ;  /* 0x0000001d1a001986 */ /* 0x0001e8000c10150a */
[----:B0-----:R-:W4:Y:S01]  /*b8230*/  LDL R26, [R1+0x1f64] ;  /* 0x001f6400011a7983 */ /* 0x001f220000100800 */
[----:B------:R-:W-:Y:S01]  /*b8240*/  VIADD R0, R0, UR4 ;  /* 0x0000000400007c36 */ /* 0x000fe20008000000 */
[----:B------:R-:W-:-:S02]  /*b8250*/  ULDC UR4, c[0x0][0x228] ;  /* 0x00008a0000047ab9 */ /* 0x000fc40000000800 */
[----:B------:R-:W4:Y:S04]  /*b8260*/  LDL R27, [R1+0x2924] ;  /* 0x00292400011b7983 */ /* 0x000f280000100800 */
[----:B------:R-:W4:Y:S01]  /*b8270*/  LDL.LU R29, [R1+0x1808] ;  /* 0x00180800011d7983 */ /* 0x000f220000300800 */
[----:B--2---:R-:W-:Y:S01]  /*b8280*/  PRMT R28, R18, 0x7632, R28 ;  /* 0x00007632121c7816 */ /* 0x004fe2000000001c */
[----:B---3--:R-:W-:Y:S02]  /*b8290*/  IMAD.WIDE R2, R0, 0x2, R6 ;  /* 0x0000000200027825 */ /* 0x008fe400078e0206 */
[----:B----4-:R-:W-:Y:S04]  /*b82a0*/  STL [R1+0x3bf4], R5 ;  /* 0x003bf40501007387 */ /* 0x010fe80000100800 */
[----:B------:R0:W-:Y:S02]  /*b82b0*/  @P6 STG.E.U16 desc[UR10][R2.64], R25 ;  /* 0x0000001902006986 */ /* 0x0001e4000c10150a */
[----:B0-----:R-:W-:Y:S01]  /*b82c0*/  VIADD R3, R16, 0x3e ;  /* 0x0000003e10037836 */ /* 0x001fe20000000000 */
[----:B------:R-:W-:Y:S01]  /*b82d0*/  ISETP.LT.AND P4, PT, R26, UR4, !P2 ;  /* 0x000000041a007c0c */ /* 0x000fe2000d781270 */
[----:B------:R-:W-:-:S02]  /*b82e0*/  ULDC UR4, c[0x0][0x228] ;  /* 0x00008a0000047ab9 */ /* 0x000fc40000000800 */
[----:B------:R-:W-:Y:S01]  /*b82f0*/  ISETP.LT.AND P6, PT, R17, UR4, !P2 ;  /* 0x0000000411007c0c */ /* 0x000fe2000d7c1270 */
[----:B------:R-:W-:Y:S01]  /*b8300*/  IMAD.WIDE R16, R0, 0x2, R4 ;  /* 0x0000000200107825 */ /* 0x000fe200078e0204 */
[----:B------:R-:W-:Y:S01]  /*b8310*/  ISETP.GE.AND P1, PT, R3, UR19, PT ;  /* 0x0000001303007c0c */ /* 0x000fe2000bf26270 */
[----:B------:R-:W2:Y:S01]  /*b8320*/  LDL.LU R5, [R1+0x1f64] ;  /* 0x001f640001057983 */ /* 0x000ea20000300800 */
[----:B------:R-:W-:Y:S01]  /*b8330*/  ISETP.LT.AND P3, PT, R27, UR5, !P2 ;  /* 0x000000051b007c0c */ /* 0x000fe2000d761270 */
[----:B------:R-:W-:Y:S02]  /*b8340*/  ULDC UR4, c[0x0][0x228] ;  /* 0x00008a0000047ab9 */ /* 0x000fe40000000800 */
[----:B------:R-:W3:Y:S01]  /*b8350*/  LDL.LU R18, [R1+0x3bfc] ;  /* 0x003bfc0001127983 */ /* 0x000ee20000300800 */
[----:B------:R-:W-:Y:S02]  /*b8360*/  ISETP.LT.AND P5, PT, R24, UR6, !P2 ;  /* 0x0000000618007c0c */ /* 0x000fe4000d7a1270 */
[----:B------:R-:W-:Y:S01]  /*b8370*/  PRMT R2, R25, 0x7632, R2 ;  /* 0x0000763219027816 */ /* 0x000fe20000000002 */
[----:B------:R-:W4:Y:S01]  /*b8380*/  LDL.LU R3, [R1+0x28] ;  /* 0x0000280001037983 */ /* 0x000f220000300800 */
[----:B------:R-:W-:Y:S01]  /*b8390*/  IMAD.WIDE R24, R0, 0x2, R8 ;  /* 0x0000000200187825 */ /* 0x000fe200078e0208 */
[----:B------:R-:W-:Y:S01]  /*b83a0*/  ULDC UR5, c[0x0][0x228] ;  /* 0x00008a0000057ab9 */ /* 0x000fe20000000800 */
[----:B------:R-:W-:-:S02]  /*b83b0*/  ULDC UR6, c[0x0][0x228] ;  /* 0x00008a0000067ab9 */ /* 0x000fc40000000800 */
[----:B------:R-:W-:Y:S01]  /*b83c0*/  IMAD.WIDE R26, R0, 0x2, R22 ;  /* 0x00000002001a7825 */ /* 0x000fe200078e0216 */
[----:B------:R0:W-:Y:S04]  /*b83d0*/  @P4 STG.E.U16 desc[UR10][R16.64], R2 ;  /* 0x0000000210004986 */ /* 0x0001e8000c10150a */
[----:B0-----:R-:W2:Y:S04]  /*b83e0*/  LDL.LU R17, [R1+0x18] ;  /* 0x0000180001117983 */ /* 0x001ea80000300800 */
[----:B----4-:R-:W-:Y:S04]  /*b83f0*/  @P3 STG.E.U16 desc[UR10][R24.64], R3 ;  /* 0x0000000318003986 */ /* 0x010fe8000c10150a */
[----:B------:R0:W-:Y:S04]  /*b8400*/  @P5 STG.E.U16 desc[UR10][R26.64], R28 ;  /* 0x0000001c1a005986 */ /* 0x0001e8000c10150a */
[----:B0-----:R-:W4:Y:S01]  /*b8410*/  LDL.LU R28, [R1+0x2a3c] ;  /* 0x002a3c00011c7983 */ /* 0x001f220000300800 */
[----:B---3--:R-:W-:Y:S01]  /*b8420*/  ISETP.LT.AND P5, PT, R18, UR4, !P2 ;  /* 0x0000000412007c0c */ /* 0x008fe2000d7a1270 */
[----:B------:R-:W-:Y:S01]  /*b8430*/  IMAD.WIDE R2, R0, 0x2, R20 ;  /* 0x0000000200027825 */ /* 0x000fe200078e0214 */
[----:B------:R-:W-:Y:S01]  /*b8440*/  ULDC UR4, c[0x0][0x228] ;  /* 0x00008a0000047ab9 */ /* 0x000fe20000000800 */
[----:B------:R-:W3:Y:S01]  /*b8450*/  LDL.LU R18, [R1+0x3bf8] ;  /* 0x003bf80001127983 */ /* 0x000ee20000300800 */
[----:B--2---:R-:W-:-:S03]  /*b8460*/  PRMT R24, R17, 0x7632, R24 ;  /* 0x0000763211187816 */ /* 0x004fc60000000018 */
[----:B------:R0:W-:Y:S01]  /*b8470*/  @P6 STG.E.U16 desc[UR10][R2.64], R17 ;  /* 0x0000001102006986 */ /* 0x0001e2000c10150a */
[----:B------:R-:W-:-:S03]  /*b8480*/  ISETP.LT.AND P3, PT, R29, UR6, !P0 ;  /* 0x000000061d007c0c */ /* 0x000fc6000c761270 */
[----:B------:R-:W2:Y:S04]  /*b8490*/  LDL.LU R26, [R1+0x2970] ;  /* 0x00297000011a7983 */ /* 0x000ea80000300800 */
[----:B------:R-:W2:Y:S01]  /*b84a0*/  LDL.LU R27, [R1+0x3cc] ;  /* 0x0003cc00011b7983 */ /* 0x000ea20000300800 */
[----:B0-----:R-:W-:-:S04]  /*b84b0*/  IMAD.WIDE R2, R0, 0x2, R12 ;  /* 0x0000000200027825 */ /* 0x001fc800078e020c */
[----:B------:R-:W-:Y:S01]  /*b84c0*/  IMAD.WIDE R16, R0, 0x2, R10 ;  /* 0x0000000200107825 */ /* 0x000fe200078e020a */
[----:B------:R0:W-:Y:S01]  /*b84d0*/  @P5 STG.E.U16 desc[UR10][R2.64], R24 ;  /* 0x0000001802005986 */ /* 0x0001e2000c10150a */
[----:B----4-:R-:W-:Y:S01]  /*b84e0*/  ISETP.LT.AND P4, PT, R28, UR5, !P2 ;  /* 0x000000051c007c0c */ /* 0x010fe2000d781270 */
[----:B------:R-:W-:Y:S01]  /*b84f0*/  ULDC UR5, c[0x0][0x228] ;  /* 0x00008a0000057ab9 */ /* 0x000fe20000000800 */
[----:B------:R-:W-:Y:S01]  /*b8500*/  ISETP.LT.AND P2, PT, R19, UR4, !P2 ;  /* 0x0000000413007c0c */ /* 0x000fe2000d741270 */
[----:B------:R-:W-:Y:S01]  /*b8510*/  ULDC UR4, c[0x0][0x248] ;  /* 0x0000920000047ab9 */ /* 0x000fe20000000800 */
[----:B------:R-:W-:Y:S01]  /*b8520*/  ISETP.LT.AND P6, PT, R29, UR5, !P1 ;  /* 0x000000051d007c0c */ /* 0x000fe2000cfc1270 */
[----:B0-----:R-:W-:Y:S01]  /*b8530*/  VIADD R2, R0, UR4 ;  /* 0x0000000400027c36 */ /* 0x001fe20008000000 */
[----:B------:R-:W-:Y:S01]  /*b8540*/  ULDC UR5, c[0x0][0x228] ;  /* 0x00008a0000057ab9 */ /* 0x000fe20000000800 */
[----:B------:R-:W-:Y:S01]  /*b8550*/  ULDC UR4, c[0x0][0x228] ;  /* 0x00008a0000047ab9 */ /* 0x000fe20000000800 */
[----:B------:R-:W4:Y:S05]  /*b8560*/  LDL.LU R29, [R1+0x3dc] ;  /* 0x0003dc00011d7983 */ /* 0x000f2a0000300800 */
[----:B---3--:R0:W-:Y:S01]  /*b8570*/  @P4 STG.E.U16 desc[UR10][R16.64], R18 ;  /* 0x0000001210004986 */ /* 0x0081e2000c10150a */
[C---:B------:R-:W-:Y:S01]  /*b8580*/  ISETP.LT.AND P4, PT, R5.reuse, UR5, !P0 ;  /* 0x0000000505007c0c */ /* 0x040fe2000c781270 */
[----:B------:R-:W-:Y:S01]  /*b8590*/  IMAD.WIDE R24, R2, 0x2, R6 ;  /* 0x0000000202187825 */ /* 0x000fe200078e0206 */
[----:B------:R-:W-:Y:S01]  /*b85a0*/  ISETP.LT.AND P5, PT, R5, UR4, !P1 ;  /* 0x0000000405007c0c */ /* 0x000fe2000cfa1270 */
[----:B------:R-:W-:Y:S01]  /*b85b0*/  ULDC UR4, c[0x0][0x228] ;  /* 0x00008a0000047ab9 */ /* 0x000fe20000000800 */
[----:B------:R-:W3:Y:S01]  /*b85c0*/  LDL.LU R5, [R1+0x3bf4] ;  /* 0x003bf40001057983 */ /* 0x000ee20000300800 */
[----:B------:R-:W-:Y:S01]  /*b85d0*/  ULDC UR5, c[0x0][0x228] ;  /* 0x00008a0000057ab9 */ /* 0x000fe20000000800 */
[----:B0-----:R-:W-:Y:S01]  /*b85e0*/  PRMT R18, R18, 0x7632, R18 ;  /* 0x0000763212127816 */ /* 0x001fe20000000012 */
[----:B------:R-:W-:-:S05]  /*b85f0*/  IMAD.WIDE R16, R0, 0x2, R14 ;  /* 0x0000000200107825 */ /* 0x000fca00078e020e */
[----:B------:R0:W-:Y:S04]  /*b8600*/  @P2 STG.E.U16 desc[UR10][R16.64], R18 ;  /* 0x0000001210002986 */ /* 0x0001e8000c10150a */
[----:B0-----:R-:W2:Y:S04]  /*b8610*/  LDL.LU R16, [R1+0x2924] ;  /* 0x0029240001107983 */ /* 0x001ea80000300800 */
[----:B------:R-:W4:Y:S04]  /*b8620*/  LDL.LU R17, [R1+0x3bc] ;  /* 0x0003bc0001117983 */ /* 0x000f280000300800 */
[----:B------:R-:W3:Y:S04]  /*b8630*/  LDL.LU R18, [R1+0x2a44] ;  /* 0x002a440001127983 */ /* 0x000ee80000300800 */
[----:B----4-:R3:W-:Y:S01]  /*b8640*/  @P6 STG.E.U16 desc[UR10][R24.64], R17 ;  /* 0x0000001118006986 */ /* 0x0107e2000c10150a */
[C---:B--2---:R-:W-:Y:S01]  /*b8650*/  ISETP.LT.AND P6, PT, R16.reuse, UR4, !P1 ;  /* 0x0000000410007c0c */ /* 0x044fe2000cfc1270 */
[----:B------:R-:W-:Y:S01]  /*b8660*/  ULDC UR4, c[0x0][0x228] ;  /* 0x00008a0000047ab9 */ /* 0x000fe20000000800 */
[----:B------:R-:W-:Y:S01]  /*b8670*/  ISETP.LT.AND P2, PT, R16, UR5, !P0 ;  /* 0x0000000510007c0c */ /* 0x000fe2000c741270 */
[----:B------:R-:W-:Y:S01]  /*b8680*/  ULDC UR5, c[0x0][0x228] ;  /* 0x00008a0000057ab9 */ /* 0x000fe20000000800 */
[----:B------:R-:W-:Y:S01]  /*b8690*/  PRMT R0, R17, 0x7632, R0 ;  /* 0x0000763211007816 */ /* 0x000fe20000000000 */
[----:B---3--:R-:W-:-:S04]  /*b86a0*/  IMAD.WIDE R16, R2, 0x2, R4 ;  /* 0x0000000202107825 */ /* 0x008fc800078e0204 */
[----:B------:R-:W-:Y:S01]  /*b86b0*/  IMAD.WIDE R24, R2, 0x2, R8 ;  /* 0x0000000202187825 */ /* 0x000fe200078e0208 */
[----:B------:R-:W-:Y:S04]  /*b86c0*/  @P5 STG.E.U16 desc[UR10][R16.64], R0 ;  /* 0x0000000010005986 */ /* 0x000fe8000c10150a */
[----:B------:R0:W-:Y:S04]  /*b86d0*/  @P6 STG.E.U16 desc[UR10][R24.64], R27 ;  /* 0x0000001b18006986 */ /* 0x0001e8000c10150a */
[----:B0-----:R-:W2:Y:S04]  /*b86e0*/  LDL.LU R24, [R1+0x2a0c] ;  /* 0x002a0c0001187983 */ /* 0x001ea80000300800 */
[----:B------:R-:W3:Y:S01]  /*b86f0*/  LDL.LU R25, [R1+0x3ec] ;  /* 0x0003ec0001197983 */ /* 0x000ee20000300800 */
[----:B------:R-:W-:-:S02]  /*b8700*/  ISETP.LT.AND P6, PT, R26, UR5, !P0 ;  /* 0x000000051a007c0c */ /* 0x000fc4000c7c1270 */
[----:B------:R-:W-:Y:S01]  /*b8710*/  ISETP.LT.AND P5, PT, R26, UR4, !P1 ;  /* 0x000000041a007c0c */ /* 0x000fe2000cfa1270 */
[C---:B------:R-:W-:Y:S01]  /*b8720*/  IMAD.WIDE R16, R2.reuse, 0x2, R22 ;  /* 0x0000000202107825 */ /* 0x040fe200078e0216 */
[----:B------:R-:W4:Y:S01]  /*b8730*/  LDL.LU R26, [R1+0x33c] ;  /* 0x00033c00011a7983 */ /* 0x000f220000300800 */
[----:B------:R-:W-:Y:S01]  /*b8740*/  PRMT R0, R27, 0x7632, R0 ;  /* 0x000076321b007816 */ /* 0x000fe20000000000 */
[----:B------:R-:W-:Y:S01]  /*b8750*/  ULDC UR4, c[0x0][0x228] ;  /* 0x00008a0000047ab9 */ /* 0x000fe20000000800 */
[----:B------:R-:W-:Y:S01]  /*b8760*/  PRMT R3, R29, 0x7632, R3 ;  /* 0x000076321d037816 */ /* 0x000fe20000000003 */
[----:B------:R-:W4:Y:S07]  /*b8770*/  LDL.LU R27, [R1+0x2c] ;  /* 0x00002c00011b7983 */ /* 0x000f2e0000300800 */
[----:B------:R0:W-:Y:S02]  /*b8780*/  @P5 STG.E.U16 desc[UR10][R16.64], R0 ;  /* 0x0000000010005986 */ /* 0x0001e4000c10150a */
[----:B0-----:R-:W-:Y:S01]  /*b8790*/  IMAD.WIDE R16, R2, 0x2, R20 ;  /* 0x0000000202107825 */ /* 0x001fe200078e0214 */
[----:B--2---:R-:W-:Y:S01]  /*b87a0*/  ISETP.LT.AND P5, PT, R24, UR4, !P1 ;  /* 0x0000000418007c0c */ /* 0x004fe2000cfa1270 */
[----:B------:R-:W-:-:S12]  /*b87b0*/  ULDC UR4, c[0x0][0x228] ;  /* 0x00008a0000047ab9 */ /* 0x000fd80000000800 */
[----:B------:R0:W-:Y:S01]  /*b87c0*/  @P5 STG.E.U16 desc[UR10][R16.64], R29 ;  /* 0x0000001d10005986 */ /* 0x0001e2000c10150a */
[----:B------:R-:W-:Y:S01]  /*b87d0*/  ISETP.LT.AND P5, PT, R18, UR4, !P1 ;  /* 0x0000000412007c0c */ /* 0x000fe2000cfa1270 */
[----:B------:R-:W-:Y:S01]  /*b87e0*/  ULDC UR4, c[0x0][0x228] ;  /* 0x00008a0000047ab9 */ /* 0x000fe20000000800 */
[----:B0-----:R-:W-:Y:S01]  /*b87f0*/  IMAD.WIDE R16, R2, 0x2, R12 ;  /* 0x0000000202107825 */ /* 0x001fe200078e020c */
[----:B---3--:R-:W-:Y:S01]  /*b8800*/  PRMT R0, R25, 0x7632, R0 ;  /* 0x0000763219007816 */ /* 0x008fe20000000000 */
[----:B------:R-:W2:Y:S09]  /*b8810*/  LDL.LU R29, [R1+0x1c] ;  /* 0x00001c00011d7983 */ /* 0x000eb20000300800 */
[----:B------:R0:W-:Y:S01]  /*b8820*/  @P5 STG.E.U16 desc[UR10][R16.64], R3 ;  /* 0x0000000310005986 */ /* 0x0001e2000c10150a */
[----:B------:R-:W-:Y:S01]  /*b8830*/  ISETP.LT.AND P5, PT, R28, UR4, !P1 ;  /* 0x000000041c007c0c */ /* 0x000fe2000cfa1270 */
[----:B------:R-:W-:Y:S01]  /*b8840*/  ULDC UR4, c[0x0][0x228] ;  /* 0x00008a0000047ab9 */ /* 0x000fe20000000800 */
[----:B0-----:R-:W-:-:S11]  /*b8850*/  IMAD.WIDE R16, R2, 0x2, R10 ;  /* 0x0000000202107825 */ /* 0x001fd600078e020a */
[----:B------:R0:W-:Y:S01]  /*b8860*/  @P5 STG.E.U16 desc[UR10][R16.64], R25 ;  /* 0x0000001910005986 */ /* 0x0001e2000c10150a */
[----:B------:R-:W-:Y:S01]  /*b8870*/  ISETP.LT.AND P5, PT, R24, UR4, !P0 ;  /* 0x0000000418007c0c */ /* 0x000fe2000c7a1270 */
[----:B------:R-:W-:Y:S02]  /*b8880*/  ULDC UR4, c[0x0][0x228] ;  /* 0x00008a0000047ab9 */ /* 0x000fe40000000800 */
[----:B------:R-:W-:Y:S01]  /*b8890*/  ISETP.LT.AND P1, PT, R19, UR4, !P1 ;  /* 0x0000000413007c0c */ /* 0x000fe2000cf21270 */
[----:B------:R-:W-:Y:S01]  /*b88a0*/  ULDC UR4, c[0x0][0x228] ;  /* 0x00008a0000047ab9 */ /* 0x000fe20000000800 */
[----:B0-----:R-:W-:-:S11]  /*b88b0*/  IMAD.WIDE R16, R2, 0x2, R14 ;  /* 0x0000000202107825 */ /* 0x001fd600078e020e */
[----:B------:R0:W-:Y:S01]  /*b88c0*/  @P1 STG.E.U16 desc[UR10][R16.64], R0 ;  /* 0x0000000010001986 */ /* 0x0001e2000c10150a */
[----:B------:R-:W-:Y:S01]  /*b88d0*/  ISETP.LT.AND P1, PT, R18, UR4, !P0 ;  /* 0x0000000412007c0c */ /* 0x000fe2000c721270 */
[----:B------:R-:W-:Y:S02]  /*b88e0*/  ULDC UR4, c[0x0][0x248] ;  /* 0x0000920000047ab9 */ /* 0x000fe40000000800 */
[----:B------:R-:W-:Y:S01]  /*b88f0*/  VIADD R3, R2, UR4 ;  /* 0x0000000402037c36 */ /* 0x000fe20008000000 */
[----:B------:R-:W-:-:S03]  /*b8900*/  ULDC UR4, c[0x0][0x228] ;  /* 0x00008a0000047ab9 */ /* 0x000fc60000000800 */
[----:B------:R-:W-:-:S05]  /*b8910*/  IMAD.WIDE R6, R3, 0x2, R6 ;  /* 0x0000000203067825 */ /* 0x000fca00078e0206 */
[----:B----4-:R2:W-:Y:S01]  /*b8920*/  @P3 STG.E.U16 desc[UR10][R6.64], R26 ;  /* 0x0000001a06003986 */ /* 0x0105e2000c10150a */
[----:B------:R-:W-:Y:S01]  /*b8930*/  ISETP.LT.AND P3, PT, R28, UR4, !P0 ;  /* 0x000000041c007c0c */ /* 0x000fe2000c761270 */
[----:B------:R-:W-:Y:S02]  /*b8940*/  ULDC UR4, c[0x0][0x228] ;  /* 0x00008a0000047ab9 */ /* 0x000fe40000000800 */
[----:B------:R-:W-:Y:S02]  /*b8950*/  ISETP.LT.AND P0, PT, R19, UR4, !P0 ;  /* 0x0000000413007c0c */ /* 0x000fe4000c701270 */
[----:B------:R-:W3:Y:S01]  /*b8960*/  LDL.LU R19, [R1+0x3bf0] ;  /* 0x003bf00001137983 */ /* 0x000ee20000300800 */
[----:B------:R-:W-:Y:S01]  /*b8970*/  PRMT R2, R26, 0x7632, R2 ;  /* 0x000076321a027816 */ /* 0x000fe20000000002 */
[----:B------:R-:W-:Y:S01]  /*b8980*/  IMAD.WIDE R4, R3, 0x2, R4 ;  /* 0x0000000203047825 */ /* 0x000fe200078e0204 */
[----:B0-----:R-:W-:-:S03]  /*b8990*/  PRMT R0, R27, 0x7632, R0 ;  /* 0x000076321b007816 */ /* 0x001fc60000000000 */
[C---:B------:R-:W-:Y:S01]  /*b89a0*/  IMAD.WIDE R8, R3.reuse, 0x2, R8 ;  /* 0x0000000203087825 */ /* 0x040fe200078e0208 */
[----:B------:R0:W-:Y:S03]  /*b89b0*/  @P4 STG.E.U16 desc[UR10][R4.64], R2 ;  /* 0x0000000204004986 */ /* 0x0001e6000c10150a */
[C---:B------:R-:W-:Y:S01]  /*b89c0*/  IMAD.WIDE R22, R3.reuse, 0x2, R22 ;  /* 0x0000000203167825 */ /* 0x040fe200078e0216 */
[----:B------:R0:W-:Y:S03]  /*b89d0*/  @P2 STG.E.U16 desc[UR10][R8.64], R27 ;  /* 0x0000001b08002986 */ /* 0x0001e6000c10150a */
[C---:B------:R-:W-:Y:S01]  /*b89e0*/  IMAD.WIDE R20, R3.reuse, 0x2, R20 ;  /* 0x0000000203147825 */ /* 0x040fe200078e0214 */
[----:B------:R0:W-:Y:S03]  /*b89f0*/  @P6 STG.E.U16 desc[UR10][R22.64], R0 ;  /* 0x0000000016006986 */ /* 0x0001e6000c10150a */
[----:B------:R-:W-:-:S04]  /*b8a00*/  IMAD.WIDE R12, R3, 0x2, R12 ;  /* 0x00000002030c7825 */ /* 0x000fc800078e020c */
[----:B------:R-:W-:-:S04]  /*b8a10*/  IMAD.WIDE R10, R3, 0x2, R10 ;  /* 0x00000002030a7825 */ /* 0x000fc800078e020a */
[----:B------:R-:W-:Y:S01]  /*b8a20*/  IMAD.WIDE R14, R3, 0x2, R14 ;  /* 0x00000002030e7825 */ /* 0x000fe200078e020e */
[----:B--2---:R-:W-:Y:S01]  /*b8a30*/  PRMT R6, R29, 0x7632, R6 ;  /* 0x000076321d067816 */ /* 0x004fe20000000006 */
[----:B------:R0:W-:Y:S04]  /*b8a40*/  @P5 STG.E.U16 desc[UR10][R20.64], R29 ;  /* 0x0000001d14005986 */ /* 0x0001e8000c10150a */
[----:B------:R0:W-:Y:S04]  /*b8a50*/  @P1 STG.E.U16 desc[UR10][R12.64], R6 ;  /* 0x000000060c001986 */ /* 0x0001e8000c10150a */
[----:B---3--:R0:W-:Y:S01]  /*b8a60*/  @P3 STG.E.U16 desc[UR10][R10.64], R19 ;  /* 0x000000130a003986 */ /* 0x0081e2000c10150a */
[----:B------:R-:W-:Y:S05]  /*b8a70*/  @!P0 EXIT ;  /* 0x000000000000894d */ /* 0x000fea0003800000 */
[----:B------:R-:W-:-:S05]  /*b8a80*/  PRMT R7, R19, 0x7632, R7 ;  /* 0x0000763213077816 */ /* 0x000fca0000000007 */
[----:B------:R-:W-:Y:S01]  /*b8a90*/  STG.E.U16 desc[UR10][R14.64], R7 ;  /* 0x000000070e007986 */ /* 0x000fe2000c10150a */
[----:B------:R-:W-:Y:S05]  /*b8aa0*/  EXIT ;  /* 0x000000000000794d */ /* 0x000fea0003800000 */
.L_x_2:
[----:B------:R-:W-:-:S00]  /*b8ab0*/  BRA `(.L_x_2) ;  /* 0xfffffffc00fc7947 */ /* 0x000fc0000383ffff */
[----:B------:R-:W-:-:S00]  /*b8ac0*/  NOP ;  /* 0x0000000000007918 */ /* 0x000fc00000000000 */
        /* <DEDUP_REMOVED lines=11> */
.L_x_3:


//--------------------- .nv.shared.matmul_kernel  --------------------------
	.section	.nv.shared.matmul_kernel,"aw",@nobits
	.sectionflags	@""
	.align	16
	.zero		1024


//--------------------- .nv.shared.reserved.0     --------------------------
	.section	.nv.shared.reserved.0,"aw",@nobits
	.weak		__nv_reservedSMEM_offset_0_alias
	.size		__nv_reservedSMEM_offset_0_alias, 0, 0
	.other		__nv_reservedSMEM_offset_0_alias,@"STO_CUDA_RESERVED_SHARED STV_DEFAULT"
__nv_reservedSMEM_offset_0_alias:
	.zero		0


//--------------------- .nv.constant0.matmul_kernel --------------------------
	.section	.nv.constant0.matmul_kernel,"a",@progbits
	.sectionflags	@""
	.align	4
.nv.constant0.matmul_kernel:
	.zero		608


//--------------------- SYMBOLS --------------------------

	.type		.nv.reservedSmem.offset0,@object
	.size		.nv.reservedSmem.offset0,0x4
